//
// Generated by NVIDIA NVVM Compiler
//
// Compiler Build ID: CL-36424714
// Cuda compilation tools, release 13.0, V13.0.88
// Based on NVVM 20.0.0
//

.version 9.0
.target sm_100
.address_size 64

	// .globl	_ZN3cub18CUB_300001_SM_10006detail11EmptyKernelIvEEvv
// _ZZN3cub18CUB_300001_SM_10006detail6reduce28DeviceReduceSingleTileKernelINS2_10policy_hubIfjN4cuda3std3__44plusIfEEE10Policy1000EN6thrust24THRUST_300001_SM_1000_NS6detail15normal_iteratorINSD_10device_ptrIfEEEEPfjS9_ffNS7_10__identityEEEvT0_T1_T2_T3_T4_T6_E12temp_storage has been demoted
// _ZZN3cub18CUB_300001_SM_10006detail6reduce18DeviceReduceKernelINS2_10policy_hubIfjN4cuda3std3__44plusIfEEE10Policy1000EN6thrust24THRUST_300001_SM_1000_NS6detail15normal_iteratorINSD_10device_ptrIfEEEEjS9_fNS7_10__identityEEEvT0_PT3_T1_NS0_13GridEvenShareISN_EET2_T4_E12temp_storage has been demoted
// _ZZN3cub18CUB_300001_SM_10006detail6reduce28DeviceReduceSingleTileKernelINS2_10policy_hubIfjN4cuda3std3__44plusIfEEE10Policy1000EPfSC_iS9_ffNS7_10__identityEEEvT0_T1_T2_T3_T4_T6_E12temp_storage has been demoted
// _ZZN3cub18CUB_300001_SM_10006detail6reduce28DeviceReduceSingleTileKernelINS2_10policy_hubIfyN4cuda3std3__44plusIfEEE10Policy1000EN6thrust24THRUST_300001_SM_1000_NS6detail15normal_iteratorINSD_10device_ptrIfEEEEPfyS9_ffNS7_10__identityEEEvT0_T1_T2_T3_T4_T6_E12temp_storage has been demoted
// _ZZN3cub18CUB_300001_SM_10006detail6reduce18DeviceReduceKernelINS2_10policy_hubIfyN4cuda3std3__44plusIfEEE10Policy1000EN6thrust24THRUST_300001_SM_1000_NS6detail15normal_iteratorINSD_10device_ptrIfEEEEyS9_fNS7_10__identityEEEvT0_PT3_T1_NS0_13GridEvenShareISN_EET2_T4_E12temp_storage has been demoted
// _ZZN3cub18CUB_300001_SM_10006detail6reduce28DeviceReduceSingleTileKernelINS2_10policy_hubIfyN4cuda3std3__44plusIfEEE10Policy1000EPfSC_iS9_ffNS7_10__identityEEEvT0_T1_T2_T3_T4_T6_E12temp_storage has been demoted
.global .align 1 .b8 _ZN30_INTERNAL_2eac14ea_4_k_cu_main4cuda3std3__45__cpo5beginE[1];
.global .align 1 .b8 _ZN30_INTERNAL_2eac14ea_4_k_cu_main4cuda3std3__45__cpo3endE[1];
.global .align 1 .b8 _ZN30_INTERNAL_2eac14ea_4_k_cu_main4cuda3std3__45__cpo6cbeginE[1];
.global .align 1 .b8 _ZN30_INTERNAL_2eac14ea_4_k_cu_main4cuda3std3__45__cpo4cendE[1];
.global .align 1 .b8 _ZN30_INTERNAL_2eac14ea_4_k_cu_main4cuda3std3__45__cpo6rbeginE[1];
.global .align 1 .b8 _ZN30_INTERNAL_2eac14ea_4_k_cu_main4cuda3std3__45__cpo4rendE[1];
.global .align 1 .b8 _ZN30_INTERNAL_2eac14ea_4_k_cu_main4cuda3std3__45__cpo7crbeginE[1];
.global .align 1 .b8 _ZN30_INTERNAL_2eac14ea_4_k_cu_main4cuda3std3__45__cpo5crendE[1];
.global .align 1 .b8 _ZN30_INTERNAL_2eac14ea_4_k_cu_main4cuda3std3__432_GLOBAL__N__2eac14ea_4_k_cu_main6ignoreE[1];
.global .align 1 .b8 _ZN30_INTERNAL_2eac14ea_4_k_cu_main4cuda3std3__419piecewise_constructE[1];
.global .align 1 .b8 _ZN30_INTERNAL_2eac14ea_4_k_cu_main4cuda3std3__48in_placeE[1];
.global .align 1 .b8 _ZN30_INTERNAL_2eac14ea_4_k_cu_main4cuda3std3__420unreachable_sentinelE[1];
.global .align 1 .b8 _ZN30_INTERNAL_2eac14ea_4_k_cu_main4cuda3std3__47nulloptE[1];
.global .align 1 .b8 _ZN30_INTERNAL_2eac14ea_4_k_cu_main4cuda3std3__48unexpectE[1];
.global .align 1 .b8 _ZN30_INTERNAL_2eac14ea_4_k_cu_main4cuda3std6ranges3__45__cpo4swapE[1];
.global .align 1 .b8 _ZN30_INTERNAL_2eac14ea_4_k_cu_main4cuda3std6ranges3__45__cpo9iter_moveE[1];
.global .align 1 .b8 _ZN30_INTERNAL_2eac14ea_4_k_cu_main4cuda3std6ranges3__45__cpo5beginE[1];
.global .align 1 .b8 _ZN30_INTERNAL_2eac14ea_4_k_cu_main4cuda3std6ranges3__45__cpo3endE[1];
.global .align 1 .b8 _ZN30_INTERNAL_2eac14ea_4_k_cu_main4cuda3std6ranges3__45__cpo6cbeginE[1];
.global .align 1 .b8 _ZN30_INTERNAL_2eac14ea_4_k_cu_main4cuda3std6ranges3__45__cpo4cendE[1];
.global .align 1 .b8 _ZN30_INTERNAL_2eac14ea_4_k_cu_main4cuda3std6ranges3__45__cpo7advanceE[1];
.global .align 1 .b8 _ZN30_INTERNAL_2eac14ea_4_k_cu_main4cuda3std6ranges3__45__cpo9iter_swapE[1];
.global .align 1 .b8 _ZN30_INTERNAL_2eac14ea_4_k_cu_main4cuda3std6ranges3__45__cpo4nextE[1];
.global .align 1 .b8 _ZN30_INTERNAL_2eac14ea_4_k_cu_main4cuda3std6ranges3__45__cpo4prevE[1];
.global .align 1 .b8 _ZN30_INTERNAL_2eac14ea_4_k_cu_main4cuda3std6ranges3__45__cpo4dataE[1];
.global .align 1 .b8 _ZN30_INTERNAL_2eac14ea_4_k_cu_main4cuda3std6ranges3__45__cpo5cdataE[1];
.global .align 1 .b8 _ZN30_INTERNAL_2eac14ea_4_k_cu_main4cuda3std6ranges3__45__cpo4sizeE[1];
.global .align 1 .b8 _ZN30_INTERNAL_2eac14ea_4_k_cu_main4cuda3std6ranges3__45__cpo5ssizeE[1];
.global .align 1 .b8 _ZN30_INTERNAL_2eac14ea_4_k_cu_main4cuda3std6ranges3__45__cpo8distanceE[1];
.global .align 1 .b8 _ZN30_INTERNAL_2eac14ea_4_k_cu_main6thrust24THRUST_300001_SM_1000_NS8cuda_cub3parE[1];
.global .align 1 .b8 _ZN30_INTERNAL_2eac14ea_4_k_cu_main6thrust24THRUST_300001_SM_1000_NS8cuda_cub10par_nosyncE[1];
.global .align 1 .b8 _ZN30_INTERNAL_2eac14ea_4_k_cu_main6thrust24THRUST_300001_SM_1000_NS6system6detail10sequential3seqE[1];
.global .align 1 .b8 _ZN30_INTERNAL_2eac14ea_4_k_cu_main6thrust24THRUST_300001_SM_1000_NS12placeholders2_1E[1];
.global .align 1 .b8 _ZN30_INTERNAL_2eac14ea_4_k_cu_main6thrust24THRUST_300001_SM_1000_NS12placeholders2_2E[1];
.global .align 1 .b8 _ZN30_INTERNAL_2eac14ea_4_k_cu_main6thrust24THRUST_300001_SM_1000_NS12placeholders2_3E[1];
.global .align 1 .b8 _ZN30_INTERNAL_2eac14ea_4_k_cu_main6thrust24THRUST_300001_SM_1000_NS12placeholders2_4E[1];
.global .align 1 .b8 _ZN30_INTERNAL_2eac14ea_4_k_cu_main6thrust24THRUST_300001_SM_1000_NS12placeholders2_5E[1];
.global .align 1 .b8 _ZN30_INTERNAL_2eac14ea_4_k_cu_main6thrust24THRUST_300001_SM_1000_NS12placeholders2_6E[1];
.global .align 1 .b8 _ZN30_INTERNAL_2eac14ea_4_k_cu_main6thrust24THRUST_300001_SM_1000_NS12placeholders2_7E[1];
.global .align 1 .b8 _ZN30_INTERNAL_2eac14ea_4_k_cu_main6thrust24THRUST_300001_SM_1000_NS12placeholders2_8E[1];
.global .align 1 .b8 _ZN30_INTERNAL_2eac14ea_4_k_cu_main6thrust24THRUST_300001_SM_1000_NS12placeholders2_9E[1];
.global .align 1 .b8 _ZN30_INTERNAL_2eac14ea_4_k_cu_main6thrust24THRUST_300001_SM_1000_NS12placeholders3_10E[1];
.global .align 1 .b8 _ZN30_INTERNAL_2eac14ea_4_k_cu_main6thrust24THRUST_300001_SM_1000_NS3seqE[1];
.global .align 4 .b8 __cudart_i2opi_f[24] = {65, 144, 67, 60, 153, 149, 98, 219, 192, 221, 52, 245, 209, 87, 39, 252, 41, 21, 68, 78, 110, 131, 249, 162};

.visible .entry _ZN3cub18CUB_300001_SM_10006detail11EmptyKernelIvEEvv()
{


	ret;

}
	// .globl	_ZN3cub18CUB_300001_SM_10006detail8for_each13static_kernelINS2_12policy_hub_t12policy_500_tEmN6thrust24THRUST_300001_SM_1000_NS8cuda_cub20__uninitialized_fill7functorINS7_10device_ptrIfEEfEEEEvT0_T1_
.visible .entry _ZN3cub18CUB_300001_SM_10006detail8for_each13static_kernelINS2_12policy_hub_t12policy_500_tEmN6thrust24THRUST_300001_SM_1000_NS8cuda_cub20__uninitialized_fill7functorINS7_10device_ptrIfEEfEEEEvT0_T1_(
	.param .u64 _ZN3cub18CUB_300001_SM_10006detail8for_each13static_kernelINS2_12policy_hub_t12policy_500_tEmN6thrust24THRUST_300001_SM_1000_NS8cuda_cub20__uninitialized_fill7functorINS7_10device_ptrIfEEfEEEEvT0_T1__param_0,
	.param .align 8 .b8 _ZN3cub18CUB_300001_SM_10006detail8for_each13static_kernelINS2_12policy_hub_t12policy_500_tEmN6thrust24THRUST_300001_SM_1000_NS8cuda_cub20__uninitialized_fill7functorINS7_10device_ptrIfEEfEEEEvT0_T1__param_1[16]
)
.maxntid 256
{
	.reg .pred 	%p<4>;
	.reg .b16 	%rs<5>;
	.reg .b32 	%r<10>;
	.reg .b32 	%f<3>;
	.reg .b64 	%rd<16>;

	ld.param.f32 	%f2, [_ZN3cub18CUB_300001_SM_10006detail8for_each13static_kernelINS2_12policy_hub_t12policy_500_tEmN6thrust24THRUST_300001_SM_1000_NS8cuda_cub20__uninitialized_fill7functorINS7_10device_ptrIfEEfEEEEvT0_T1__param_1+8];
	ld.param.u64 	%rd4, [_ZN3cub18CUB_300001_SM_10006detail8for_each13static_kernelINS2_12policy_hub_t12policy_500_tEmN6thrust24THRUST_300001_SM_1000_NS8cuda_cub20__uninitialized_fill7functorINS7_10device_ptrIfEEfEEEEvT0_T1__param_1];
	ld.param.u64 	%rd5, [_ZN3cub18CUB_300001_SM_10006detail8for_each13static_kernelINS2_12policy_hub_t12policy_500_tEmN6thrust24THRUST_300001_SM_1000_NS8cuda_cub20__uninitialized_fill7functorINS7_10device_ptrIfEEfEEEEvT0_T1__param_0];
	mov.u32 	%r7, %ctaid.x;
	mul.wide.u32 	%rd1, %r7, 512;
	sub.s64 	%rd2, %rd5, %rd1;
	setp.lt.u64 	%p1, %rd2, 512;
	@%p1 bra 	$L__BB1_2;
	mov.u32 	%r9, %tid.x;
	cvta.to.global.u64 	%rd11, %rd4;
	cvt.u64.u32 	%rd12, %r9;
	add.s64 	%rd13, %rd1, %rd12;
	shl.b64 	%rd14, %rd13, 2;
	add.s64 	%rd15, %rd11, %rd14;
	st.global.f32 	[%rd15], %f2;
	st.global.f32 	[%rd15+1024], %f2;
	bra.uni 	$L__BB1_6;
$L__BB1_2:
	cvta.to.global.u64 	%rd6, %rd4;
	mov.u32 	%r1, %tid.x;
	cvt.u64.u32 	%rd7, %r1;
	setp.le.u64 	%p2, %rd2, %rd7;
	add.s64 	%rd8, %rd1, %rd7;
	shl.b64 	%rd9, %rd8, 2;
	add.s64 	%rd3, %rd6, %rd9;
	@%p2 bra 	$L__BB1_4;
	st.global.f32 	[%rd3], %f2;
$L__BB1_4:
	add.s32 	%r8, %r1, 256;
	cvt.u64.u32 	%rd10, %r8;
	setp.le.u64 	%p3, %rd2, %rd10;
	@%p3 bra 	$L__BB1_6;
	st.global.f32 	[%rd3+1024], %f2;
$L__BB1_6:
	ret;

}
	// .globl	_ZN3cub18CUB_300001_SM_10006detail9transform16transform_kernelINS2_10policy_hubILb1EN4cuda3std3__45tupleIJN6thrust24THRUST_300001_SM_1000_NS17counting_iteratorIjNSA_11use_defaultESC_SC_EEEEEE10policy1000Ei3prgNSA_6detail15normal_iteratorINSA_10device_ptrIfEEEEJSD_EEEvT0_iT1_T2_DpNS2_10kernel_argIT3_EE
.visible .entry _ZN3cub18CUB_300001_SM_10006detail9transform16transform_kernelINS2_10policy_hubILb1EN4cuda3std3__45tupleIJN6thrust24THRUST_300001_SM_1000_NS17counting_iteratorIjNSA_11use_defaultESC_SC_EEEEEE10policy1000Ei3prgNSA_6detail15normal_iteratorINSA_10device_ptrIfEEEEJSD_EEEvT0_iT1_T2_DpNS2_10kernel_argIT3_EE(
	.param .u32 _ZN3cub18CUB_300001_SM_10006detail9transform16transform_kernelINS2_10policy_hubILb1EN4cuda3std3__45tupleIJN6thrust24THRUST_300001_SM_1000_NS17counting_iteratorIjNSA_11use_defaultESC_SC_EEEEEE10policy1000Ei3prgNSA_6detail15normal_iteratorINSA_10device_ptrIfEEEEJSD_EEEvT0_iT1_T2_DpNS2_10kernel_argIT3_EE_param_0,
	.param .u32 _ZN3cub18CUB_300001_SM_10006detail9transform16transform_kernelINS2_10policy_hubILb1EN4cuda3std3__45tupleIJN6thrust24THRUST_300001_SM_1000_NS17counting_iteratorIjNSA_11use_defaultESC_SC_EEEEEE10policy1000Ei3prgNSA_6detail15normal_iteratorINSA_10device_ptrIfEEEEJSD_EEEvT0_iT1_T2_DpNS2_10kernel_argIT3_EE_param_1,
	.param .align 4 .b8 _ZN3cub18CUB_300001_SM_10006detail9transform16transform_kernelINS2_10policy_hubILb1EN4cuda3std3__45tupleIJN6thrust24THRUST_300001_SM_1000_NS17counting_iteratorIjNSA_11use_defaultESC_SC_EEEEEE10policy1000Ei3prgNSA_6detail15normal_iteratorINSA_10device_ptrIfEEEEJSD_EEEvT0_iT1_T2_DpNS2_10kernel_argIT3_EE_param_2[8],
	.param .align 8 .b8 _ZN3cub18CUB_300001_SM_10006detail9transform16transform_kernelINS2_10policy_hubILb1EN4cuda3std3__45tupleIJN6thrust24THRUST_300001_SM_1000_NS17counting_iteratorIjNSA_11use_defaultESC_SC_EEEEEE10policy1000Ei3prgNSA_6detail15normal_iteratorINSA_10device_ptrIfEEEEJSD_EEEvT0_iT1_T2_DpNS2_10kernel_argIT3_EE_param_3[8],
	.param .align 8 .b8 _ZN3cub18CUB_300001_SM_10006detail9transform16transform_kernelINS2_10policy_hubILb1EN4cuda3std3__45tupleIJN6thrust24THRUST_300001_SM_1000_NS17counting_iteratorIjNSA_11use_defaultESC_SC_EEEEEE10policy1000Ei3prgNSA_6detail15normal_iteratorINSA_10device_ptrIfEEEEJSD_EEEvT0_iT1_T2_DpNS2_10kernel_argIT3_EE_param_4[16]
)
.maxntid 128
{
	.reg .pred 	%p<17>;
	.reg .b32 	%r<70>;
	.reg .b32 	%f<11>;
	.reg .b64 	%rd<61>;

	ld.param.f32 	%f1, [_ZN3cub18CUB_300001_SM_10006detail9transform16transform_kernelINS2_10policy_hubILb1EN4cuda3std3__45tupleIJN6thrust24THRUST_300001_SM_1000_NS17counting_iteratorIjNSA_11use_defaultESC_SC_EEEEEE10policy1000Ei3prgNSA_6detail15normal_iteratorINSA_10device_ptrIfEEEEJSD_EEEvT0_iT1_T2_DpNS2_10kernel_argIT3_EE_param_2];
	ld.param.f32 	%f2, [_ZN3cub18CUB_300001_SM_10006detail9transform16transform_kernelINS2_10policy_hubILb1EN4cuda3std3__45tupleIJN6thrust24THRUST_300001_SM_1000_NS17counting_iteratorIjNSA_11use_defaultESC_SC_EEEEEE10policy1000Ei3prgNSA_6detail15normal_iteratorINSA_10device_ptrIfEEEEJSD_EEEvT0_iT1_T2_DpNS2_10kernel_argIT3_EE_param_2+4];
	ld.param.u32 	%r18, [_ZN3cub18CUB_300001_SM_10006detail9transform16transform_kernelINS2_10policy_hubILb1EN4cuda3std3__45tupleIJN6thrust24THRUST_300001_SM_1000_NS17counting_iteratorIjNSA_11use_defaultESC_SC_EEEEEE10policy1000Ei3prgNSA_6detail15normal_iteratorINSA_10device_ptrIfEEEEJSD_EEEvT0_iT1_T2_DpNS2_10kernel_argIT3_EE_param_4];
	ld.param.u32 	%r19, [_ZN3cub18CUB_300001_SM_10006detail9transform16transform_kernelINS2_10policy_hubILb1EN4cuda3std3__45tupleIJN6thrust24THRUST_300001_SM_1000_NS17counting_iteratorIjNSA_11use_defaultESC_SC_EEEEEE10policy1000Ei3prgNSA_6detail15normal_iteratorINSA_10device_ptrIfEEEEJSD_EEEvT0_iT1_T2_DpNS2_10kernel_argIT3_EE_param_0];
	ld.param.u64 	%rd18, [_ZN3cub18CUB_300001_SM_10006detail9transform16transform_kernelINS2_10policy_hubILb1EN4cuda3std3__45tupleIJN6thrust24THRUST_300001_SM_1000_NS17counting_iteratorIjNSA_11use_defaultESC_SC_EEEEEE10policy1000Ei3prgNSA_6detail15normal_iteratorINSA_10device_ptrIfEEEEJSD_EEEvT0_iT1_T2_DpNS2_10kernel_argIT3_EE_param_3];
	ld.param.u32 	%r17, [_ZN3cub18CUB_300001_SM_10006detail9transform16transform_kernelINS2_10policy_hubILb1EN4cuda3std3__45tupleIJN6thrust24THRUST_300001_SM_1000_NS17counting_iteratorIjNSA_11use_defaultESC_SC_EEEEEE10policy1000Ei3prgNSA_6detail15normal_iteratorINSA_10device_ptrIfEEEEJSD_EEEvT0_iT1_T2_DpNS2_10kernel_argIT3_EE_param_1];
	cvta.to.global.u64 	%rd19, %rd18;
	shl.b32 	%r20, %r17, 7;
	mov.u32 	%r21, %ctaid.x;
	mul.lo.s32 	%r22, %r20, %r21;
	sub.s32 	%r23, %r19, %r22;
	min.s32 	%r1, %r20, %r23;
	add.s32 	%r2, %r18, %r22;
	mul.wide.s32 	%rd20, %r22, 4;
	add.s64 	%rd1, %rd19, %rd20;
	setp.gt.s32 	%p1, %r20, %r23;
	@%p1 bra 	$L__BB2_10;
	setp.lt.s32 	%p2, %r17, 1;
	@%p2 bra 	$L__BB2_21;
	mov.u32 	%r3, %tid.x;
	sub.f32 	%f3, %f2, %f1;
	mov.b32 	%r66, 0;
$L__BB2_3:
	shl.b32 	%r26, %r66, 7;
	add.s32 	%r6, %r26, %r3;
	add.s32 	%r7, %r6, %r2;
	setp.eq.s32 	%p3, %r7, 0;
	mov.b32 	%r67, 1;
	@%p3 bra 	$L__BB2_9;
	cvt.u64.u32 	%rd54, %r7;
	mov.b64 	%rd55, 48271;
	mov.b64 	%rd56, 1;
$L__BB2_5:
	and.b64  	%rd23, %rd54, 1;
	setp.eq.b64 	%p4, %rd23, 1;
	not.pred 	%p5, %p4;
	@%p5 bra 	$L__BB2_7;
	mul.lo.s64 	%rd24, %rd56, %rd55;
	mul.hi.u64 	%rd25, %rd24, 8589934597;
	sub.s64 	%rd26, %rd24, %rd25;
	shr.u64 	%rd27, %rd26, 1;
	add.s64 	%rd28, %rd27, %rd25;
	shr.u64 	%rd29, %rd28, 30;
	mul.lo.s64 	%rd30, %rd29, 2147483647;
	sub.s64 	%rd56, %rd24, %rd30;
$L__BB2_7:
	shr.u64 	%rd8, %rd54, 1;
	mul.lo.s64 	%rd31, %rd55, %rd55;
	mul.hi.u64 	%rd32, %rd31, -9223372032559808509;
	shr.u64 	%rd33, %rd32, 30;
	mul.lo.s64 	%rd34, %rd33, 2147483647;
	sub.s64 	%rd55, %rd31, %rd34;
	setp.gt.u64 	%p6, %rd54, 1;
	mov.u64 	%rd54, %rd8;
	@%p6 bra 	$L__BB2_5;
	cvt.u32.u64 	%r27, %rd56;
	mul.hi.u32 	%r28, %r27, 3;
	sub.s32 	%r29, %r27, %r28;
	shr.u32 	%r30, %r29, 1;
	add.s32 	%r31, %r30, %r28;
	shr.u32 	%r32, %r31, 30;
	mul.lo.s32 	%r33, %r32, 2147483647;
	sub.s32 	%r67, %r27, %r33;
$L__BB2_9:
	mul.hi.u32 	%r34, %r67, -1131474031;
	shr.u32 	%r35, %r34, 15;
	mul.lo.s32 	%r36, %r35, 44488;
	sub.s32 	%r37, %r67, %r36;
	mul.lo.s32 	%r38, %r37, 48271;
	mul.lo.s32 	%r39, %r35, 3399;
	setp.lt.u32 	%p7, %r38, %r39;
	xor.b32  	%r40, %r39, 2147483647;
	neg.s32 	%r41, %r39;
	selp.b32 	%r42, %r40, %r41, %p7;
	add.s32 	%r43, %r38, %r42;
	add.s32 	%r44, %r43, -1;
	cvt.rn.f32.u32 	%f5, %r44;
	mul.f32 	%f6, %f5, 0f30000000;
	fma.rn.f32 	%f7, %f3, %f6, %f1;
	mul.wide.s32 	%rd35, %r6, 4;
	add.s64 	%rd36, %rd1, %rd35;
	st.global.f32 	[%rd36], %f7;
	add.s32 	%r66, %r66, 1;
	setp.eq.s32 	%p8, %r66, %r17;
	@%p8 bra 	$L__BB2_21;
	bra.uni 	$L__BB2_3;
$L__BB2_10:
	setp.lt.s32 	%p9, %r17, 1;
	@%p9 bra 	$L__BB2_21;
	mov.u32 	%r4, %tid.x;
	sub.f32 	%f4, %f2, %f1;
	mov.b32 	%r68, 0;
$L__BB2_12:
	shl.b32 	%r46, %r68, 7;
	add.s32 	%r12, %r46, %r4;
	setp.ge.s32 	%p10, %r12, %r1;
	@%p10 bra 	$L__BB2_20;
	add.s32 	%r13, %r12, %r2;
	setp.eq.s32 	%p11, %r13, 0;
	mov.b32 	%r69, 1;
	@%p11 bra 	$L__BB2_19;
	cvt.u64.u32 	%rd58, %r13;
	mov.b64 	%rd59, 48271;
	mov.b64 	%rd60, 1;
$L__BB2_15:
	and.b64  	%rd39, %rd58, 1;
	setp.eq.b64 	%p12, %rd39, 1;
	not.pred 	%p13, %p12;
	@%p13 bra 	$L__BB2_17;
	mul.lo.s64 	%rd40, %rd60, %rd59;
	mul.hi.u64 	%rd41, %rd40, 8589934597;
	sub.s64 	%rd42, %rd40, %rd41;
	shr.u64 	%rd43, %rd42, 1;
	add.s64 	%rd44, %rd43, %rd41;
	shr.u64 	%rd45, %rd44, 30;
	mul.lo.s64 	%rd46, %rd45, 2147483647;
	sub.s64 	%rd60, %rd40, %rd46;
$L__BB2_17:
	shr.u64 	%rd16, %rd58, 1;
	mul.lo.s64 	%rd47, %rd59, %rd59;
	mul.hi.u64 	%rd48, %rd47, -9223372032559808509;
	shr.u64 	%rd49, %rd48, 30;
	mul.lo.s64 	%rd50, %rd49, 2147483647;
	sub.s64 	%rd59, %rd47, %rd50;
	setp.gt.u64 	%p14, %rd58, 1;
	mov.u64 	%rd58, %rd16;
	@%p14 bra 	$L__BB2_15;
	cvt.u32.u64 	%r48, %rd60;
	mul.hi.u32 	%r49, %r48, 3;
	sub.s32 	%r50, %r48, %r49;
	shr.u32 	%r51, %r50, 1;
	add.s32 	%r52, %r51, %r49;
	shr.u32 	%r53, %r52, 30;
	mul.lo.s32 	%r54, %r53, 2147483647;
	sub.s32 	%r69, %r48, %r54;
$L__BB2_19:
	mul.hi.u32 	%r55, %r69, -1131474031;
	shr.u32 	%r56, %r55, 15;
	mul.lo.s32 	%r57, %r56, 44488;
	sub.s32 	%r58, %r69, %r57;
	mul.lo.s32 	%r59, %r58, 48271;
	mul.lo.s32 	%r60, %r56, 3399;
	setp.lt.u32 	%p15, %r59, %r60;
	xor.b32  	%r61, %r60, 2147483647;
	neg.s32 	%r62, %r60;
	selp.b32 	%r63, %r61, %r62, %p15;
	add.s32 	%r64, %r59, %r63;
	add.s32 	%r65, %r64, -1;
	cvt.rn.f32.u32 	%f8, %r65;
	mul.f32 	%f9, %f8, 0f30000000;
	fma.rn.f32 	%f10, %f4, %f9, %f1;
	mul.wide.s32 	%rd51, %r12, 4;
	add.s64 	%rd52, %rd1, %rd51;
	st.global.f32 	[%rd52], %f10;
$L__BB2_20:
	add.s32 	%r68, %r68, 1;
	setp.ne.s32 	%p16, %r68, %r17;
	@%p16 bra 	$L__BB2_12;
$L__BB2_21:
	ret;

}
	// .globl	_ZN3cub18CUB_300001_SM_10006detail9transform16transform_kernelINS2_10policy_hubILb1EN4cuda3std3__45tupleIJN6thrust24THRUST_300001_SM_1000_NS17counting_iteratorIjNSA_11use_defaultESC_SC_EEEEEE10policy1000El3prgNSA_6detail15normal_iteratorINSA_10device_ptrIfEEEEJSD_EEEvT0_iT1_T2_DpNS2_10kernel_argIT3_EE
.visible .entry _ZN3cub18CUB_300001_SM_10006detail9transform16transform_kernelINS2_10policy_hubILb1EN4cuda3std3__45tupleIJN6thrust24THRUST_300001_SM_1000_NS17counting_iteratorIjNSA_11use_defaultESC_SC_EEEEEE10policy1000El3prgNSA_6detail15normal_iteratorINSA_10device_ptrIfEEEEJSD_EEEvT0_iT1_T2_DpNS2_10kernel_argIT3_EE(
	.param .u64 _ZN3cub18CUB_300001_SM_10006detail9transform16transform_kernelINS2_10policy_hubILb1EN4cuda3std3__45tupleIJN6thrust24THRUST_300001_SM_1000_NS17counting_iteratorIjNSA_11use_defaultESC_SC_EEEEEE10policy1000El3prgNSA_6detail15normal_iteratorINSA_10device_ptrIfEEEEJSD_EEEvT0_iT1_T2_DpNS2_10kernel_argIT3_EE_param_0,
	.param .u32 _ZN3cub18CUB_300001_SM_10006detail9transform16transform_kernelINS2_10policy_hubILb1EN4cuda3std3__45tupleIJN6thrust24THRUST_300001_SM_1000_NS17counting_iteratorIjNSA_11use_defaultESC_SC_EEEEEE10policy1000El3prgNSA_6detail15normal_iteratorINSA_10device_ptrIfEEEEJSD_EEEvT0_iT1_T2_DpNS2_10kernel_argIT3_EE_param_1,
	.param .align 4 .b8 _ZN3cub18CUB_300001_SM_10006detail9transform16transform_kernelINS2_10policy_hubILb1EN4cuda3std3__45tupleIJN6thrust24THRUST_300001_SM_1000_NS17counting_iteratorIjNSA_11use_defaultESC_SC_EEEEEE10policy1000El3prgNSA_6detail15normal_iteratorINSA_10device_ptrIfEEEEJSD_EEEvT0_iT1_T2_DpNS2_10kernel_argIT3_EE_param_2[8],
	.param .align 8 .b8 _ZN3cub18CUB_300001_SM_10006detail9transform16transform_kernelINS2_10policy_hubILb1EN4cuda3std3__45tupleIJN6thrust24THRUST_300001_SM_1000_NS17counting_iteratorIjNSA_11use_defaultESC_SC_EEEEEE10policy1000El3prgNSA_6detail15normal_iteratorINSA_10device_ptrIfEEEEJSD_EEEvT0_iT1_T2_DpNS2_10kernel_argIT3_EE_param_3[8],
	.param .align 8 .b8 _ZN3cub18CUB_300001_SM_10006detail9transform16transform_kernelINS2_10policy_hubILb1EN4cuda3std3__45tupleIJN6thrust24THRUST_300001_SM_1000_NS17counting_iteratorIjNSA_11use_defaultESC_SC_EEEEEE10policy1000El3prgNSA_6detail15normal_iteratorINSA_10device_ptrIfEEEEJSD_EEEvT0_iT1_T2_DpNS2_10kernel_argIT3_EE_param_4[16]
)
.maxntid 128
{
	.reg .pred 	%p<17>;
	.reg .b32 	%r<68>;
	.reg .b32 	%f<11>;
	.reg .b64 	%rd<67>;

	ld.param.f32 	%f1, [_ZN3cub18CUB_300001_SM_10006detail9transform16transform_kernelINS2_10policy_hubILb1EN4cuda3std3__45tupleIJN6thrust24THRUST_300001_SM_1000_NS17counting_iteratorIjNSA_11use_defaultESC_SC_EEEEEE10policy1000El3prgNSA_6detail15normal_iteratorINSA_10device_ptrIfEEEEJSD_EEEvT0_iT1_T2_DpNS2_10kernel_argIT3_EE_param_2];
	ld.param.f32 	%f2, [_ZN3cub18CUB_300001_SM_10006detail9transform16transform_kernelINS2_10policy_hubILb1EN4cuda3std3__45tupleIJN6thrust24THRUST_300001_SM_1000_NS17counting_iteratorIjNSA_11use_defaultESC_SC_EEEEEE10policy1000El3prgNSA_6detail15normal_iteratorINSA_10device_ptrIfEEEEJSD_EEEvT0_iT1_T2_DpNS2_10kernel_argIT3_EE_param_2+4];
	ld.param.u32 	%r18, [_ZN3cub18CUB_300001_SM_10006detail9transform16transform_kernelINS2_10policy_hubILb1EN4cuda3std3__45tupleIJN6thrust24THRUST_300001_SM_1000_NS17counting_iteratorIjNSA_11use_defaultESC_SC_EEEEEE10policy1000El3prgNSA_6detail15normal_iteratorINSA_10device_ptrIfEEEEJSD_EEEvT0_iT1_T2_DpNS2_10kernel_argIT3_EE_param_4];
	ld.param.u64 	%rd18, [_ZN3cub18CUB_300001_SM_10006detail9transform16transform_kernelINS2_10policy_hubILb1EN4cuda3std3__45tupleIJN6thrust24THRUST_300001_SM_1000_NS17counting_iteratorIjNSA_11use_defaultESC_SC_EEEEEE10policy1000El3prgNSA_6detail15normal_iteratorINSA_10device_ptrIfEEEEJSD_EEEvT0_iT1_T2_DpNS2_10kernel_argIT3_EE_param_0];
	ld.param.u64 	%rd19, [_ZN3cub18CUB_300001_SM_10006detail9transform16transform_kernelINS2_10policy_hubILb1EN4cuda3std3__45tupleIJN6thrust24THRUST_300001_SM_1000_NS17counting_iteratorIjNSA_11use_defaultESC_SC_EEEEEE10policy1000El3prgNSA_6detail15normal_iteratorINSA_10device_ptrIfEEEEJSD_EEEvT0_iT1_T2_DpNS2_10kernel_argIT3_EE_param_3];
	ld.param.u32 	%r17, [_ZN3cub18CUB_300001_SM_10006detail9transform16transform_kernelINS2_10policy_hubILb1EN4cuda3std3__45tupleIJN6thrust24THRUST_300001_SM_1000_NS17counting_iteratorIjNSA_11use_defaultESC_SC_EEEEEE10policy1000El3prgNSA_6detail15normal_iteratorINSA_10device_ptrIfEEEEJSD_EEEvT0_iT1_T2_DpNS2_10kernel_argIT3_EE_param_1];
	cvta.to.global.u64 	%rd20, %rd19;
	shl.b32 	%r19, %r17, 7;
	mov.u32 	%r20, %ctaid.x;
	cvt.u64.u32 	%rd21, %r20;
	cvt.s64.s32 	%rd22, %r19;
	mul.lo.s64 	%rd23, %rd22, %rd21;
	sub.s64 	%rd24, %rd18, %rd23;
	min.s64 	%rd25, %rd24, %rd22;
	cvt.u32.u64 	%r1, %rd25;
	cvt.u32.u64 	%r21, %rd23;
	add.s32 	%r2, %r18, %r21;
	shl.b64 	%rd26, %rd23, 2;
	add.s64 	%rd1, %rd20, %rd26;
	setp.eq.s32 	%p1, %r19, %r1;
	@%p1 bra 	$L__BB3_12;
	setp.lt.s32 	%p2, %r17, 1;
	@%p2 bra 	$L__BB3_21;
	mov.u32 	%r3, %tid.x;
	sub.f32 	%f3, %f2, %f1;
	mov.b32 	%r66, 0;
$L__BB3_3:
	shl.b32 	%r23, %r66, 7;
	add.s32 	%r12, %r23, %r3;
	setp.ge.s32 	%p3, %r12, %r1;
	@%p3 bra 	$L__BB3_11;
	add.s32 	%r13, %r12, %r2;
	setp.eq.s32 	%p4, %r13, 0;
	mov.b32 	%r67, 1;
	@%p4 bra 	$L__BB3_10;
	cvt.u64.u32 	%rd64, %r13;
	mov.b64 	%rd65, 48271;
	mov.b64 	%rd66, 1;
$L__BB3_6:
	and.b64  	%rd29, %rd64, 1;
	setp.eq.b64 	%p5, %rd29, 1;
	not.pred 	%p6, %p5;
	@%p6 bra 	$L__BB3_8;
	mul.lo.s64 	%rd30, %rd66, %rd65;
	mul.hi.u64 	%rd31, %rd30, 8589934597;
	sub.s64 	%rd32, %rd30, %rd31;
	shr.u64 	%rd33, %rd32, 1;
	add.s64 	%rd34, %rd33, %rd31;
	shr.u64 	%rd35, %rd34, 30;
	mul.lo.s64 	%rd36, %rd35, 2147483647;
	sub.s64 	%rd66, %rd30, %rd36;
$L__BB3_8:
	shr.u64 	%rd16, %rd64, 1;
	mul.lo.s64 	%rd37, %rd65, %rd65;
	mul.hi.u64 	%rd38, %rd37, -9223372032559808509;
	shr.u64 	%rd39, %rd38, 30;
	mul.lo.s64 	%rd40, %rd39, 2147483647;
	sub.s64 	%rd65, %rd37, %rd40;
	setp.gt.u64 	%p7, %rd64, 1;
	mov.u64 	%rd64, %rd16;
	@%p7 bra 	$L__BB3_6;
	cvt.u32.u64 	%r25, %rd66;
	mul.hi.u32 	%r26, %r25, 3;
	sub.s32 	%r27, %r25, %r26;
	shr.u32 	%r28, %r27, 1;
	add.s32 	%r29, %r28, %r26;
	shr.u32 	%r30, %r29, 30;
	mul.lo.s32 	%r31, %r30, 2147483647;
	sub.s32 	%r67, %r25, %r31;
$L__BB3_10:
	mul.hi.u32 	%r32, %r67, -1131474031;
	shr.u32 	%r33, %r32, 15;
	mul.lo.s32 	%r34, %r33, 44488;
	sub.s32 	%r35, %r67, %r34;
	mul.lo.s32 	%r36, %r35, 48271;
	mul.lo.s32 	%r37, %r33, 3399;
	setp.lt.u32 	%p8, %r36, %r37;
	xor.b32  	%r38, %r37, 2147483647;
	neg.s32 	%r39, %r37;
	selp.b32 	%r40, %r38, %r39, %p8;
	add.s32 	%r41, %r36, %r40;
	add.s32 	%r42, %r41, -1;
	cvt.rn.f32.u32 	%f5, %r42;
	mul.f32 	%f6, %f5, 0f30000000;
	fma.rn.f32 	%f7, %f3, %f6, %f1;
	mul.wide.s32 	%rd41, %r12, 4;
	add.s64 	%rd42, %rd1, %rd41;
	st.global.f32 	[%rd42], %f7;
$L__BB3_11:
	add.s32 	%r66, %r66, 1;
	setp.ne.s32 	%p9, %r66, %r17;
	@%p9 bra 	$L__BB3_3;
	bra.uni 	$L__BB3_21;
$L__BB3_12:
	setp.lt.s32 	%p10, %r17, 1;
	@%p10 bra 	$L__BB3_21;
	mov.u32 	%r4, %tid.x;
	sub.f32 	%f4, %f2, %f1;
	mov.b32 	%r64, 0;
$L__BB3_14:
	shl.b32 	%r45, %r64, 7;
	add.s32 	%r6, %r45, %r4;
	add.s32 	%r7, %r6, %r2;
	setp.eq.s32 	%p11, %r7, 0;
	mov.b32 	%r65, 1;
	@%p11 bra 	$L__BB3_20;
	cvt.u64.u32 	%rd60, %r7;
	mov.b64 	%rd61, 48271;
	mov.b64 	%rd62, 1;
$L__BB3_16:
	and.b64  	%rd45, %rd60, 1;
	setp.eq.b64 	%p12, %rd45, 1;
	not.pred 	%p13, %p12;
	@%p13 bra 	$L__BB3_18;
	mul.lo.s64 	%rd46, %rd62, %rd61;
	mul.hi.u64 	%rd47, %rd46, 8589934597;
	sub.s64 	%rd48, %rd46, %rd47;
	shr.u64 	%rd49, %rd48, 1;
	add.s64 	%rd50, %rd49, %rd47;
	shr.u64 	%rd51, %rd50, 30;
	mul.lo.s64 	%rd52, %rd51, 2147483647;
	sub.s64 	%rd62, %rd46, %rd52;
$L__BB3_18:
	shr.u64 	%rd8, %rd60, 1;
	mul.lo.s64 	%rd53, %rd61, %rd61;
	mul.hi.u64 	%rd54, %rd53, -9223372032559808509;
	shr.u64 	%rd55, %rd54, 30;
	mul.lo.s64 	%rd56, %rd55, 2147483647;
	sub.s64 	%rd61, %rd53, %rd56;
	setp.gt.u64 	%p14, %rd60, 1;
	mov.u64 	%rd60, %rd8;
	@%p14 bra 	$L__BB3_16;
	cvt.u32.u64 	%r46, %rd62;
	mul.hi.u32 	%r47, %r46, 3;
	sub.s32 	%r48, %r46, %r47;
	shr.u32 	%r49, %r48, 1;
	add.s32 	%r50, %r49, %r47;
	shr.u32 	%r51, %r50, 30;
	mul.lo.s32 	%r52, %r51, 2147483647;
	sub.s32 	%r65, %r46, %r52;
$L__BB3_20:
	mul.hi.u32 	%r53, %r65, -1131474031;
	shr.u32 	%r54, %r53, 15;
	mul.lo.s32 	%r55, %r54, 44488;
	sub.s32 	%r56, %r65, %r55;
	mul.lo.s32 	%r57, %r56, 48271;
	mul.lo.s32 	%r58, %r54, 3399;
	setp.lt.u32 	%p15, %r57, %r58;
	xor.b32  	%r59, %r58, 2147483647;
	neg.s32 	%r60, %r58;
	selp.b32 	%r61, %r59, %r60, %p15;
	add.s32 	%r62, %r57, %r61;
	add.s32 	%r63, %r62, -1;
	cvt.rn.f32.u32 	%f8, %r63;
	mul.f32 	%f9, %f8, 0f30000000;
	fma.rn.f32 	%f10, %f4, %f9, %f1;
	mul.wide.s32 	%rd57, %r6, 4;
	add.s64 	%rd58, %rd1, %rd57;
	st.global.f32 	[%rd58], %f10;
	add.s32 	%r64, %r64, 1;
	setp.eq.s32 	%p16, %r64, %r17;
	@%p16 bra 	$L__BB3_21;
	bra.uni 	$L__BB3_14;
$L__BB3_21:
	ret;

}
	// .globl	_ZN3cub18CUB_300001_SM_10006detail9transform16transform_kernelINS2_10policy_hubILb1EN4cuda3std3__45tupleIJN6thrust24THRUST_300001_SM_1000_NS6detail15normal_iteratorINSA_10device_ptrIfEEEEEEEE10policy1000Ei17integrand_functorSF_JPfEEEvT0_iT1_T2_DpNS2_10kernel_argIT3_EE
.visible .entry _ZN3cub18CUB_300001_SM_10006detail9transform16transform_kernelINS2_10policy_hubILb1EN4cuda3std3__45tupleIJN6thrust24THRUST_300001_SM_1000_NS6detail15normal_iteratorINSA_10device_ptrIfEEEEEEEE10policy1000Ei17integrand_functorSF_JPfEEEvT0_iT1_T2_DpNS2_10kernel_argIT3_EE(
	.param .u32 _ZN3cub18CUB_300001_SM_10006detail9transform16transform_kernelINS2_10policy_hubILb1EN4cuda3std3__45tupleIJN6thrust24THRUST_300001_SM_1000_NS6detail15normal_iteratorINSA_10device_ptrIfEEEEEEEE10policy1000Ei17integrand_functorSF_JPfEEEvT0_iT1_T2_DpNS2_10kernel_argIT3_EE_param_0,
	.param .u32 _ZN3cub18CUB_300001_SM_10006detail9transform16transform_kernelINS2_10policy_hubILb1EN4cuda3std3__45tupleIJN6thrust24THRUST_300001_SM_1000_NS6detail15normal_iteratorINSA_10device_ptrIfEEEEEEEE10policy1000Ei17integrand_functorSF_JPfEEEvT0_iT1_T2_DpNS2_10kernel_argIT3_EE_param_1,
	.param .align 1 .b8 _ZN3cub18CUB_300001_SM_10006detail9transform16transform_kernelINS2_10policy_hubILb1EN4cuda3std3__45tupleIJN6thrust24THRUST_300001_SM_1000_NS6detail15normal_iteratorINSA_10device_ptrIfEEEEEEEE10policy1000Ei17integrand_functorSF_JPfEEEvT0_iT1_T2_DpNS2_10kernel_argIT3_EE_param_2[1],
	.param .align 8 .b8 _ZN3cub18CUB_300001_SM_10006detail9transform16transform_kernelINS2_10policy_hubILb1EN4cuda3std3__45tupleIJN6thrust24THRUST_300001_SM_1000_NS6detail15normal_iteratorINSA_10device_ptrIfEEEEEEEE10policy1000Ei17integrand_functorSF_JPfEEEvT0_iT1_T2_DpNS2_10kernel_argIT3_EE_param_3[8],
	.param .align 8 .b8 _ZN3cub18CUB_300001_SM_10006detail9transform16transform_kernelINS2_10policy_hubILb1EN4cuda3std3__45tupleIJN6thrust24THRUST_300001_SM_1000_NS6detail15normal_iteratorINSA_10device_ptrIfEEEEEEEE10policy1000Ei17integrand_functorSF_JPfEEEvT0_iT1_T2_DpNS2_10kernel_argIT3_EE_param_4[16]
)
.maxntid 128
{
	.local .align 4 .b8 	__local_depot4[28];
	.reg .b64 	%SP;
	.reg .b64 	%SPL;
	.reg .pred 	%p<25>;
	.reg .b32 	%r<104>;
	.reg .b32 	%f<55>;
	.reg .b64 	%rd<53>;
	.reg .b64 	%fd<5>;

	mov.u64 	%SPL, __local_depot4;
	ld.param.u32 	%r44, [_ZN3cub18CUB_300001_SM_10006detail9transform16transform_kernelINS2_10policy_hubILb1EN4cuda3std3__45tupleIJN6thrust24THRUST_300001_SM_1000_NS6detail15normal_iteratorINSA_10device_ptrIfEEEEEEEE10policy1000Ei17integrand_functorSF_JPfEEEvT0_iT1_T2_DpNS2_10kernel_argIT3_EE_param_0];
	ld.param.u64 	%rd14, [_ZN3cub18CUB_300001_SM_10006detail9transform16transform_kernelINS2_10policy_hubILb1EN4cuda3std3__45tupleIJN6thrust24THRUST_300001_SM_1000_NS6detail15normal_iteratorINSA_10device_ptrIfEEEEEEEE10policy1000Ei17integrand_functorSF_JPfEEEvT0_iT1_T2_DpNS2_10kernel_argIT3_EE_param_4];
	ld.param.u64 	%rd15, [_ZN3cub18CUB_300001_SM_10006detail9transform16transform_kernelINS2_10policy_hubILb1EN4cuda3std3__45tupleIJN6thrust24THRUST_300001_SM_1000_NS6detail15normal_iteratorINSA_10device_ptrIfEEEEEEEE10policy1000Ei17integrand_functorSF_JPfEEEvT0_iT1_T2_DpNS2_10kernel_argIT3_EE_param_3];
	ld.param.u32 	%r43, [_ZN3cub18CUB_300001_SM_10006detail9transform16transform_kernelINS2_10policy_hubILb1EN4cuda3std3__45tupleIJN6thrust24THRUST_300001_SM_1000_NS6detail15normal_iteratorINSA_10device_ptrIfEEEEEEEE10policy1000Ei17integrand_functorSF_JPfEEEvT0_iT1_T2_DpNS2_10kernel_argIT3_EE_param_1];
	add.u64 	%rd1, %SPL, 0;
	cvta.to.global.u64 	%rd17, %rd15;
	cvta.to.global.u64 	%rd18, %rd14;
	shl.b32 	%r1, %r43, 7;
	mov.u32 	%r45, %ctaid.x;
	mul.lo.s32 	%r46, %r1, %r45;
	sub.s32 	%r2, %r44, %r46;
	min.s32 	%r3, %r1, %r2;
	mul.wide.s32 	%rd19, %r46, 4;
	add.s64 	%rd2, %rd18, %rd19;
	add.s64 	%rd3, %rd17, %rd19;
	shl.b32 	%r4, %r3, 2;
	mov.u32 	%r5, %tid.x;
	shl.b32 	%r93, %r5, 7;
	setp.ge.s32 	%p1, %r93, %r4;
	@%p1 bra 	$L__BB4_2;
$L__BB4_1:
	.pragma "nounroll";
	cvt.u64.u32 	%rd21, %r93;
	add.s64 	%rd20, %rd2, %rd21;
	// begin inline asm
	prefetch.global.L2 [%rd20];
	// end inline asm
	add.s32 	%r93, %r93, 16384;
	setp.lt.s32 	%p2, %r93, %r4;
	@%p2 bra 	$L__BB4_1;
$L__BB4_2:
	setp.gt.s32 	%p3, %r1, %r2;
	@%p3 bra 	$L__BB4_8;
	setp.lt.s32 	%p4, %r43, 1;
	@%p4 bra 	$L__BB4_27;
	mov.b32 	%r94, 0;
	mov.u64 	%rd26, __cudart_i2opi_f;
$L__BB4_5:
	shl.b32 	%r48, %r94, 7;
	add.s32 	%r10, %r48, %r5;
	mul.wide.s32 	%rd22, %r10, 4;
	add.s64 	%rd23, %rd2, %rd22;
	ld.global.f32 	%f1, [%rd23];
	mul.f32 	%f13, %f1, 0f3F22F983;
	cvt.rni.s32.f32 	%r98, %f13;
	cvt.rn.f32.s32 	%f14, %r98;
	fma.rn.f32 	%f15, %f14, 0fBFC90FDA, %f1;
	fma.rn.f32 	%f16, %f14, 0fB3A22168, %f15;
	fma.rn.f32 	%f53, %f14, 0fA7C234C5, %f16;
	abs.f32 	%f3, %f1;
	setp.ltu.f32 	%p5, %f3, 0f47CE4780;
	@%p5 bra 	$L__BB4_19;
	setp.neu.f32 	%p6, %f3, 0f7F800000;
	@%p6 bra 	$L__BB4_14;
	mov.f32 	%f19, 0f00000000;
	mul.rn.f32 	%f53, %f1, %f19;
	mov.b32 	%r98, 0;
	bra.uni 	$L__BB4_19;
$L__BB4_8:
	setp.lt.s32 	%p14, %r43, 1;
	@%p14 bra 	$L__BB4_27;
	mov.b32 	%r99, 0;
	mov.u64 	%rd39, __cudart_i2opi_f;
$L__BB4_10:
	shl.b32 	%r71, %r99, 7;
	add.s32 	%r27, %r71, %r5;
	setp.ge.s32 	%p15, %r27, %r3;
	@%p15 bra 	$L__BB4_26;
	mul.wide.s32 	%rd37, %r27, 4;
	add.s64 	%rd38, %rd2, %rd37;
	ld.global.f32 	%f7, [%rd38];
	mul.f32 	%f33, %f7, 0f3F22F983;
	cvt.rni.s32.f32 	%r103, %f33;
	cvt.rn.f32.s32 	%f34, %r103;
	fma.rn.f32 	%f35, %f34, 0fBFC90FDA, %f7;
	fma.rn.f32 	%f36, %f34, 0fB3A22168, %f35;
	fma.rn.f32 	%f54, %f34, 0fA7C234C5, %f36;
	abs.f32 	%f9, %f7;
	setp.ltu.f32 	%p16, %f9, 0f47CE4780;
	@%p16 bra 	$L__BB4_25;
	setp.neu.f32 	%p17, %f9, 0f7F800000;
	@%p17 bra 	$L__BB4_20;
	mov.f32 	%f39, 0f00000000;
	mul.rn.f32 	%f54, %f7, %f39;
	mov.b32 	%r103, 0;
	bra.uni 	$L__BB4_25;
$L__BB4_14:
	mov.b32 	%r12, %f1;
	shl.b32 	%r50, %r12, 8;
	or.b32  	%r13, %r50, -2147483648;
	mov.b64 	%rd49, 0;
	mov.b32 	%r95, 0;
$L__BB4_15:
	.pragma "nounroll";
	mul.wide.u32 	%rd25, %r95, 4;
	add.s64 	%rd27, %rd26, %rd25;
	ld.global.nc.u32 	%r51, [%rd27];
	mad.wide.u32 	%rd28, %r51, %r13, %rd49;
	shr.u64 	%rd49, %rd28, 32;
	add.s64 	%rd29, %rd1, %rd25;
	st.local.u32 	[%rd29], %rd28;
	add.s32 	%r95, %r95, 1;
	setp.ne.s32 	%p7, %r95, 6;
	@%p7 bra 	$L__BB4_15;
	shr.u32 	%r52, %r12, 23;
	st.local.u32 	[%rd1+24], %rd49;
	and.b32  	%r16, %r52, 31;
	and.b32  	%r53, %r52, 224;
	add.s32 	%r54, %r53, -128;
	shr.u32 	%r55, %r54, 5;
	mul.wide.u32 	%rd30, %r55, 4;
	sub.s64 	%rd6, %rd1, %rd30;
	ld.local.u32 	%r96, [%rd6+24];
	ld.local.u32 	%r97, [%rd6+20];
	setp.eq.s32 	%p8, %r16, 0;
	@%p8 bra 	$L__BB4_18;
	shf.l.wrap.b32 	%r96, %r97, %r96, %r16;
	ld.local.u32 	%r56, [%rd6+16];
	shf.l.wrap.b32 	%r97, %r56, %r97, %r16;
$L__BB4_18:
	shr.u32 	%r57, %r96, 30;
	shf.l.wrap.b32 	%r58, %r97, %r96, 2;
	shl.b32 	%r59, %r97, 2;
	shr.u32 	%r60, %r58, 31;
	add.s32 	%r61, %r60, %r57;
	neg.s32 	%r62, %r61;
	setp.lt.s32 	%p9, %r12, 0;
	selp.b32 	%r98, %r62, %r61, %p9;
	xor.b32  	%r63, %r58, %r12;
	shr.s32 	%r64, %r58, 31;
	xor.b32  	%r65, %r64, %r58;
	xor.b32  	%r66, %r64, %r59;
	cvt.u64.u32 	%rd31, %r65;
	shl.b64 	%rd32, %rd31, 32;
	cvt.u64.u32 	%rd33, %r66;
	or.b64  	%rd34, %rd32, %rd33;
	cvt.rn.f64.s64 	%fd1, %rd34;
	mul.f64 	%fd2, %fd1, 0d3BF921FB54442D19;
	cvt.rn.f32.f64 	%f17, %fd2;
	neg.f32 	%f18, %f17;
	setp.lt.s32 	%p10, %r63, 0;
	selp.f32 	%f53, %f18, %f17, %p10;
$L__BB4_19:
	mul.rn.f32 	%f20, %f53, %f53;
	and.b32  	%r68, %r98, 1;
	setp.eq.b32 	%p11, %r68, 1;
	selp.f32 	%f21, 0f3F800000, %f53, %p11;
	fma.rn.f32 	%f22, %f20, %f21, 0f00000000;
	fma.rn.f32 	%f23, %f20, 0f37CBAC00, 0fBAB607ED;
	selp.f32 	%f24, %f23, 0fB94D4153, %p11;
	selp.f32 	%f25, 0f3D2AAABB, 0f3C0885E4, %p11;
	fma.rn.f32 	%f26, %f24, %f20, %f25;
	selp.f32 	%f27, 0fBEFFFFFF, 0fBE2AAAA8, %p11;
	fma.rn.f32 	%f28, %f26, %f20, %f27;
	fma.rn.f32 	%f29, %f28, %f22, %f21;
	and.b32  	%r69, %r98, 2;
	setp.eq.s32 	%p12, %r69, 0;
	mov.f32 	%f30, 0f00000000;
	sub.f32 	%f31, %f30, %f29;
	selp.f32 	%f32, %f29, %f31, %p12;
	add.s64 	%rd36, %rd3, %rd22;
	st.global.f32 	[%rd36], %f32;
	add.s32 	%r94, %r94, 1;
	setp.eq.s32 	%p13, %r94, %r43;
	@%p13 bra 	$L__BB4_27;
	bra.uni 	$L__BB4_5;
$L__BB4_20:
	mov.b32 	%r29, %f7;
	shl.b32 	%r73, %r29, 8;
	or.b32  	%r30, %r73, -2147483648;
	mov.b64 	%rd52, 0;
	mov.b32 	%r100, 0;
	mov.u64 	%rd50, %rd39;
	mov.u64 	%rd51, %rd1;
$L__BB4_21:
	.pragma "nounroll";
	ld.global.nc.u32 	%r74, [%rd50];
	mad.wide.u32 	%rd41, %r74, %r30, %rd52;
	shr.u64 	%rd52, %rd41, 32;
	st.local.u32 	[%rd51], %rd41;
	add.s32 	%r100, %r100, 1;
	add.s64 	%rd51, %rd51, 4;
	add.s64 	%rd50, %rd50, 4;
	setp.ne.s32 	%p18, %r100, 6;
	@%p18 bra 	$L__BB4_21;
	shr.u32 	%r75, %r29, 23;
	st.local.u32 	[%rd1+24], %rd52;
	and.b32  	%r33, %r75, 31;
	and.b32  	%r76, %r75, 224;
	add.s32 	%r77, %r76, -128;
	shr.u32 	%r78, %r77, 5;
	mul.wide.u32 	%rd42, %r78, 4;
	sub.s64 	%rd13, %rd1, %rd42;
	ld.local.u32 	%r101, [%rd13+24];
	ld.local.u32 	%r102, [%rd13+20];
	setp.eq.s32 	%p19, %r33, 0;
	@%p19 bra 	$L__BB4_24;
	shf.l.wrap.b32 	%r101, %r102, %r101, %r33;
	ld.local.u32 	%r79, [%rd13+16];
	shf.l.wrap.b32 	%r102, %r79, %r102, %r33;
$L__BB4_24:
	shr.u32 	%r80, %r101, 30;
	shf.l.wrap.b32 	%r81, %r102, %r101, 2;
	shl.b32 	%r82, %r102, 2;
	shr.u32 	%r83, %r81, 31;
	add.s32 	%r84, %r83, %r80;
	neg.s32 	%r85, %r84;
	setp.lt.s32 	%p20, %r29, 0;
	selp.b32 	%r103, %r85, %r84, %p20;
	xor.b32  	%r86, %r81, %r29;
	shr.s32 	%r87, %r81, 31;
	xor.b32  	%r88, %r87, %r81;
	xor.b32  	%r89, %r87, %r82;
	cvt.u64.u32 	%rd43, %r88;
	shl.b64 	%rd44, %rd43, 32;
	cvt.u64.u32 	%rd45, %r89;
	or.b64  	%rd46, %rd44, %rd45;
	cvt.rn.f64.s64 	%fd3, %rd46;
	mul.f64 	%fd4, %fd3, 0d3BF921FB54442D19;
	cvt.rn.f32.f64 	%f37, %fd4;
	neg.f32 	%f38, %f37;
	setp.lt.s32 	%p21, %r86, 0;
	selp.f32 	%f54, %f38, %f37, %p21;
$L__BB4_25:
	mul.rn.f32 	%f40, %f54, %f54;
	and.b32  	%r91, %r103, 1;
	setp.eq.b32 	%p22, %r91, 1;
	selp.f32 	%f41, 0f3F800000, %f54, %p22;
	fma.rn.f32 	%f42, %f40, %f41, 0f00000000;
	fma.rn.f32 	%f43, %f40, 0f37CBAC00, 0fBAB607ED;
	selp.f32 	%f44, %f43, 0fB94D4153, %p22;
	selp.f32 	%f45, 0f3D2AAABB, 0f3C0885E4, %p22;
	fma.rn.f32 	%f46, %f44, %f40, %f45;
	selp.f32 	%f47, 0fBEFFFFFF, 0fBE2AAAA8, %p22;
	fma.rn.f32 	%f48, %f46, %f40, %f47;
	fma.rn.f32 	%f49, %f48, %f42, %f41;
	and.b32  	%r92, %r103, 2;
	setp.eq.s32 	%p23, %r92, 0;
	mov.f32 	%f50, 0f00000000;
	sub.f32 	%f51, %f50, %f49;
	selp.f32 	%f52, %f49, %f51, %p23;
	add.s64 	%rd48, %rd3, %rd37;
	st.global.f32 	[%rd48], %f52;
$L__BB4_26:
	add.s32 	%r99, %r99, 1;
	setp.ne.s32 	%p24, %r99, %r43;
	@%p24 bra 	$L__BB4_10;
$L__BB4_27:
	ret;

}
	// .globl	_ZN3cub18CUB_300001_SM_10006detail9transform16transform_kernelINS2_10policy_hubILb1EN4cuda3std3__45tupleIJN6thrust24THRUST_300001_SM_1000_NS6detail15normal_iteratorINSA_10device_ptrIfEEEEEEEE10policy1000El17integrand_functorSF_JPfEEEvT0_iT1_T2_DpNS2_10kernel_argIT3_EE
.visible .entry _ZN3cub18CUB_300001_SM_10006detail9transform16transform_kernelINS2_10policy_hubILb1EN4cuda3std3__45tupleIJN6thrust24THRUST_300001_SM_1000_NS6detail15normal_iteratorINSA_10device_ptrIfEEEEEEEE10policy1000El17integrand_functorSF_JPfEEEvT0_iT1_T2_DpNS2_10kernel_argIT3_EE(
	.param .u64 _ZN3cub18CUB_300001_SM_10006detail9transform16transform_kernelINS2_10policy_hubILb1EN4cuda3std3__45tupleIJN6thrust24THRUST_300001_SM_1000_NS6detail15normal_iteratorINSA_10device_ptrIfEEEEEEEE10policy1000El17integrand_functorSF_JPfEEEvT0_iT1_T2_DpNS2_10kernel_argIT3_EE_param_0,
	.param .u32 _ZN3cub18CUB_300001_SM_10006detail9transform16transform_kernelINS2_10policy_hubILb1EN4cuda3std3__45tupleIJN6thrust24THRUST_300001_SM_1000_NS6detail15normal_iteratorINSA_10device_ptrIfEEEEEEEE10policy1000El17integrand_functorSF_JPfEEEvT0_iT1_T2_DpNS2_10kernel_argIT3_EE_param_1,
	.param .align 1 .b8 _ZN3cub18CUB_300001_SM_10006detail9transform16transform_kernelINS2_10policy_hubILb1EN4cuda3std3__45tupleIJN6thrust24THRUST_300001_SM_1000_NS6detail15normal_iteratorINSA_10device_ptrIfEEEEEEEE10policy1000El17integrand_functorSF_JPfEEEvT0_iT1_T2_DpNS2_10kernel_argIT3_EE_param_2[1],
	.param .align 8 .b8 _ZN3cub18CUB_300001_SM_10006detail9transform16transform_kernelINS2_10policy_hubILb1EN4cuda3std3__45tupleIJN6thrust24THRUST_300001_SM_1000_NS6detail15normal_iteratorINSA_10device_ptrIfEEEEEEEE10policy1000El17integrand_functorSF_JPfEEEvT0_iT1_T2_DpNS2_10kernel_argIT3_EE_param_3[8],
	.param .align 8 .b8 _ZN3cub18CUB_300001_SM_10006detail9transform16transform_kernelINS2_10policy_hubILb1EN4cuda3std3__45tupleIJN6thrust24THRUST_300001_SM_1000_NS6detail15normal_iteratorINSA_10device_ptrIfEEEEEEEE10policy1000El17integrand_functorSF_JPfEEEvT0_iT1_T2_DpNS2_10kernel_argIT3_EE_param_4[16]
)
.maxntid 128
{
	.local .align 4 .b8 	__local_depot5[28];
	.reg .b64 	%SP;
	.reg .b64 	%SPL;
	.reg .pred 	%p<25>;
	.reg .b32 	%r<101>;
	.reg .b32 	%f<55>;
	.reg .b64 	%rd<59>;
	.reg .b64 	%fd<5>;

	mov.u64 	%SPL, __local_depot5;
	ld.param.u64 	%rd14, [_ZN3cub18CUB_300001_SM_10006detail9transform16transform_kernelINS2_10policy_hubILb1EN4cuda3std3__45tupleIJN6thrust24THRUST_300001_SM_1000_NS6detail15normal_iteratorINSA_10device_ptrIfEEEEEEEE10policy1000El17integrand_functorSF_JPfEEEvT0_iT1_T2_DpNS2_10kernel_argIT3_EE_param_0];
	ld.param.u64 	%rd15, [_ZN3cub18CUB_300001_SM_10006detail9transform16transform_kernelINS2_10policy_hubILb1EN4cuda3std3__45tupleIJN6thrust24THRUST_300001_SM_1000_NS6detail15normal_iteratorINSA_10device_ptrIfEEEEEEEE10policy1000El17integrand_functorSF_JPfEEEvT0_iT1_T2_DpNS2_10kernel_argIT3_EE_param_4];
	ld.param.u64 	%rd16, [_ZN3cub18CUB_300001_SM_10006detail9transform16transform_kernelINS2_10policy_hubILb1EN4cuda3std3__45tupleIJN6thrust24THRUST_300001_SM_1000_NS6detail15normal_iteratorINSA_10device_ptrIfEEEEEEEE10policy1000El17integrand_functorSF_JPfEEEvT0_iT1_T2_DpNS2_10kernel_argIT3_EE_param_3];
	ld.param.u32 	%r42, [_ZN3cub18CUB_300001_SM_10006detail9transform16transform_kernelINS2_10policy_hubILb1EN4cuda3std3__45tupleIJN6thrust24THRUST_300001_SM_1000_NS6detail15normal_iteratorINSA_10device_ptrIfEEEEEEEE10policy1000El17integrand_functorSF_JPfEEEvT0_iT1_T2_DpNS2_10kernel_argIT3_EE_param_1];
	add.u64 	%rd1, %SPL, 0;
	cvta.to.global.u64 	%rd18, %rd16;
	cvta.to.global.u64 	%rd19, %rd15;
	shl.b32 	%r1, %r42, 7;
	mov.u32 	%r43, %ctaid.x;
	cvt.u64.u32 	%rd20, %r43;
	cvt.s64.s32 	%rd21, %r1;
	mul.lo.s64 	%rd22, %rd21, %rd20;
	sub.s64 	%rd23, %rd14, %rd22;
	min.s64 	%rd24, %rd23, %rd21;
	cvt.u32.u64 	%r2, %rd24;
	shl.b64 	%rd25, %rd22, 2;
	add.s64 	%rd2, %rd19, %rd25;
	add.s64 	%rd3, %rd18, %rd25;
	shl.b32 	%r3, %r2, 2;
	mov.u32 	%r4, %tid.x;
	shl.b32 	%r90, %r4, 7;
	setp.ge.s32 	%p1, %r90, %r3;
	@%p1 bra 	$L__BB5_2;
$L__BB5_1:
	.pragma "nounroll";
	cvt.u64.u32 	%rd27, %r90;
	add.s64 	%rd26, %rd2, %rd27;
	// begin inline asm
	prefetch.global.L2 [%rd26];
	// end inline asm
	add.s32 	%r90, %r90, 16384;
	setp.lt.s32 	%p2, %r90, %r3;
	@%p2 bra 	$L__BB5_1;
$L__BB5_2:
	setp.eq.s32 	%p3, %r1, %r2;
	@%p3 bra 	$L__BB5_9;
	setp.lt.s32 	%p4, %r42, 1;
	@%p4 bra 	$L__BB5_27;
	mov.b32 	%r96, 0;
	mov.u64 	%rd32, __cudart_i2opi_f;
$L__BB5_5:
	shl.b32 	%r45, %r96, 7;
	add.s32 	%r26, %r45, %r4;
	setp.ge.s32 	%p5, %r26, %r2;
	@%p5 bra 	$L__BB5_26;
	mul.wide.s32 	%rd28, %r26, 4;
	add.s64 	%rd29, %rd2, %rd28;
	ld.global.f32 	%f7, [%rd29];
	mul.f32 	%f13, %f7, 0f3F22F983;
	cvt.rni.s32.f32 	%r100, %f13;
	cvt.rn.f32.s32 	%f14, %r100;
	fma.rn.f32 	%f15, %f14, 0fBFC90FDA, %f7;
	fma.rn.f32 	%f16, %f14, 0fB3A22168, %f15;
	fma.rn.f32 	%f54, %f14, 0fA7C234C5, %f16;
	abs.f32 	%f9, %f7;
	setp.ltu.f32 	%p6, %f9, 0f47CE4780;
	@%p6 bra 	$L__BB5_25;
	setp.neu.f32 	%p7, %f9, 0f7F800000;
	@%p7 bra 	$L__BB5_20;
	mov.f32 	%f19, 0f00000000;
	mul.rn.f32 	%f54, %f7, %f19;
	mov.b32 	%r100, 0;
	bra.uni 	$L__BB5_25;
$L__BB5_9:
	setp.lt.s32 	%p15, %r42, 1;
	@%p15 bra 	$L__BB5_27;
	mov.b32 	%r91, 0;
	mov.u64 	%rd45, __cudart_i2opi_f;
$L__BB5_11:
	shl.b32 	%r68, %r91, 7;
	add.s32 	%r9, %r68, %r4;
	mul.wide.s32 	%rd43, %r9, 4;
	add.s64 	%rd44, %rd2, %rd43;
	ld.global.f32 	%f1, [%rd44];
	mul.f32 	%f33, %f1, 0f3F22F983;
	cvt.rni.s32.f32 	%r95, %f33;
	cvt.rn.f32.s32 	%f34, %r95;
	fma.rn.f32 	%f35, %f34, 0fBFC90FDA, %f1;
	fma.rn.f32 	%f36, %f34, 0fB3A22168, %f35;
	fma.rn.f32 	%f53, %f34, 0fA7C234C5, %f36;
	abs.f32 	%f3, %f1;
	setp.ltu.f32 	%p16, %f3, 0f47CE4780;
	@%p16 bra 	$L__BB5_19;
	setp.neu.f32 	%p17, %f3, 0f7F800000;
	@%p17 bra 	$L__BB5_14;
	mov.f32 	%f39, 0f00000000;
	mul.rn.f32 	%f53, %f1, %f39;
	mov.b32 	%r95, 0;
	bra.uni 	$L__BB5_19;
$L__BB5_14:
	mov.b32 	%r11, %f1;
	shl.b32 	%r70, %r11, 8;
	or.b32  	%r12, %r70, -2147483648;
	mov.b64 	%rd57, 0;
	mov.b32 	%r92, 0;
	mov.u64 	%rd55, %rd45;
	mov.u64 	%rd56, %rd1;
$L__BB5_15:
	.pragma "nounroll";
	ld.global.nc.u32 	%r71, [%rd55];
	mad.wide.u32 	%rd47, %r71, %r12, %rd57;
	shr.u64 	%rd57, %rd47, 32;
	st.local.u32 	[%rd56], %rd47;
	add.s32 	%r92, %r92, 1;
	add.s64 	%rd56, %rd56, 4;
	add.s64 	%rd55, %rd55, 4;
	setp.ne.s32 	%p18, %r92, 6;
	@%p18 bra 	$L__BB5_15;
	shr.u32 	%r72, %r11, 23;
	st.local.u32 	[%rd1+24], %rd57;
	and.b32  	%r15, %r72, 31;
	and.b32  	%r73, %r72, 224;
	add.s32 	%r74, %r73, -128;
	shr.u32 	%r75, %r74, 5;
	mul.wide.u32 	%rd48, %r75, 4;
	sub.s64 	%rd10, %rd1, %rd48;
	ld.local.u32 	%r93, [%rd10+24];
	ld.local.u32 	%r94, [%rd10+20];
	setp.eq.s32 	%p19, %r15, 0;
	@%p19 bra 	$L__BB5_18;
	shf.l.wrap.b32 	%r93, %r94, %r93, %r15;
	ld.local.u32 	%r76, [%rd10+16];
	shf.l.wrap.b32 	%r94, %r76, %r94, %r15;
$L__BB5_18:
	shr.u32 	%r77, %r93, 30;
	shf.l.wrap.b32 	%r78, %r94, %r93, 2;
	shl.b32 	%r79, %r94, 2;
	shr.u32 	%r80, %r78, 31;
	add.s32 	%r81, %r80, %r77;
	neg.s32 	%r82, %r81;
	setp.lt.s32 	%p20, %r11, 0;
	selp.b32 	%r95, %r82, %r81, %p20;
	xor.b32  	%r83, %r78, %r11;
	shr.s32 	%r84, %r78, 31;
	xor.b32  	%r85, %r84, %r78;
	xor.b32  	%r86, %r84, %r79;
	cvt.u64.u32 	%rd49, %r85;
	shl.b64 	%rd50, %rd49, 32;
	cvt.u64.u32 	%rd51, %r86;
	or.b64  	%rd52, %rd50, %rd51;
	cvt.rn.f64.s64 	%fd3, %rd52;
	mul.f64 	%fd4, %fd3, 0d3BF921FB54442D19;
	cvt.rn.f32.f64 	%f37, %fd4;
	neg.f32 	%f38, %f37;
	setp.lt.s32 	%p21, %r83, 0;
	selp.f32 	%f53, %f38, %f37, %p21;
$L__BB5_19:
	mul.rn.f32 	%f40, %f53, %f53;
	and.b32  	%r88, %r95, 1;
	setp.eq.b32 	%p22, %r88, 1;
	selp.f32 	%f41, 0f3F800000, %f53, %p22;
	fma.rn.f32 	%f42, %f40, %f41, 0f00000000;
	fma.rn.f32 	%f43, %f40, 0f37CBAC00, 0fBAB607ED;
	selp.f32 	%f44, %f43, 0fB94D4153, %p22;
	selp.f32 	%f45, 0f3D2AAABB, 0f3C0885E4, %p22;
	fma.rn.f32 	%f46, %f44, %f40, %f45;
	selp.f32 	%f47, 0fBEFFFFFF, 0fBE2AAAA8, %p22;
	fma.rn.f32 	%f48, %f46, %f40, %f47;
	fma.rn.f32 	%f49, %f48, %f42, %f41;
	and.b32  	%r89, %r95, 2;
	setp.eq.s32 	%p23, %r89, 0;
	mov.f32 	%f50, 0f00000000;
	sub.f32 	%f51, %f50, %f49;
	selp.f32 	%f52, %f49, %f51, %p23;
	add.s64 	%rd54, %rd3, %rd43;
	st.global.f32 	[%rd54], %f52;
	add.s32 	%r91, %r91, 1;
	setp.eq.s32 	%p24, %r91, %r42;
	@%p24 bra 	$L__BB5_27;
	bra.uni 	$L__BB5_11;
$L__BB5_20:
	mov.b32 	%r28, %f7;
	shl.b32 	%r47, %r28, 8;
	or.b32  	%r29, %r47, -2147483648;
	mov.b64 	%rd58, 0;
	mov.b32 	%r97, 0;
$L__BB5_21:
	.pragma "nounroll";
	mul.wide.u32 	%rd31, %r97, 4;
	add.s64 	%rd33, %rd32, %rd31;
	ld.global.nc.u32 	%r48, [%rd33];
	mad.wide.u32 	%rd34, %r48, %r29, %rd58;
	shr.u64 	%rd58, %rd34, 32;
	add.s64 	%rd35, %rd1, %rd31;
	st.local.u32 	[%rd35], %rd34;
	add.s32 	%r97, %r97, 1;
	setp.ne.s32 	%p8, %r97, 6;
	@%p8 bra 	$L__BB5_21;
	shr.u32 	%r49, %r28, 23;
	st.local.u32 	[%rd1+24], %rd58;
	and.b32  	%r32, %r49, 31;
	and.b32  	%r50, %r49, 224;
	add.s32 	%r51, %r50, -128;
	shr.u32 	%r52, %r51, 5;
	mul.wide.u32 	%rd36, %r52, 4;
	sub.s64 	%rd13, %rd1, %rd36;
	ld.local.u32 	%r98, [%rd13+24];
	ld.local.u32 	%r99, [%rd13+20];
	setp.eq.s32 	%p9, %r32, 0;
	@%p9 bra 	$L__BB5_24;
	shf.l.wrap.b32 	%r98, %r99, %r98, %r32;
	ld.local.u32 	%r53, [%rd13+16];
	shf.l.wrap.b32 	%r99, %r53, %r99, %r32;
$L__BB5_24:
	shr.u32 	%r54, %r98, 30;
	shf.l.wrap.b32 	%r55, %r99, %r98, 2;
	shl.b32 	%r56, %r99, 2;
	shr.u32 	%r57, %r55, 31;
	add.s32 	%r58, %r57, %r54;
	neg.s32 	%r59, %r58;
	setp.lt.s32 	%p10, %r28, 0;
	selp.b32 	%r100, %r59, %r58, %p10;
	xor.b32  	%r60, %r55, %r28;
	shr.s32 	%r61, %r55, 31;
	xor.b32  	%r62, %r61, %r55;
	xor.b32  	%r63, %r61, %r56;
	cvt.u64.u32 	%rd37, %r62;
	shl.b64 	%rd38, %rd37, 32;
	cvt.u64.u32 	%rd39, %r63;
	or.b64  	%rd40, %rd38, %rd39;
	cvt.rn.f64.s64 	%fd1, %rd40;
	mul.f64 	%fd2, %fd1, 0d3BF921FB54442D19;
	cvt.rn.f32.f64 	%f17, %fd2;
	neg.f32 	%f18, %f17;
	setp.lt.s32 	%p11, %r60, 0;
	selp.f32 	%f54, %f18, %f17, %p11;
$L__BB5_25:
	mul.rn.f32 	%f20, %f54, %f54;
	and.b32  	%r65, %r100, 1;
	setp.eq.b32 	%p12, %r65, 1;
	selp.f32 	%f21, 0f3F800000, %f54, %p12;
	fma.rn.f32 	%f22, %f20, %f21, 0f00000000;
	fma.rn.f32 	%f23, %f20, 0f37CBAC00, 0fBAB607ED;
	selp.f32 	%f24, %f23, 0fB94D4153, %p12;
	selp.f32 	%f25, 0f3D2AAABB, 0f3C0885E4, %p12;
	fma.rn.f32 	%f26, %f24, %f20, %f25;
	selp.f32 	%f27, 0fBEFFFFFF, 0fBE2AAAA8, %p12;
	fma.rn.f32 	%f28, %f26, %f20, %f27;
	fma.rn.f32 	%f29, %f28, %f22, %f21;
	and.b32  	%r66, %r100, 2;
	setp.eq.s32 	%p13, %r66, 0;
	mov.f32 	%f30, 0f00000000;
	sub.f32 	%f31, %f30, %f29;
	selp.f32 	%f32, %f29, %f31, %p13;
	add.s64 	%rd42, %rd3, %rd28;
	st.global.f32 	[%rd42], %f32;
$L__BB5_26:
	add.s32 	%r96, %r96, 1;
	setp.ne.s32 	%p14, %r96, %r42;
	@%p14 bra 	$L__BB5_5;
$L__BB5_27:
	ret;

}
	// .globl	_ZN3cub18CUB_300001_SM_10006detail6reduce28DeviceReduceSingleTileKernelINS2_10policy_hubIfjN4cuda3std3__44plusIfEEE10Policy1000EN6thrust24THRUST_300001_SM_1000_NS6detail15normal_iteratorINSD_10device_ptrIfEEEEPfjS9_ffNS7_10__identityEEEvT0_T1_T2_T3_T4_T6_
.visible .entry _ZN3cub18CUB_300001_SM_10006detail6reduce28DeviceReduceSingleTileKernelINS2_10policy_hubIfjN4cuda3std3__44plusIfEEE10Policy1000EN6thrust24THRUST_300001_SM_1000_NS6detail15normal_iteratorINSD_10device_ptrIfEEEEPfjS9_ffNS7_10__identityEEEvT0_T1_T2_T3_T4_T6_(
	.param .align 8 .b8 _ZN3cub18CUB_300001_SM_10006detail6reduce28DeviceReduceSingleTileKernelINS2_10policy_hubIfjN4cuda3std3__44plusIfEEE10Policy1000EN6thrust24THRUST_300001_SM_1000_NS6detail15normal_iteratorINSD_10device_ptrIfEEEEPfjS9_ffNS7_10__identityEEEvT0_T1_T2_T3_T4_T6__param_0[8],
	.param .u64 .ptr .align 1 _ZN3cub18CUB_300001_SM_10006detail6reduce28DeviceReduceSingleTileKernelINS2_10policy_hubIfjN4cuda3std3__44plusIfEEE10Policy1000EN6thrust24THRUST_300001_SM_1000_NS6detail15normal_iteratorINSD_10device_ptrIfEEEEPfjS9_ffNS7_10__identityEEEvT0_T1_T2_T3_T4_T6__param_1,
	.param .u32 _ZN3cub18CUB_300001_SM_10006detail6reduce28DeviceReduceSingleTileKernelINS2_10policy_hubIfjN4cuda3std3__44plusIfEEE10Policy1000EN6thrust24THRUST_300001_SM_1000_NS6detail15normal_iteratorINSD_10device_ptrIfEEEEPfjS9_ffNS7_10__identityEEEvT0_T1_T2_T3_T4_T6__param_2,
	.param .align 1 .b8 _ZN3cub18CUB_300001_SM_10006detail6reduce28DeviceReduceSingleTileKernelINS2_10policy_hubIfjN4cuda3std3__44plusIfEEE10Policy1000EN6thrust24THRUST_300001_SM_1000_NS6detail15normal_iteratorINSD_10device_ptrIfEEEEPfjS9_ffNS7_10__identityEEEvT0_T1_T2_T3_T4_T6__param_3[1],
	.param .f32 _ZN3cub18CUB_300001_SM_10006detail6reduce28DeviceReduceSingleTileKernelINS2_10policy_hubIfjN4cuda3std3__44plusIfEEE10Policy1000EN6thrust24THRUST_300001_SM_1000_NS6detail15normal_iteratorINSD_10device_ptrIfEEEEPfjS9_ffNS7_10__identityEEEvT0_T1_T2_T3_T4_T6__param_4,
	.param .align 1 .b8 _ZN3cub18CUB_300001_SM_10006detail6reduce28DeviceReduceSingleTileKernelINS2_10policy_hubIfjN4cuda3std3__44plusIfEEE10Policy1000EN6thrust24THRUST_300001_SM_1000_NS6detail15normal_iteratorINSD_10device_ptrIfEEEEPfjS9_ffNS7_10__identityEEEvT0_T1_T2_T3_T4_T6__param_5[1]
)
.maxntid 512
.minnctapersm 1
{
	.reg .pred 	%p<67>;
	.reg .b32 	%r<211>;
	.reg .b32 	%f<384>;
	.reg .b64 	%rd<84>;
	// demoted variable
	.shared .align 4 .b8 _ZZN3cub18CUB_300001_SM_10006detail6reduce28DeviceReduceSingleTileKernelINS2_10policy_hubIfjN4cuda3std3__44plusIfEEE10Policy1000EN6thrust24THRUST_300001_SM_1000_NS6detail15normal_iteratorINSD_10device_ptrIfEEEEPfjS9_ffNS7_10__identityEEEvT0_T1_T2_T3_T4_T6_E12temp_storage[84];
	ld.param.u64 	%rd9, [_ZN3cub18CUB_300001_SM_10006detail6reduce28DeviceReduceSingleTileKernelINS2_10policy_hubIfjN4cuda3std3__44plusIfEEE10Policy1000EN6thrust24THRUST_300001_SM_1000_NS6detail15normal_iteratorINSD_10device_ptrIfEEEEPfjS9_ffNS7_10__identityEEEvT0_T1_T2_T3_T4_T6__param_0];
	ld.param.u64 	%rd10, [_ZN3cub18CUB_300001_SM_10006detail6reduce28DeviceReduceSingleTileKernelINS2_10policy_hubIfjN4cuda3std3__44plusIfEEE10Policy1000EN6thrust24THRUST_300001_SM_1000_NS6detail15normal_iteratorINSD_10device_ptrIfEEEEPfjS9_ffNS7_10__identityEEEvT0_T1_T2_T3_T4_T6__param_1];
	ld.param.u32 	%r51, [_ZN3cub18CUB_300001_SM_10006detail6reduce28DeviceReduceSingleTileKernelINS2_10policy_hubIfjN4cuda3std3__44plusIfEEE10Policy1000EN6thrust24THRUST_300001_SM_1000_NS6detail15normal_iteratorINSD_10device_ptrIfEEEEPfjS9_ffNS7_10__identityEEEvT0_T1_T2_T3_T4_T6__param_2];
	ld.param.f32 	%f42, [_ZN3cub18CUB_300001_SM_10006detail6reduce28DeviceReduceSingleTileKernelINS2_10policy_hubIfjN4cuda3std3__44plusIfEEE10Policy1000EN6thrust24THRUST_300001_SM_1000_NS6detail15normal_iteratorINSD_10device_ptrIfEEEEPfjS9_ffNS7_10__identityEEEvT0_T1_T2_T3_T4_T6__param_4];
	cvta.to.global.u64 	%rd1, %rd10;
	setp.ne.s32 	%p1, %r51, 0;
	@%p1 bra 	$L__BB6_3;
	mov.u32 	%r193, %tid.x;
	setp.ne.s32 	%p66, %r193, 0;
	@%p66 bra 	$L__BB6_52;
	st.global.f32 	[%rd1], %f42;
	bra.uni 	$L__BB6_52;
$L__BB6_3:
	cvta.to.global.u64 	%rd2, %rd9;
	setp.gt.u32 	%p2, %r51, 8191;
	@%p2 bra 	$L__BB6_28;
	mov.u32 	%r1, %tid.x;
	setp.ge.u32 	%p24, %r1, %r51;
	mov.f32 	%f371, 0f00000000;
	mov.u32 	%r197, %r1;
	@%p24 bra 	$L__BB6_6;
	mul.wide.u32 	%rd73, %r1, 4;
	add.s64 	%rd74, %rd2, %rd73;
	ld.global.f32 	%f371, [%rd74];
	add.s32 	%r197, %r1, 512;
$L__BB6_6:
	setp.ge.u32 	%p25, %r197, %r51;
	@%p25 bra 	$L__BB6_19;
	not.b32 	%r120, %r197;
	add.s32 	%r121, %r51, %r120;
	shr.u32 	%r122, %r121, 9;
	add.s32 	%r4, %r122, 1;
	and.b32  	%r5, %r4, 15;
	setp.lt.u32 	%p26, %r121, 7680;
	@%p26 bra 	$L__BB6_10;
	and.b32  	%r123, %r4, 16777200;
	neg.s32 	%r195, %r123;
	mul.wide.u32 	%rd75, %r197, 4;
	add.s64 	%rd76, %rd75, %rd2;
	add.s64 	%rd82, %rd76, 16384;
$L__BB6_9:
	.pragma "nounroll";
	ld.global.f32 	%f205, [%rd82+-16384];
	add.f32 	%f206, %f371, %f205;
	ld.global.f32 	%f207, [%rd82+-14336];
	add.f32 	%f208, %f206, %f207;
	ld.global.f32 	%f209, [%rd82+-12288];
	add.f32 	%f210, %f208, %f209;
	ld.global.f32 	%f211, [%rd82+-10240];
	add.f32 	%f212, %f210, %f211;
	ld.global.f32 	%f213, [%rd82+-8192];
	add.f32 	%f214, %f212, %f213;
	ld.global.f32 	%f215, [%rd82+-6144];
	add.f32 	%f216, %f214, %f215;
	ld.global.f32 	%f217, [%rd82+-4096];
	add.f32 	%f218, %f216, %f217;
	ld.global.f32 	%f219, [%rd82+-2048];
	add.f32 	%f220, %f218, %f219;
	ld.global.f32 	%f221, [%rd82];
	add.f32 	%f222, %f220, %f221;
	ld.global.f32 	%f223, [%rd82+2048];
	add.f32 	%f224, %f222, %f223;
	ld.global.f32 	%f225, [%rd82+4096];
	add.f32 	%f226, %f224, %f225;
	ld.global.f32 	%f227, [%rd82+6144];
	add.f32 	%f228, %f226, %f227;
	ld.global.f32 	%f229, [%rd82+8192];
	add.f32 	%f230, %f228, %f229;
	ld.global.f32 	%f231, [%rd82+10240];
	add.f32 	%f232, %f230, %f231;
	ld.global.f32 	%f233, [%rd82+12288];
	add.f32 	%f234, %f232, %f233;
	ld.global.f32 	%f235, [%rd82+14336];
	add.f32 	%f371, %f234, %f235;
	add.s32 	%r197, %r197, 8192;
	add.s32 	%r195, %r195, 16;
	add.s64 	%rd82, %rd82, 32768;
	setp.ne.s32 	%p27, %r195, 0;
	@%p27 bra 	$L__BB6_9;
$L__BB6_10:
	setp.eq.s32 	%p28, %r5, 0;
	@%p28 bra 	$L__BB6_19;
	and.b32  	%r12, %r4, 7;
	setp.lt.u32 	%p29, %r5, 8;
	@%p29 bra 	$L__BB6_13;
	mul.wide.u32 	%rd77, %r197, 4;
	add.s64 	%rd78, %rd2, %rd77;
	ld.global.f32 	%f237, [%rd78];
	add.f32 	%f238, %f371, %f237;
	ld.global.f32 	%f239, [%rd78+2048];
	add.f32 	%f240, %f238, %f239;
	ld.global.f32 	%f241, [%rd78+4096];
	add.f32 	%f242, %f240, %f241;
	ld.global.f32 	%f243, [%rd78+6144];
	add.f32 	%f244, %f242, %f243;
	ld.global.f32 	%f245, [%rd78+8192];
	add.f32 	%f246, %f244, %f245;
	ld.global.f32 	%f247, [%rd78+10240];
	add.f32 	%f248, %f246, %f247;
	ld.global.f32 	%f249, [%rd78+12288];
	add.f32 	%f250, %f248, %f249;
	ld.global.f32 	%f251, [%rd78+14336];
	add.f32 	%f371, %f250, %f251;
	add.s32 	%r197, %r197, 4096;
$L__BB6_13:
	setp.eq.s32 	%p30, %r12, 0;
	@%p30 bra 	$L__BB6_19;
	and.b32  	%r15, %r4, 3;
	setp.lt.u32 	%p31, %r12, 4;
	@%p31 bra 	$L__BB6_16;
	mul.wide.u32 	%rd79, %r197, 4;
	add.s64 	%rd80, %rd2, %rd79;
	ld.global.f32 	%f253, [%rd80];
	add.f32 	%f254, %f371, %f253;
	ld.global.f32 	%f255, [%rd80+2048];
	add.f32 	%f256, %f254, %f255;
	ld.global.f32 	%f257, [%rd80+4096];
	add.f32 	%f258, %f256, %f257;
	ld.global.f32 	%f259, [%rd80+6144];
	add.f32 	%f371, %f258, %f259;
	add.s32 	%r197, %r197, 2048;
$L__BB6_16:
	setp.eq.s32 	%p32, %r15, 0;
	@%p32 bra 	$L__BB6_19;
	mul.wide.u32 	%rd81, %r197, 4;
	add.s64 	%rd83, %rd2, %rd81;
	neg.s32 	%r200, %r15;
$L__BB6_18:
	.pragma "nounroll";
	ld.global.f32 	%f260, [%rd83];
	add.f32 	%f371, %f371, %f260;
	add.s64 	%rd83, %rd83, 2048;
	add.s32 	%r200, %r200, 1;
	setp.ne.s32 	%p33, %r200, 0;
	@%p33 bra 	$L__BB6_18;
$L__BB6_19:
	setp.lt.u32 	%p34, %r51, 512;
	@%p34 bra 	$L__BB6_24;
	// begin inline asm
	mov.u32 %r162, %laneid;
	// end inline asm
	mov.b32 	%r164, %f371;
	mov.b32 	%r165, 1;
	mov.b32 	%r186, 31;
	mov.b32 	%r187, -1;
	// begin inline asm
	shfl.sync.down.b32 %r163, %r164, %r165, %r186, %r187;
	// end inline asm
	setp.gt.s32 	%p58, %r162, 30;
	mov.b32 	%f319, %r163;
	add.f32 	%f320, %f371, %f319;
	selp.f32 	%f321, %f371, %f320, %p58;
	mov.b32 	%r169, %f321;
	mov.b32 	%r170, 2;
	// begin inline asm
	shfl.sync.down.b32 %r168, %r169, %r170, %r186, %r187;
	// end inline asm
	setp.gt.s32 	%p59, %r162, 29;
	mov.b32 	%f322, %r168;
	add.f32 	%f323, %f321, %f322;
	selp.f32 	%f324, %f321, %f323, %p59;
	mov.b32 	%r174, %f324;
	mov.b32 	%r175, 4;
	// begin inline asm
	shfl.sync.down.b32 %r173, %r174, %r175, %r186, %r187;
	// end inline asm
	setp.gt.s32 	%p60, %r162, 27;
	mov.b32 	%f325, %r173;
	add.f32 	%f326, %f324, %f325;
	selp.f32 	%f327, %f324, %f326, %p60;
	mov.b32 	%r179, %f327;
	mov.b32 	%r180, 8;
	// begin inline asm
	shfl.sync.down.b32 %r178, %r179, %r180, %r186, %r187;
	// end inline asm
	setp.gt.s32 	%p61, %r162, 23;
	mov.b32 	%f328, %r178;
	add.f32 	%f329, %f327, %f328;
	selp.f32 	%f330, %f327, %f329, %p61;
	mov.b32 	%r184, %f330;
	mov.b32 	%r185, 16;
	// begin inline asm
	shfl.sync.down.b32 %r183, %r184, %r185, %r186, %r187;
	// end inline asm
	setp.gt.s32 	%p62, %r162, 15;
	mov.b32 	%f331, %r183;
	add.f32 	%f16, %f330, %f331;
	selp.f32 	%f383, %f330, %f16, %p62;
	setp.ne.s32 	%p63, %r162, 0;
	@%p63 bra 	$L__BB6_22;
	shr.u32 	%r188, %r1, 3;
	and.b32  	%r189, %r188, 124;
	mov.u32 	%r190, _ZZN3cub18CUB_300001_SM_10006detail6reduce28DeviceReduceSingleTileKernelINS2_10policy_hubIfjN4cuda3std3__44plusIfEEE10Policy1000EN6thrust24THRUST_300001_SM_1000_NS6detail15normal_iteratorINSD_10device_ptrIfEEEEPfjS9_ffNS7_10__identityEEEvT0_T1_T2_T3_T4_T6_E12temp_storage;
	add.s32 	%r191, %r190, %r189;
	st.shared.f32 	[%r191+16], %f16;
$L__BB6_22:
	bar.sync 	0;
	setp.ne.s32 	%p64, %r1, 0;
	@%p64 bra 	$L__BB6_50;
	ld.shared.f32 	%f332, [_ZZN3cub18CUB_300001_SM_10006detail6reduce28DeviceReduceSingleTileKernelINS2_10policy_hubIfjN4cuda3std3__44plusIfEEE10Policy1000EN6thrust24THRUST_300001_SM_1000_NS6detail15normal_iteratorINSD_10device_ptrIfEEEEPfjS9_ffNS7_10__identityEEEvT0_T1_T2_T3_T4_T6_E12temp_storage+20];
	add.f32 	%f333, %f383, %f332;
	ld.shared.f32 	%f334, [_ZZN3cub18CUB_300001_SM_10006detail6reduce28DeviceReduceSingleTileKernelINS2_10policy_hubIfjN4cuda3std3__44plusIfEEE10Policy1000EN6thrust24THRUST_300001_SM_1000_NS6detail15normal_iteratorINSD_10device_ptrIfEEEEPfjS9_ffNS7_10__identityEEEvT0_T1_T2_T3_T4_T6_E12temp_storage+24];
	add.f32 	%f335, %f333, %f334;
	ld.shared.f32 	%f336, [_ZZN3cub18CUB_300001_SM_10006detail6reduce28DeviceReduceSingleTileKernelINS2_10policy_hubIfjN4cuda3std3__44plusIfEEE10Policy1000EN6thrust24THRUST_300001_SM_1000_NS6detail15normal_iteratorINSD_10device_ptrIfEEEEPfjS9_ffNS7_10__identityEEEvT0_T1_T2_T3_T4_T6_E12temp_storage+28];
	add.f32 	%f337, %f335, %f336;
	ld.shared.f32 	%f338, [_ZZN3cub18CUB_300001_SM_10006detail6reduce28DeviceReduceSingleTileKernelINS2_10policy_hubIfjN4cuda3std3__44plusIfEEE10Policy1000EN6thrust24THRUST_300001_SM_1000_NS6detail15normal_iteratorINSD_10device_ptrIfEEEEPfjS9_ffNS7_10__identityEEEvT0_T1_T2_T3_T4_T6_E12temp_storage+32];
	add.f32 	%f339, %f337, %f338;
	ld.shared.f32 	%f340, [_ZZN3cub18CUB_300001_SM_10006detail6reduce28DeviceReduceSingleTileKernelINS2_10policy_hubIfjN4cuda3std3__44plusIfEEE10Policy1000EN6thrust24THRUST_300001_SM_1000_NS6detail15normal_iteratorINSD_10device_ptrIfEEEEPfjS9_ffNS7_10__identityEEEvT0_T1_T2_T3_T4_T6_E12temp_storage+36];
	add.f32 	%f341, %f339, %f340;
	ld.shared.f32 	%f342, [_ZZN3cub18CUB_300001_SM_10006detail6reduce28DeviceReduceSingleTileKernelINS2_10policy_hubIfjN4cuda3std3__44plusIfEEE10Policy1000EN6thrust24THRUST_300001_SM_1000_NS6detail15normal_iteratorINSD_10device_ptrIfEEEEPfjS9_ffNS7_10__identityEEEvT0_T1_T2_T3_T4_T6_E12temp_storage+40];
	add.f32 	%f343, %f341, %f342;
	ld.shared.f32 	%f344, [_ZZN3cub18CUB_300001_SM_10006detail6reduce28DeviceReduceSingleTileKernelINS2_10policy_hubIfjN4cuda3std3__44plusIfEEE10Policy1000EN6thrust24THRUST_300001_SM_1000_NS6detail15normal_iteratorINSD_10device_ptrIfEEEEPfjS9_ffNS7_10__identityEEEvT0_T1_T2_T3_T4_T6_E12temp_storage+44];
	add.f32 	%f345, %f343, %f344;
	ld.shared.f32 	%f346, [_ZZN3cub18CUB_300001_SM_10006detail6reduce28DeviceReduceSingleTileKernelINS2_10policy_hubIfjN4cuda3std3__44plusIfEEE10Policy1000EN6thrust24THRUST_300001_SM_1000_NS6detail15normal_iteratorINSD_10device_ptrIfEEEEPfjS9_ffNS7_10__identityEEEvT0_T1_T2_T3_T4_T6_E12temp_storage+48];
	add.f32 	%f347, %f345, %f346;
	ld.shared.f32 	%f348, [_ZZN3cub18CUB_300001_SM_10006detail6reduce28DeviceReduceSingleTileKernelINS2_10policy_hubIfjN4cuda3std3__44plusIfEEE10Policy1000EN6thrust24THRUST_300001_SM_1000_NS6detail15normal_iteratorINSD_10device_ptrIfEEEEPfjS9_ffNS7_10__identityEEEvT0_T1_T2_T3_T4_T6_E12temp_storage+52];
	add.f32 	%f349, %f347, %f348;
	ld.shared.f32 	%f350, [_ZZN3cub18CUB_300001_SM_10006detail6reduce28DeviceReduceSingleTileKernelINS2_10policy_hubIfjN4cuda3std3__44plusIfEEE10Policy1000EN6thrust24THRUST_300001_SM_1000_NS6detail15normal_iteratorINSD_10device_ptrIfEEEEPfjS9_ffNS7_10__identityEEEvT0_T1_T2_T3_T4_T6_E12temp_storage+56];
	add.f32 	%f351, %f349, %f350;
	ld.shared.f32 	%f352, [_ZZN3cub18CUB_300001_SM_10006detail6reduce28DeviceReduceSingleTileKernelINS2_10policy_hubIfjN4cuda3std3__44plusIfEEE10Policy1000EN6thrust24THRUST_300001_SM_1000_NS6detail15normal_iteratorINSD_10device_ptrIfEEEEPfjS9_ffNS7_10__identityEEEvT0_T1_T2_T3_T4_T6_E12temp_storage+60];
	add.f32 	%f353, %f351, %f352;
	ld.shared.f32 	%f354, [_ZZN3cub18CUB_300001_SM_10006detail6reduce28DeviceReduceSingleTileKernelINS2_10policy_hubIfjN4cuda3std3__44plusIfEEE10Policy1000EN6thrust24THRUST_300001_SM_1000_NS6detail15normal_iteratorINSD_10device_ptrIfEEEEPfjS9_ffNS7_10__identityEEEvT0_T1_T2_T3_T4_T6_E12temp_storage+64];
	add.f32 	%f355, %f353, %f354;
	ld.shared.f32 	%f356, [_ZZN3cub18CUB_300001_SM_10006detail6reduce28DeviceReduceSingleTileKernelINS2_10policy_hubIfjN4cuda3std3__44plusIfEEE10Policy1000EN6thrust24THRUST_300001_SM_1000_NS6detail15normal_iteratorINSD_10device_ptrIfEEEEPfjS9_ffNS7_10__identityEEEvT0_T1_T2_T3_T4_T6_E12temp_storage+68];
	add.f32 	%f357, %f355, %f356;
	ld.shared.f32 	%f358, [_ZZN3cub18CUB_300001_SM_10006detail6reduce28DeviceReduceSingleTileKernelINS2_10policy_hubIfjN4cuda3std3__44plusIfEEE10Policy1000EN6thrust24THRUST_300001_SM_1000_NS6detail15normal_iteratorINSD_10device_ptrIfEEEEPfjS9_ffNS7_10__identityEEEvT0_T1_T2_T3_T4_T6_E12temp_storage+72];
	add.f32 	%f359, %f357, %f358;
	ld.shared.f32 	%f360, [_ZZN3cub18CUB_300001_SM_10006detail6reduce28DeviceReduceSingleTileKernelINS2_10policy_hubIfjN4cuda3std3__44plusIfEEE10Policy1000EN6thrust24THRUST_300001_SM_1000_NS6detail15normal_iteratorINSD_10device_ptrIfEEEEPfjS9_ffNS7_10__identityEEEvT0_T1_T2_T3_T4_T6_E12temp_storage+76];
	add.f32 	%f383, %f359, %f360;
	bra.uni 	$L__BB6_50;
$L__BB6_24:
	// begin inline asm
	mov.u32 %r124, %laneid;
	// end inline asm
	and.b32  	%r150, %r1, 992;
	add.s32 	%r151, %r150, 32;
	setp.gt.u32 	%p35, %r151, %r51;
	not.b32 	%r152, %r150;
	add.s32 	%r153, %r51, %r152;
	selp.b32 	%r148, %r153, 31, %p35;
	mov.b32 	%r126, %f371;
	mov.b32 	%r127, 1;
	mov.b32 	%r149, -1;
	// begin inline asm
	shfl.sync.down.b32 %r125, %r126, %r127, %r148, %r149;
	// end inline asm
	setp.lt.s32 	%p36, %r124, %r148;
	mov.b32 	%f261, %r125;
	add.f32 	%f262, %f371, %f261;
	selp.f32 	%f263, %f262, %f371, %p36;
	mov.b32 	%r131, %f263;
	mov.b32 	%r132, 2;
	// begin inline asm
	shfl.sync.down.b32 %r130, %r131, %r132, %r148, %r149;
	// end inline asm
	add.s32 	%r154, %r124, 2;
	setp.gt.s32 	%p37, %r154, %r148;
	mov.b32 	%f264, %r130;
	add.f32 	%f265, %f263, %f264;
	selp.f32 	%f266, %f263, %f265, %p37;
	mov.b32 	%r136, %f266;
	mov.b32 	%r137, 4;
	// begin inline asm
	shfl.sync.down.b32 %r135, %r136, %r137, %r148, %r149;
	// end inline asm
	add.s32 	%r155, %r124, 4;
	setp.gt.s32 	%p38, %r155, %r148;
	mov.b32 	%f267, %r135;
	add.f32 	%f268, %f266, %f267;
	selp.f32 	%f269, %f266, %f268, %p38;
	mov.b32 	%r141, %f269;
	mov.b32 	%r142, 8;
	// begin inline asm
	shfl.sync.down.b32 %r140, %r141, %r142, %r148, %r149;
	// end inline asm
	add.s32 	%r156, %r124, 8;
	setp.gt.s32 	%p39, %r156, %r148;
	mov.b32 	%f270, %r140;
	add.f32 	%f271, %f269, %f270;
	selp.f32 	%f272, %f269, %f271, %p39;
	mov.b32 	%r146, %f272;
	mov.b32 	%r147, 16;
	// begin inline asm
	shfl.sync.down.b32 %r145, %r146, %r147, %r148, %r149;
	// end inline asm
	add.s32 	%r157, %r124, 16;
	setp.gt.s32 	%p40, %r157, %r148;
	mov.b32 	%f273, %r145;
	add.f32 	%f274, %f272, %f273;
	selp.f32 	%f383, %f272, %f274, %p40;
	setp.ne.s32 	%p41, %r124, 0;
	@%p41 bra 	$L__BB6_26;
	shr.u32 	%r158, %r1, 3;
	and.b32  	%r159, %r158, 124;
	mov.u32 	%r160, _ZZN3cub18CUB_300001_SM_10006detail6reduce28DeviceReduceSingleTileKernelINS2_10policy_hubIfjN4cuda3std3__44plusIfEEE10Policy1000EN6thrust24THRUST_300001_SM_1000_NS6detail15normal_iteratorINSD_10device_ptrIfEEEEPfjS9_ffNS7_10__identityEEEvT0_T1_T2_T3_T4_T6_E12temp_storage;
	add.s32 	%r161, %r160, %r159;
	st.shared.f32 	[%r161+16], %f383;
$L__BB6_26:
	bar.sync 	0;
	setp.ne.s32 	%p42, %r1, 0;
	@%p42 bra 	$L__BB6_50;
	setp.gt.u32 	%p43, %r51, 32;
	ld.shared.f32 	%f275, [_ZZN3cub18CUB_300001_SM_10006detail6reduce28DeviceReduceSingleTileKernelINS2_10policy_hubIfjN4cuda3std3__44plusIfEEE10Policy1000EN6thrust24THRUST_300001_SM_1000_NS6detail15normal_iteratorINSD_10device_ptrIfEEEEPfjS9_ffNS7_10__identityEEEvT0_T1_T2_T3_T4_T6_E12temp_storage+20];
	add.f32 	%f276, %f383, %f275;
	selp.f32 	%f277, %f276, %f383, %p43;
	setp.gt.u32 	%p44, %r51, 64;
	ld.shared.f32 	%f278, [_ZZN3cub18CUB_300001_SM_10006detail6reduce28DeviceReduceSingleTileKernelINS2_10policy_hubIfjN4cuda3std3__44plusIfEEE10Policy1000EN6thrust24THRUST_300001_SM_1000_NS6detail15normal_iteratorINSD_10device_ptrIfEEEEPfjS9_ffNS7_10__identityEEEvT0_T1_T2_T3_T4_T6_E12temp_storage+24];
	add.f32 	%f279, %f278, %f277;
	selp.f32 	%f280, %f279, %f277, %p44;
	setp.gt.u32 	%p45, %r51, 96;
	ld.shared.f32 	%f281, [_ZZN3cub18CUB_300001_SM_10006detail6reduce28DeviceReduceSingleTileKernelINS2_10policy_hubIfjN4cuda3std3__44plusIfEEE10Policy1000EN6thrust24THRUST_300001_SM_1000_NS6detail15normal_iteratorINSD_10device_ptrIfEEEEPfjS9_ffNS7_10__identityEEEvT0_T1_T2_T3_T4_T6_E12temp_storage+28];
	add.f32 	%f282, %f281, %f280;
	selp.f32 	%f283, %f282, %f280, %p45;
	setp.gt.u32 	%p46, %r51, 128;
	ld.shared.f32 	%f284, [_ZZN3cub18CUB_300001_SM_10006detail6reduce28DeviceReduceSingleTileKernelINS2_10policy_hubIfjN4cuda3std3__44plusIfEEE10Policy1000EN6thrust24THRUST_300001_SM_1000_NS6detail15normal_iteratorINSD_10device_ptrIfEEEEPfjS9_ffNS7_10__identityEEEvT0_T1_T2_T3_T4_T6_E12temp_storage+32];
	add.f32 	%f285, %f284, %f283;
	selp.f32 	%f286, %f285, %f283, %p46;
	setp.gt.u32 	%p47, %r51, 160;
	ld.shared.f32 	%f287, [_ZZN3cub18CUB_300001_SM_10006detail6reduce28DeviceReduceSingleTileKernelINS2_10policy_hubIfjN4cuda3std3__44plusIfEEE10Policy1000EN6thrust24THRUST_300001_SM_1000_NS6detail15normal_iteratorINSD_10device_ptrIfEEEEPfjS9_ffNS7_10__identityEEEvT0_T1_T2_T3_T4_T6_E12temp_storage+36];
	add.f32 	%f288, %f287, %f286;
	selp.f32 	%f289, %f288, %f286, %p47;
	setp.gt.u32 	%p48, %r51, 192;
	ld.shared.f32 	%f290, [_ZZN3cub18CUB_300001_SM_10006detail6reduce28DeviceReduceSingleTileKernelINS2_10policy_hubIfjN4cuda3std3__44plusIfEEE10Policy1000EN6thrust24THRUST_300001_SM_1000_NS6detail15normal_iteratorINSD_10device_ptrIfEEEEPfjS9_ffNS7_10__identityEEEvT0_T1_T2_T3_T4_T6_E12temp_storage+40];
	add.f32 	%f291, %f290, %f289;
	selp.f32 	%f292, %f291, %f289, %p48;
	setp.gt.u32 	%p49, %r51, 224;
	ld.shared.f32 	%f293, [_ZZN3cub18CUB_300001_SM_10006detail6reduce28DeviceReduceSingleTileKernelINS2_10policy_hubIfjN4cuda3std3__44plusIfEEE10Policy1000EN6thrust24THRUST_300001_SM_1000_NS6detail15normal_iteratorINSD_10device_ptrIfEEEEPfjS9_ffNS7_10__identityEEEvT0_T1_T2_T3_T4_T6_E12temp_storage+44];
	add.f32 	%f294, %f293, %f292;
	selp.f32 	%f295, %f294, %f292, %p49;
	setp.gt.u32 	%p50, %r51, 256;
	ld.shared.f32 	%f296, [_ZZN3cub18CUB_300001_SM_10006detail6reduce28DeviceReduceSingleTileKernelINS2_10policy_hubIfjN4cuda3std3__44plusIfEEE10Policy1000EN6thrust24THRUST_300001_SM_1000_NS6detail15normal_iteratorINSD_10device_ptrIfEEEEPfjS9_ffNS7_10__identityEEEvT0_T1_T2_T3_T4_T6_E12temp_storage+48];
	add.f32 	%f297, %f296, %f295;
	selp.f32 	%f298, %f297, %f295, %p50;
	setp.gt.u32 	%p51, %r51, 288;
	ld.shared.f32 	%f299, [_ZZN3cub18CUB_300001_SM_10006detail6reduce28DeviceReduceSingleTileKernelINS2_10policy_hubIfjN4cuda3std3__44plusIfEEE10Policy1000EN6thrust24THRUST_300001_SM_1000_NS6detail15normal_iteratorINSD_10device_ptrIfEEEEPfjS9_ffNS7_10__identityEEEvT0_T1_T2_T3_T4_T6_E12temp_storage+52];
	add.f32 	%f300, %f299, %f298;
	selp.f32 	%f301, %f300, %f298, %p51;
	setp.gt.u32 	%p52, %r51, 320;
	ld.shared.f32 	%f302, [_ZZN3cub18CUB_300001_SM_10006detail6reduce28DeviceReduceSingleTileKernelINS2_10policy_hubIfjN4cuda3std3__44plusIfEEE10Policy1000EN6thrust24THRUST_300001_SM_1000_NS6detail15normal_iteratorINSD_10device_ptrIfEEEEPfjS9_ffNS7_10__identityEEEvT0_T1_T2_T3_T4_T6_E12temp_storage+56];
	add.f32 	%f303, %f302, %f301;
	selp.f32 	%f304, %f303, %f301, %p52;
	setp.gt.u32 	%p53, %r51, 352;
	ld.shared.f32 	%f305, [_ZZN3cub18CUB_300001_SM_10006detail6reduce28DeviceReduceSingleTileKernelINS2_10policy_hubIfjN4cuda3std3__44plusIfEEE10Policy1000EN6thrust24THRUST_300001_SM_1000_NS6detail15normal_iteratorINSD_10device_ptrIfEEEEPfjS9_ffNS7_10__identityEEEvT0_T1_T2_T3_T4_T6_E12temp_storage+60];
	add.f32 	%f306, %f305, %f304;
	selp.f32 	%f307, %f306, %f304, %p53;
	setp.gt.u32 	%p54, %r51, 384;
	ld.shared.f32 	%f308, [_ZZN3cub18CUB_300001_SM_10006detail6reduce28DeviceReduceSingleTileKernelINS2_10policy_hubIfjN4cuda3std3__44plusIfEEE10Policy1000EN6thrust24THRUST_300001_SM_1000_NS6detail15normal_iteratorINSD_10device_ptrIfEEEEPfjS9_ffNS7_10__identityEEEvT0_T1_T2_T3_T4_T6_E12temp_storage+64];
	add.f32 	%f309, %f308, %f307;
	selp.f32 	%f310, %f309, %f307, %p54;
	setp.gt.u32 	%p55, %r51, 416;
	ld.shared.f32 	%f311, [_ZZN3cub18CUB_300001_SM_10006detail6reduce28DeviceReduceSingleTileKernelINS2_10policy_hubIfjN4cuda3std3__44plusIfEEE10Policy1000EN6thrust24THRUST_300001_SM_1000_NS6detail15normal_iteratorINSD_10device_ptrIfEEEEPfjS9_ffNS7_10__identityEEEvT0_T1_T2_T3_T4_T6_E12temp_storage+68];
	add.f32 	%f312, %f311, %f310;
	selp.f32 	%f313, %f312, %f310, %p55;
	setp.gt.u32 	%p56, %r51, 448;
	ld.shared.f32 	%f314, [_ZZN3cub18CUB_300001_SM_10006detail6reduce28DeviceReduceSingleTileKernelINS2_10policy_hubIfjN4cuda3std3__44plusIfEEE10Policy1000EN6thrust24THRUST_300001_SM_1000_NS6detail15normal_iteratorINSD_10device_ptrIfEEEEPfjS9_ffNS7_10__identityEEEvT0_T1_T2_T3_T4_T6_E12temp_storage+72];
	add.f32 	%f315, %f314, %f313;
	selp.f32 	%f316, %f315, %f313, %p56;
	setp.gt.u32 	%p57, %r51, 480;
	ld.shared.f32 	%f317, [_ZZN3cub18CUB_300001_SM_10006detail6reduce28DeviceReduceSingleTileKernelINS2_10policy_hubIfjN4cuda3std3__44plusIfEEE10Policy1000EN6thrust24THRUST_300001_SM_1000_NS6detail15normal_iteratorINSD_10device_ptrIfEEEEPfjS9_ffNS7_10__identityEEEvT0_T1_T2_T3_T4_T6_E12temp_storage+76];
	add.f32 	%f318, %f317, %f316;
	selp.f32 	%f383, %f318, %f316, %p57;
	bra.uni 	$L__BB6_50;
$L__BB6_28:
	mov.u32 	%r21, %tid.x;
	mul.wide.u32 	%rd11, %r21, 4;
	add.s64 	%rd12, %rd2, %rd11;
	ld.global.f32 	%f43, [%rd12];
	ld.global.f32 	%f44, [%rd12+2048];
	ld.global.f32 	%f45, [%rd12+4096];
	ld.global.f32 	%f46, [%rd12+6144];
	ld.global.f32 	%f47, [%rd12+8192];
	ld.global.f32 	%f48, [%rd12+10240];
	ld.global.f32 	%f49, [%rd12+12288];
	ld.global.f32 	%f50, [%rd12+14336];
	ld.global.f32 	%f51, [%rd12+16384];
	ld.global.f32 	%f52, [%rd12+18432];
	ld.global.f32 	%f53, [%rd12+20480];
	ld.global.f32 	%f54, [%rd12+22528];
	ld.global.f32 	%f55, [%rd12+24576];
	ld.global.f32 	%f56, [%rd12+26624];
	ld.global.f32 	%f57, [%rd12+28672];
	ld.global.f32 	%f58, [%rd12+30720];
	add.f32 	%f59, %f43, %f44;
	add.f32 	%f60, %f45, %f46;
	add.f32 	%f61, %f47, %f48;
	add.f32 	%f62, %f49, %f50;
	add.f32 	%f63, %f51, %f52;
	add.f32 	%f64, %f53, %f54;
	add.f32 	%f65, %f55, %f56;
	add.f32 	%f66, %f57, %f58;
	add.f32 	%f67, %f59, %f60;
	add.f32 	%f68, %f61, %f62;
	add.f32 	%f69, %f63, %f64;
	add.f32 	%f70, %f65, %f66;
	add.f32 	%f71, %f67, %f68;
	add.f32 	%f72, %f69, %f70;
	add.f32 	%f382, %f71, %f72;
	add.s32 	%r22, %r51, -8192;
	setp.lt.u32 	%p3, %r22, 8192;
	mov.b32 	%r202, 8192;
	@%p3 bra 	$L__BB6_32;
	mov.b32 	%r202, 8192;
$L__BB6_30:
	add.s32 	%r54, %r21, %r202;
	mul.wide.u32 	%rd13, %r54, 4;
	add.s64 	%rd14, %rd2, %rd13;
	ld.global.f32 	%f73, [%rd14];
	ld.global.f32 	%f74, [%rd14+2048];
	ld.global.f32 	%f75, [%rd14+4096];
	ld.global.f32 	%f76, [%rd14+6144];
	ld.global.f32 	%f77, [%rd14+8192];
	ld.global.f32 	%f78, [%rd14+10240];
	ld.global.f32 	%f79, [%rd14+12288];
	ld.global.f32 	%f80, [%rd14+14336];
	ld.global.f32 	%f81, [%rd14+16384];
	ld.global.f32 	%f82, [%rd14+18432];
	ld.global.f32 	%f83, [%rd14+20480];
	ld.global.f32 	%f84, [%rd14+22528];
	ld.global.f32 	%f85, [%rd14+24576];
	ld.global.f32 	%f86, [%rd14+26624];
	ld.global.f32 	%f87, [%rd14+28672];
	ld.global.f32 	%f88, [%rd14+30720];
	add.f32 	%f89, %f382, %f73;
	add.f32 	%f90, %f74, %f75;
	add.f32 	%f91, %f76, %f77;
	add.f32 	%f92, %f78, %f79;
	add.f32 	%f93, %f80, %f81;
	add.f32 	%f94, %f82, %f83;
	add.f32 	%f95, %f84, %f85;
	add.f32 	%f96, %f86, %f87;
	add.f32 	%f97, %f89, %f90;
	add.f32 	%f98, %f91, %f92;
	add.f32 	%f99, %f93, %f94;
	add.f32 	%f100, %f95, %f96;
	add.f32 	%f101, %f97, %f98;
	add.f32 	%f102, %f99, %f100;
	add.f32 	%f103, %f101, %f102;
	add.f32 	%f382, %f103, %f88;
	sub.s32 	%r55, %r51, %r202;
	setp.lt.u32 	%p4, %r55, 8192;
	@%p4 bra 	$L__BB6_46;
	add.s32 	%r202, %r202, 8192;
	setp.le.u32 	%p5, %r202, %r22;
	@%p5 bra 	$L__BB6_30;
$L__BB6_32:
	setp.le.u32 	%p6, %r51, %r202;
	sub.s32 	%r56, %r51, %r202;
	setp.ge.s32 	%p7, %r21, %r56;
	or.pred  	%p8, %p6, %p7;
	@%p8 bra 	$L__BB6_46;
	not.b32 	%r58, %r21;
	add.s32 	%r59, %r51, %r58;
	sub.s32 	%r60, %r59, %r202;
	shr.u32 	%r61, %r60, 9;
	add.s32 	%r26, %r61, 1;
	and.b32  	%r27, %r26, 15;
	setp.lt.u32 	%p9, %r60, 7680;
	mov.u32 	%r207, %r21;
	@%p9 bra 	$L__BB6_37;
	or.b32  	%r205, %r21, 4096;
	add.s32 	%r204, %r21, %r202;
	and.b32  	%r62, %r26, 16777200;
	neg.s32 	%r203, %r62;
$L__BB6_35:
	.pragma "nounroll";
	mul.wide.u32 	%rd15, %r204, 4;
	add.s64 	%rd16, %rd2, %rd15;
	ld.global.f32 	%f105, [%rd16];
	add.f32 	%f106, %f382, %f105;
	add.s32 	%r63, %r204, 512;
	mul.wide.u32 	%rd17, %r63, 4;
	add.s64 	%rd18, %rd2, %rd17;
	ld.global.f32 	%f107, [%rd18];
	add.f32 	%f108, %f106, %f107;
	add.s32 	%r64, %r204, 1024;
	mul.wide.u32 	%rd19, %r64, 4;
	add.s64 	%rd20, %rd2, %rd19;
	ld.global.f32 	%f109, [%rd20];
	add.f32 	%f110, %f108, %f109;
	add.s32 	%r65, %r204, 1536;
	mul.wide.u32 	%rd21, %r65, 4;
	add.s64 	%rd22, %rd2, %rd21;
	ld.global.f32 	%f111, [%rd22];
	add.f32 	%f112, %f110, %f111;
	add.s32 	%r66, %r204, 2048;
	mul.wide.u32 	%rd23, %r66, 4;
	add.s64 	%rd24, %rd2, %rd23;
	ld.global.f32 	%f113, [%rd24];
	add.f32 	%f114, %f112, %f113;
	add.s32 	%r67, %r204, 2560;
	mul.wide.u32 	%rd25, %r67, 4;
	add.s64 	%rd26, %rd2, %rd25;
	ld.global.f32 	%f115, [%rd26];
	add.f32 	%f116, %f114, %f115;
	add.s32 	%r68, %r204, 3072;
	mul.wide.u32 	%rd27, %r68, 4;
	add.s64 	%rd28, %rd2, %rd27;
	ld.global.f32 	%f117, [%rd28];
	add.f32 	%f118, %f116, %f117;
	add.s32 	%r69, %r204, 3584;
	mul.wide.u32 	%rd29, %r69, 4;
	add.s64 	%rd30, %rd2, %rd29;
	ld.global.f32 	%f119, [%rd30];
	add.f32 	%f120, %f118, %f119;
	add.s32 	%r70, %r204, 4096;
	mul.wide.u32 	%rd31, %r70, 4;
	add.s64 	%rd32, %rd2, %rd31;
	ld.global.f32 	%f121, [%rd32];
	add.f32 	%f122, %f120, %f121;
	add.s32 	%r71, %r204, 4608;
	mul.wide.u32 	%rd33, %r71, 4;
	add.s64 	%rd34, %rd2, %rd33;
	ld.global.f32 	%f123, [%rd34];
	add.f32 	%f124, %f122, %f123;
	add.s32 	%r72, %r204, 5120;
	mul.wide.u32 	%rd35, %r72, 4;
	add.s64 	%rd36, %rd2, %rd35;
	ld.global.f32 	%f125, [%rd36];
	add.f32 	%f126, %f124, %f125;
	add.s32 	%r73, %r204, 5632;
	mul.wide.u32 	%rd37, %r73, 4;
	add.s64 	%rd38, %rd2, %rd37;
	ld.global.f32 	%f127, [%rd38];
	add.f32 	%f128, %f126, %f127;
	add.s32 	%r74, %r204, 6144;
	mul.wide.u32 	%rd39, %r74, 4;
	add.s64 	%rd40, %rd2, %rd39;
	ld.global.f32 	%f129, [%rd40];
	add.f32 	%f130, %f128, %f129;
	add.s32 	%r75, %r204, 6656;
	mul.wide.u32 	%rd41, %r75, 4;
	add.s64 	%rd42, %rd2, %rd41;
	ld.global.f32 	%f131, [%rd42];
	add.f32 	%f132, %f130, %f131;
	add.s32 	%r76, %r204, 7168;
	mul.wide.u32 	%rd43, %r76, 4;
	add.s64 	%rd44, %rd2, %rd43;
	ld.global.f32 	%f133, [%rd44];
	add.f32 	%f134, %f132, %f133;
	add.s32 	%r77, %r204, 7680;
	mul.wide.u32 	%rd45, %r77, 4;
	add.s64 	%rd46, %rd2, %rd45;
	ld.global.f32 	%f135, [%rd46];
	add.f32 	%f382, %f134, %f135;
	add.s32 	%r205, %r205, 8192;
	add.s32 	%r204, %r204, 8192;
	add.s32 	%r203, %r203, 16;
	setp.ne.s32 	%p10, %r203, 0;
	@%p10 bra 	$L__BB6_35;
	add.s32 	%r207, %r205, -4096;
$L__BB6_37:
	setp.eq.s32 	%p11, %r27, 0;
	@%p11 bra 	$L__BB6_46;
	and.b32  	%r39, %r26, 7;
	setp.lt.u32 	%p12, %r27, 8;
	@%p12 bra 	$L__BB6_40;
	add.s32 	%r78, %r207, %r202;
	mul.wide.u32 	%rd47, %r78, 4;
	add.s64 	%rd48, %rd2, %rd47;
	ld.global.f32 	%f137, [%rd48];
	add.f32 	%f138, %f382, %f137;
	add.s32 	%r79, %r78, 512;
	mul.wide.u32 	%rd49, %r79, 4;
	add.s64 	%rd50, %rd2, %rd49;
	ld.global.f32 	%f139, [%rd50];
	add.f32 	%f140, %f138, %f139;
	add.s32 	%r80, %r78, 1024;
	mul.wide.u32 	%rd51, %r80, 4;
	add.s64 	%rd52, %rd2, %rd51;
	ld.global.f32 	%f141, [%rd52];
	add.f32 	%f142, %f140, %f141;
	add.s32 	%r81, %r78, 1536;
	mul.wide.u32 	%rd53, %r81, 4;
	add.s64 	%rd54, %rd2, %rd53;
	ld.global.f32 	%f143, [%rd54];
	add.f32 	%f144, %f142, %f143;
	add.s32 	%r82, %r78, 2048;
	mul.wide.u32 	%rd55, %r82, 4;
	add.s64 	%rd56, %rd2, %rd55;
	ld.global.f32 	%f145, [%rd56];
	add.f32 	%f146, %f144, %f145;
	add.s32 	%r83, %r78, 2560;
	mul.wide.u32 	%rd57, %r83, 4;
	add.s64 	%rd58, %rd2, %rd57;
	ld.global.f32 	%f147, [%rd58];
	add.f32 	%f148, %f146, %f147;
	add.s32 	%r84, %r78, 3072;
	mul.wide.u32 	%rd59, %r84, 4;
	add.s64 	%rd60, %rd2, %rd59;
	ld.global.f32 	%f149, [%rd60];
	add.f32 	%f150, %f148, %f149;
	add.s32 	%r85, %r78, 3584;
	mul.wide.u32 	%rd61, %r85, 4;
	add.s64 	%rd62, %rd2, %rd61;
	ld.global.f32 	%f151, [%rd62];
	add.f32 	%f382, %f150, %f151;
	add.s32 	%r207, %r207, 4096;
$L__BB6_40:
	setp.eq.s32 	%p13, %r39, 0;
	@%p13 bra 	$L__BB6_46;
	and.b32  	%r42, %r26, 3;
	setp.lt.u32 	%p14, %r39, 4;
	@%p14 bra 	$L__BB6_43;
	add.s32 	%r86, %r207, %r202;
	mul.wide.u32 	%rd63, %r86, 4;
	add.s64 	%rd64, %rd2, %rd63;
	ld.global.f32 	%f153, [%rd64];
	add.f32 	%f154, %f382, %f153;
	add.s32 	%r87, %r86, 512;
	mul.wide.u32 	%rd65, %r87, 4;
	add.s64 	%rd66, %rd2, %rd65;
	ld.global.f32 	%f155, [%rd66];
	add.f32 	%f156, %f154, %f155;
	add.s32 	%r88, %r86, 1024;
	mul.wide.u32 	%rd67, %r88, 4;
	add.s64 	%rd68, %rd2, %rd67;
	ld.global.f32 	%f157, [%rd68];
	add.f32 	%f158, %f156, %f157;
	add.s32 	%r89, %r86, 1536;
	mul.wide.u32 	%rd69, %r89, 4;
	add.s64 	%rd70, %rd2, %rd69;
	ld.global.f32 	%f159, [%rd70];
	add.f32 	%f382, %f158, %f159;
	add.s32 	%r207, %r207, 2048;
$L__BB6_43:
	setp.eq.s32 	%p15, %r42, 0;
	@%p15 bra 	$L__BB6_46;
	add.s32 	%r210, %r207, %r202;
	neg.s32 	%r209, %r42;
$L__BB6_45:
	.pragma "nounroll";
	mul.wide.u32 	%rd71, %r210, 4;
	add.s64 	%rd72, %rd2, %rd71;
	ld.global.f32 	%f160, [%rd72];
	add.f32 	%f382, %f382, %f160;
	add.s32 	%r210, %r210, 512;
	add.s32 	%r209, %r209, 1;
	setp.ne.s32 	%p16, %r209, 0;
	@%p16 bra 	$L__BB6_45;
$L__BB6_46:
	// begin inline asm
	mov.u32 %r90, %laneid;
	// end inline asm
	mov.b32 	%r92, %f382;
	mov.b32 	%r93, 1;
	mov.b32 	%r114, 31;
	mov.b32 	%r115, -1;
	// begin inline asm
	shfl.sync.down.b32 %r91, %r92, %r93, %r114, %r115;
	// end inline asm
	setp.gt.s32 	%p17, %r90, 30;
	mov.b32 	%f161, %r91;
	add.f32 	%f162, %f382, %f161;
	selp.f32 	%f163, %f382, %f162, %p17;
	mov.b32 	%r97, %f163;
	mov.b32 	%r98, 2;
	// begin inline asm
	shfl.sync.down.b32 %r96, %r97, %r98, %r114, %r115;
	// end inline asm
	setp.gt.s32 	%p18, %r90, 29;
	mov.b32 	%f164, %r96;
	add.f32 	%f165, %f163, %f164;
	selp.f32 	%f166, %f163, %f165, %p18;
	mov.b32 	%r102, %f166;
	mov.b32 	%r103, 4;
	// begin inline asm
	shfl.sync.down.b32 %r101, %r102, %r103, %r114, %r115;
	// end inline asm
	setp.gt.s32 	%p19, %r90, 27;
	mov.b32 	%f167, %r101;
	add.f32 	%f168, %f166, %f167;
	selp.f32 	%f169, %f166, %f168, %p19;
	mov.b32 	%r107, %f169;
	mov.b32 	%r108, 8;
	// begin inline asm
	shfl.sync.down.b32 %r106, %r107, %r108, %r114, %r115;
	// end inline asm
	setp.gt.s32 	%p20, %r90, 23;
	mov.b32 	%f170, %r106;
	add.f32 	%f171, %f169, %f170;
	selp.f32 	%f172, %f169, %f171, %p20;
	mov.b32 	%r112, %f172;
	mov.b32 	%r113, 16;
	// begin inline asm
	shfl.sync.down.b32 %r111, %r112, %r113, %r114, %r115;
	// end inline asm
	setp.gt.s32 	%p21, %r90, 15;
	mov.b32 	%f173, %r111;
	add.f32 	%f38, %f172, %f173;
	selp.f32 	%f383, %f172, %f38, %p21;
	setp.ne.s32 	%p22, %r90, 0;
	@%p22 bra 	$L__BB6_48;
	shr.u32 	%r116, %r21, 3;
	and.b32  	%r117, %r116, 124;
	mov.u32 	%r118, _ZZN3cub18CUB_300001_SM_10006detail6reduce28DeviceReduceSingleTileKernelINS2_10policy_hubIfjN4cuda3std3__44plusIfEEE10Policy1000EN6thrust24THRUST_300001_SM_1000_NS6detail15normal_iteratorINSD_10device_ptrIfEEEEPfjS9_ffNS7_10__identityEEEvT0_T1_T2_T3_T4_T6_E12temp_storage;
	add.s32 	%r119, %r118, %r117;
	st.shared.f32 	[%r119+16], %f38;
$L__BB6_48:
	bar.sync 	0;
	setp.ne.s32 	%p23, %r21, 0;
	@%p23 bra 	$L__BB6_50;
	ld.shared.f32 	%f174, [_ZZN3cub18CUB_300001_SM_10006detail6reduce28DeviceReduceSingleTileKernelINS2_10policy_hubIfjN4cuda3std3__44plusIfEEE10Policy1000EN6thrust24THRUST_300001_SM_1000_NS6detail15normal_iteratorINSD_10device_ptrIfEEEEPfjS9_ffNS7_10__identityEEEvT0_T1_T2_T3_T4_T6_E12temp_storage+20];
	add.f32 	%f175, %f383, %f174;
	ld.shared.f32 	%f176, [_ZZN3cub18CUB_300001_SM_10006detail6reduce28DeviceReduceSingleTileKernelINS2_10policy_hubIfjN4cuda3std3__44plusIfEEE10Policy1000EN6thrust24THRUST_300001_SM_1000_NS6detail15normal_iteratorINSD_10device_ptrIfEEEEPfjS9_ffNS7_10__identityEEEvT0_T1_T2_T3_T4_T6_E12temp_storage+24];
	add.f32 	%f177, %f175, %f176;
	ld.shared.f32 	%f178, [_ZZN3cub18CUB_300001_SM_10006detail6reduce28DeviceReduceSingleTileKernelINS2_10policy_hubIfjN4cuda3std3__44plusIfEEE10Policy1000EN6thrust24THRUST_300001_SM_1000_NS6detail15normal_iteratorINSD_10device_ptrIfEEEEPfjS9_ffNS7_10__identityEEEvT0_T1_T2_T3_T4_T6_E12temp_storage+28];
	add.f32 	%f179, %f177, %f178;
	ld.shared.f32 	%f180, [_ZZN3cub18CUB_300001_SM_10006detail6reduce28DeviceReduceSingleTileKernelINS2_10policy_hubIfjN4cuda3std3__44plusIfEEE10Policy1000EN6thrust24THRUST_300001_SM_1000_NS6detail15normal_iteratorINSD_10device_ptrIfEEEEPfjS9_ffNS7_10__identityEEEvT0_T1_T2_T3_T4_T6_E12temp_storage+32];
	add.f32 	%f181, %f179, %f180;
	ld.shared.f32 	%f182, [_ZZN3cub18CUB_300001_SM_10006detail6reduce28DeviceReduceSingleTileKernelINS2_10policy_hubIfjN4cuda3std3__44plusIfEEE10Policy1000EN6thrust24THRUST_300001_SM_1000_NS6detail15normal_iteratorINSD_10device_ptrIfEEEEPfjS9_ffNS7_10__identityEEEvT0_T1_T2_T3_T4_T6_E12temp_storage+36];
	add.f32 	%f183, %f181, %f182;
	ld.shared.f32 	%f184, [_ZZN3cub18CUB_300001_SM_10006detail6reduce28DeviceReduceSingleTileKernelINS2_10policy_hubIfjN4cuda3std3__44plusIfEEE10Policy1000EN6thrust24THRUST_300001_SM_1000_NS6detail15normal_iteratorINSD_10device_ptrIfEEEEPfjS9_ffNS7_10__identityEEEvT0_T1_T2_T3_T4_T6_E12temp_storage+40];
	add.f32 	%f185, %f183, %f184;
	ld.shared.f32 	%f186, [_ZZN3cub18CUB_300001_SM_10006detail6reduce28DeviceReduceSingleTileKernelINS2_10policy_hubIfjN4cuda3std3__44plusIfEEE10Policy1000EN6thrust24THRUST_300001_SM_1000_NS6detail15normal_iteratorINSD_10device_ptrIfEEEEPfjS9_ffNS7_10__identityEEEvT0_T1_T2_T3_T4_T6_E12temp_storage+44];
	add.f32 	%f187, %f185, %f186;
	ld.shared.f32 	%f188, [_ZZN3cub18CUB_300001_SM_10006detail6reduce28DeviceReduceSingleTileKernelINS2_10policy_hubIfjN4cuda3std3__44plusIfEEE10Policy1000EN6thrust24THRUST_300001_SM_1000_NS6detail15normal_iteratorINSD_10device_ptrIfEEEEPfjS9_ffNS7_10__identityEEEvT0_T1_T2_T3_T4_T6_E12temp_storage+48];
	add.f32 	%f189, %f187, %f188;
	ld.shared.f32 	%f190, [_ZZN3cub18CUB_300001_SM_10006detail6reduce28DeviceReduceSingleTileKernelINS2_10policy_hubIfjN4cuda3std3__44plusIfEEE10Policy1000EN6thrust24THRUST_300001_SM_1000_NS6detail15normal_iteratorINSD_10device_ptrIfEEEEPfjS9_ffNS7_10__identityEEEvT0_T1_T2_T3_T4_T6_E12temp_storage+52];
	add.f32 	%f191, %f189, %f190;
	ld.shared.f32 	%f192, [_ZZN3cub18CUB_300001_SM_10006detail6reduce28DeviceReduceSingleTileKernelINS2_10policy_hubIfjN4cuda3std3__44plusIfEEE10Policy1000EN6thrust24THRUST_300001_SM_1000_NS6detail15normal_iteratorINSD_10device_ptrIfEEEEPfjS9_ffNS7_10__identityEEEvT0_T1_T2_T3_T4_T6_E12temp_storage+56];
	add.f32 	%f193, %f191, %f192;
	ld.shared.f32 	%f194, [_ZZN3cub18CUB_300001_SM_10006detail6reduce28DeviceReduceSingleTileKernelINS2_10policy_hubIfjN4cuda3std3__44plusIfEEE10Policy1000EN6thrust24THRUST_300001_SM_1000_NS6detail15normal_iteratorINSD_10device_ptrIfEEEEPfjS9_ffNS7_10__identityEEEvT0_T1_T2_T3_T4_T6_E12temp_storage+60];
	add.f32 	%f195, %f193, %f194;
	ld.shared.f32 	%f196, [_ZZN3cub18CUB_300001_SM_10006detail6reduce28DeviceReduceSingleTileKernelINS2_10policy_hubIfjN4cuda3std3__44plusIfEEE10Policy1000EN6thrust24THRUST_300001_SM_1000_NS6detail15normal_iteratorINSD_10device_ptrIfEEEEPfjS9_ffNS7_10__identityEEEvT0_T1_T2_T3_T4_T6_E12temp_storage+64];
	add.f32 	%f197, %f195, %f196;
	ld.shared.f32 	%f198, [_ZZN3cub18CUB_300001_SM_10006detail6reduce28DeviceReduceSingleTileKernelINS2_10policy_hubIfjN4cuda3std3__44plusIfEEE10Policy1000EN6thrust24THRUST_300001_SM_1000_NS6detail15normal_iteratorINSD_10device_ptrIfEEEEPfjS9_ffNS7_10__identityEEEvT0_T1_T2_T3_T4_T6_E12temp_storage+68];
	add.f32 	%f199, %f197, %f198;
	ld.shared.f32 	%f200, [_ZZN3cub18CUB_300001_SM_10006detail6reduce28DeviceReduceSingleTileKernelINS2_10policy_hubIfjN4cuda3std3__44plusIfEEE10Policy1000EN6thrust24THRUST_300001_SM_1000_NS6detail15normal_iteratorINSD_10device_ptrIfEEEEPfjS9_ffNS7_10__identityEEEvT0_T1_T2_T3_T4_T6_E12temp_storage+72];
	add.f32 	%f201, %f199, %f200;
	ld.shared.f32 	%f202, [_ZZN3cub18CUB_300001_SM_10006detail6reduce28DeviceReduceSingleTileKernelINS2_10policy_hubIfjN4cuda3std3__44plusIfEEE10Policy1000EN6thrust24THRUST_300001_SM_1000_NS6detail15normal_iteratorINSD_10device_ptrIfEEEEPfjS9_ffNS7_10__identityEEEvT0_T1_T2_T3_T4_T6_E12temp_storage+76];
	add.f32 	%f383, %f201, %f202;
$L__BB6_50:
	mov.u32 	%r192, %tid.x;
	setp.ne.s32 	%p65, %r192, 0;
	@%p65 bra 	$L__BB6_52;
	add.f32 	%f361, %f42, %f383;
	st.global.f32 	[%rd1], %f361;
$L__BB6_52:
	ret;

}
	// .globl	_ZN3cub18CUB_300001_SM_10006detail6reduce18DeviceReduceKernelINS2_10policy_hubIfjN4cuda3std3__44plusIfEEE10Policy1000EN6thrust24THRUST_300001_SM_1000_NS6detail15normal_iteratorINSD_10device_ptrIfEEEEjS9_fNS7_10__identityEEEvT0_PT3_T1_NS0_13GridEvenShareISN_EET2_T4_
.visible .entry _ZN3cub18CUB_300001_SM_10006detail6reduce18DeviceReduceKernelINS2_10policy_hubIfjN4cuda3std3__44plusIfEEE10Policy1000EN6thrust24THRUST_300001_SM_1000_NS6detail15normal_iteratorINSD_10device_ptrIfEEEEjS9_fNS7_10__identityEEEvT0_PT3_T1_NS0_13GridEvenShareISN_EET2_T4_(
	.param .align 8 .b8 _ZN3cub18CUB_300001_SM_10006detail6reduce18DeviceReduceKernelINS2_10policy_hubIfjN4cuda3std3__44plusIfEEE10Policy1000EN6thrust24THRUST_300001_SM_1000_NS6detail15normal_iteratorINSD_10device_ptrIfEEEEjS9_fNS7_10__identityEEEvT0_PT3_T1_NS0_13GridEvenShareISN_EET2_T4__param_0[8],
	.param .u64 .ptr .align 1 _ZN3cub18CUB_300001_SM_10006detail6reduce18DeviceReduceKernelINS2_10policy_hubIfjN4cuda3std3__44plusIfEEE10Policy1000EN6thrust24THRUST_300001_SM_1000_NS6detail15normal_iteratorINSD_10device_ptrIfEEEEjS9_fNS7_10__identityEEEvT0_PT3_T1_NS0_13GridEvenShareISN_EET2_T4__param_1,
	.param .u32 _ZN3cub18CUB_300001_SM_10006detail6reduce18DeviceReduceKernelINS2_10policy_hubIfjN4cuda3std3__44plusIfEEE10Policy1000EN6thrust24THRUST_300001_SM_1000_NS6detail15normal_iteratorINSD_10device_ptrIfEEEEjS9_fNS7_10__identityEEEvT0_PT3_T1_NS0_13GridEvenShareISN_EET2_T4__param_2,
	.param .align 4 .b8 _ZN3cub18CUB_300001_SM_10006detail6reduce18DeviceReduceKernelINS2_10policy_hubIfjN4cuda3std3__44plusIfEEE10Policy1000EN6thrust24THRUST_300001_SM_1000_NS6detail15normal_iteratorINSD_10device_ptrIfEEEEjS9_fNS7_10__identityEEEvT0_PT3_T1_NS0_13GridEvenShareISN_EET2_T4__param_3[40],
	.param .align 1 .b8 _ZN3cub18CUB_300001_SM_10006detail6reduce18DeviceReduceKernelINS2_10policy_hubIfjN4cuda3std3__44plusIfEEE10Policy1000EN6thrust24THRUST_300001_SM_1000_NS6detail15normal_iteratorINSD_10device_ptrIfEEEEjS9_fNS7_10__identityEEEvT0_PT3_T1_NS0_13GridEvenShareISN_EET2_T4__param_4[1],
	.param .align 1 .b8 _ZN3cub18CUB_300001_SM_10006detail6reduce18DeviceReduceKernelINS2_10policy_hubIfjN4cuda3std3__44plusIfEEE10Policy1000EN6thrust24THRUST_300001_SM_1000_NS6detail15normal_iteratorINSD_10device_ptrIfEEEEjS9_fNS7_10__identityEEEvT0_PT3_T1_NS0_13GridEvenShareISN_EET2_T4__param_5[1]
)
.maxntid 512
{
	.reg .pred 	%p<65>;
	.reg .b16 	%rs<4>;
	.reg .b32 	%r<279>;
	.reg .b32 	%f<380>;
	.reg .b64 	%rd<130>;
	// demoted variable
	.shared .align 4 .b8 _ZZN3cub18CUB_300001_SM_10006detail6reduce18DeviceReduceKernelINS2_10policy_hubIfjN4cuda3std3__44plusIfEEE10Policy1000EN6thrust24THRUST_300001_SM_1000_NS6detail15normal_iteratorINSD_10device_ptrIfEEEEjS9_fNS7_10__identityEEEvT0_PT3_T1_NS0_13GridEvenShareISN_EET2_T4_E12temp_storage[84];
	ld.param.u32 	%r1, [_ZN3cub18CUB_300001_SM_10006detail6reduce18DeviceReduceKernelINS2_10policy_hubIfjN4cuda3std3__44plusIfEEE10Policy1000EN6thrust24THRUST_300001_SM_1000_NS6detail15normal_iteratorINSD_10device_ptrIfEEEEjS9_fNS7_10__identityEEEvT0_PT3_T1_NS0_13GridEvenShareISN_EET2_T4__param_3+20];
	ld.param.u32 	%r2, [_ZN3cub18CUB_300001_SM_10006detail6reduce18DeviceReduceKernelINS2_10policy_hubIfjN4cuda3std3__44plusIfEEE10Policy1000EN6thrust24THRUST_300001_SM_1000_NS6detail15normal_iteratorINSD_10device_ptrIfEEEEjS9_fNS7_10__identityEEEvT0_PT3_T1_NS0_13GridEvenShareISN_EET2_T4__param_3+24];
	ld.param.u64 	%rd3, [_ZN3cub18CUB_300001_SM_10006detail6reduce18DeviceReduceKernelINS2_10policy_hubIfjN4cuda3std3__44plusIfEEE10Policy1000EN6thrust24THRUST_300001_SM_1000_NS6detail15normal_iteratorINSD_10device_ptrIfEEEEjS9_fNS7_10__identityEEEvT0_PT3_T1_NS0_13GridEvenShareISN_EET2_T4__param_0];
	cvta.to.global.u64 	%rd1, %rd3;
	mov.u32 	%r3, %ctaid.x;
	shl.b32 	%r4, %r2, 13;
	shl.b32 	%r270, %r3, 13;
	sub.s32 	%r6, %r1, %r270;
	setp.gt.u32 	%p1, %r6, 8191;
	@%p1 bra 	$L__BB7_26;
	mov.u32 	%r7, %tid.x;
	setp.ge.u32 	%p23, %r7, %r6;
	mov.f32 	%f368, 0f00000000;
	mov.u32 	%r261, %r7;
	@%p23 bra 	$L__BB7_3;
	add.s32 	%r155, %r270, %r7;
	mul.wide.u32 	%rd66, %r155, 4;
	add.s64 	%rd67, %rd1, %rd66;
	ld.global.f32 	%f368, [%rd67];
	add.s32 	%r261, %r7, 512;
$L__BB7_3:
	setp.ge.u32 	%p24, %r261, %r6;
	@%p24 bra 	$L__BB7_17;
	not.b32 	%r156, %r261;
	add.s32 	%r157, %r1, %r156;
	sub.s32 	%r158, %r157, %r270;
	shr.u32 	%r159, %r158, 9;
	add.s32 	%r10, %r159, 1;
	and.b32  	%r11, %r10, 15;
	setp.lt.u32 	%p25, %r158, 7680;
	@%p25 bra 	$L__BB7_8;
	or.b32  	%r260, %r261, 4096;
	add.s32 	%r259, %r261, %r270;
	and.b32  	%r160, %r10, 16777200;
	neg.s32 	%r258, %r160;
$L__BB7_6:
	.pragma "nounroll";
	mul.wide.u32 	%rd68, %r259, 4;
	add.s64 	%rd69, %rd1, %rd68;
	ld.global.f32 	%f203, [%rd69];
	add.f32 	%f204, %f368, %f203;
	add.s32 	%r161, %r259, 512;
	mul.wide.u32 	%rd70, %r161, 4;
	add.s64 	%rd71, %rd1, %rd70;
	ld.global.f32 	%f205, [%rd71];
	add.f32 	%f206, %f204, %f205;
	add.s32 	%r162, %r259, 1024;
	mul.wide.u32 	%rd72, %r162, 4;
	add.s64 	%rd73, %rd1, %rd72;
	ld.global.f32 	%f207, [%rd73];
	add.f32 	%f208, %f206, %f207;
	add.s32 	%r163, %r259, 1536;
	mul.wide.u32 	%rd74, %r163, 4;
	add.s64 	%rd75, %rd1, %rd74;
	ld.global.f32 	%f209, [%rd75];
	add.f32 	%f210, %f208, %f209;
	add.s32 	%r164, %r259, 2048;
	mul.wide.u32 	%rd76, %r164, 4;
	add.s64 	%rd77, %rd1, %rd76;
	ld.global.f32 	%f211, [%rd77];
	add.f32 	%f212, %f210, %f211;
	add.s32 	%r165, %r259, 2560;
	mul.wide.u32 	%rd78, %r165, 4;
	add.s64 	%rd79, %rd1, %rd78;
	ld.global.f32 	%f213, [%rd79];
	add.f32 	%f214, %f212, %f213;
	add.s32 	%r166, %r259, 3072;
	mul.wide.u32 	%rd80, %r166, 4;
	add.s64 	%rd81, %rd1, %rd80;
	ld.global.f32 	%f215, [%rd81];
	add.f32 	%f216, %f214, %f215;
	add.s32 	%r167, %r259, 3584;
	mul.wide.u32 	%rd82, %r167, 4;
	add.s64 	%rd83, %rd1, %rd82;
	ld.global.f32 	%f217, [%rd83];
	add.f32 	%f218, %f216, %f217;
	add.s32 	%r168, %r259, 4096;
	mul.wide.u32 	%rd84, %r168, 4;
	add.s64 	%rd85, %rd1, %rd84;
	ld.global.f32 	%f219, [%rd85];
	add.f32 	%f220, %f218, %f219;
	add.s32 	%r169, %r259, 4608;
	mul.wide.u32 	%rd86, %r169, 4;
	add.s64 	%rd87, %rd1, %rd86;
	ld.global.f32 	%f221, [%rd87];
	add.f32 	%f222, %f220, %f221;
	add.s32 	%r170, %r259, 5120;
	mul.wide.u32 	%rd88, %r170, 4;
	add.s64 	%rd89, %rd1, %rd88;
	ld.global.f32 	%f223, [%rd89];
	add.f32 	%f224, %f222, %f223;
	add.s32 	%r171, %r259, 5632;
	mul.wide.u32 	%rd90, %r171, 4;
	add.s64 	%rd91, %rd1, %rd90;
	ld.global.f32 	%f225, [%rd91];
	add.f32 	%f226, %f224, %f225;
	add.s32 	%r172, %r259, 6144;
	mul.wide.u32 	%rd92, %r172, 4;
	add.s64 	%rd93, %rd1, %rd92;
	ld.global.f32 	%f227, [%rd93];
	add.f32 	%f228, %f226, %f227;
	add.s32 	%r173, %r259, 6656;
	mul.wide.u32 	%rd94, %r173, 4;
	add.s64 	%rd95, %rd1, %rd94;
	ld.global.f32 	%f229, [%rd95];
	add.f32 	%f230, %f228, %f229;
	add.s32 	%r174, %r259, 7168;
	mul.wide.u32 	%rd96, %r174, 4;
	add.s64 	%rd97, %rd1, %rd96;
	ld.global.f32 	%f231, [%rd97];
	add.f32 	%f232, %f230, %f231;
	add.s32 	%r175, %r259, 7680;
	mul.wide.u32 	%rd98, %r175, 4;
	add.s64 	%rd99, %rd1, %rd98;
	ld.global.f32 	%f233, [%rd99];
	add.f32 	%f368, %f232, %f233;
	add.s32 	%r260, %r260, 8192;
	add.s32 	%r259, %r259, 8192;
	add.s32 	%r258, %r258, 16;
	setp.ne.s32 	%p26, %r258, 0;
	@%p26 bra 	$L__BB7_6;
	add.s32 	%r261, %r260, -4096;
$L__BB7_8:
	setp.eq.s32 	%p27, %r11, 0;
	@%p27 bra 	$L__BB7_17;
	and.b32  	%r23, %r10, 7;
	setp.lt.u32 	%p28, %r11, 8;
	@%p28 bra 	$L__BB7_11;
	add.s32 	%r176, %r270, %r261;
	mul.wide.u32 	%rd100, %r176, 4;
	add.s64 	%rd101, %rd1, %rd100;
	ld.global.f32 	%f235, [%rd101];
	add.f32 	%f236, %f368, %f235;
	add.s32 	%r177, %r176, 512;
	mul.wide.u32 	%rd102, %r177, 4;
	add.s64 	%rd103, %rd1, %rd102;
	ld.global.f32 	%f237, [%rd103];
	add.f32 	%f238, %f236, %f237;
	add.s32 	%r178, %r176, 1024;
	mul.wide.u32 	%rd104, %r178, 4;
	add.s64 	%rd105, %rd1, %rd104;
	ld.global.f32 	%f239, [%rd105];
	add.f32 	%f240, %f238, %f239;
	add.s32 	%r179, %r176, 1536;
	mul.wide.u32 	%rd106, %r179, 4;
	add.s64 	%rd107, %rd1, %rd106;
	ld.global.f32 	%f241, [%rd107];
	add.f32 	%f242, %f240, %f241;
	add.s32 	%r180, %r176, 2048;
	mul.wide.u32 	%rd108, %r180, 4;
	add.s64 	%rd109, %rd1, %rd108;
	ld.global.f32 	%f243, [%rd109];
	add.f32 	%f244, %f242, %f243;
	add.s32 	%r181, %r176, 2560;
	mul.wide.u32 	%rd110, %r181, 4;
	add.s64 	%rd111, %rd1, %rd110;
	ld.global.f32 	%f245, [%rd111];
	add.f32 	%f246, %f244, %f245;
	add.s32 	%r182, %r176, 3072;
	mul.wide.u32 	%rd112, %r182, 4;
	add.s64 	%rd113, %rd1, %rd112;
	ld.global.f32 	%f247, [%rd113];
	add.f32 	%f248, %f246, %f247;
	add.s32 	%r183, %r176, 3584;
	mul.wide.u32 	%rd114, %r183, 4;
	add.s64 	%rd115, %rd1, %rd114;
	ld.global.f32 	%f249, [%rd115];
	add.f32 	%f368, %f248, %f249;
	add.s32 	%r261, %r261, 4096;
$L__BB7_11:
	setp.eq.s32 	%p29, %r23, 0;
	@%p29 bra 	$L__BB7_17;
	and.b32  	%r26, %r10, 3;
	setp.lt.u32 	%p30, %r23, 4;
	@%p30 bra 	$L__BB7_14;
	add.s32 	%r184, %r270, %r261;
	mul.wide.u32 	%rd116, %r184, 4;
	add.s64 	%rd117, %rd1, %rd116;
	ld.global.f32 	%f251, [%rd117];
	add.f32 	%f252, %f368, %f251;
	add.s32 	%r185, %r184, 512;
	mul.wide.u32 	%rd118, %r185, 4;
	add.s64 	%rd119, %rd1, %rd118;
	ld.global.f32 	%f253, [%rd119];
	add.f32 	%f254, %f252, %f253;
	add.s32 	%r186, %r184, 1024;
	mul.wide.u32 	%rd120, %r186, 4;
	add.s64 	%rd121, %rd1, %rd120;
	ld.global.f32 	%f255, [%rd121];
	add.f32 	%f256, %f254, %f255;
	add.s32 	%r187, %r184, 1536;
	mul.wide.u32 	%rd122, %r187, 4;
	add.s64 	%rd123, %rd1, %rd122;
	ld.global.f32 	%f257, [%rd123];
	add.f32 	%f368, %f256, %f257;
	add.s32 	%r261, %r261, 2048;
$L__BB7_14:
	setp.eq.s32 	%p31, %r26, 0;
	@%p31 bra 	$L__BB7_17;
	add.s32 	%r265, %r261, %r270;
	neg.s32 	%r264, %r26;
$L__BB7_16:
	.pragma "nounroll";
	mul.wide.u32 	%rd124, %r265, 4;
	add.s64 	%rd125, %rd1, %rd124;
	ld.global.f32 	%f258, [%rd125];
	add.f32 	%f368, %f368, %f258;
	add.s32 	%r265, %r265, 512;
	add.s32 	%r264, %r264, 1;
	setp.ne.s32 	%p32, %r264, 0;
	@%p32 bra 	$L__BB7_16;
$L__BB7_17:
	setp.lt.u32 	%p33, %r6, 512;
	@%p33 bra 	$L__BB7_22;
	// begin inline asm
	mov.u32 %r226, %laneid;
	// end inline asm
	mov.b32 	%r228, %f368;
	mov.b32 	%r229, 1;
	mov.b32 	%r250, 31;
	mov.b32 	%r251, -1;
	// begin inline asm
	shfl.sync.down.b32 %r227, %r228, %r229, %r250, %r251;
	// end inline asm
	setp.gt.s32 	%p57, %r226, 30;
	mov.b32 	%f317, %r227;
	add.f32 	%f318, %f368, %f317;
	selp.f32 	%f319, %f368, %f318, %p57;
	mov.b32 	%r233, %f319;
	mov.b32 	%r234, 2;
	// begin inline asm
	shfl.sync.down.b32 %r232, %r233, %r234, %r250, %r251;
	// end inline asm
	setp.gt.s32 	%p58, %r226, 29;
	mov.b32 	%f320, %r232;
	add.f32 	%f321, %f319, %f320;
	selp.f32 	%f322, %f319, %f321, %p58;
	mov.b32 	%r238, %f322;
	mov.b32 	%r239, 4;
	// begin inline asm
	shfl.sync.down.b32 %r237, %r238, %r239, %r250, %r251;
	// end inline asm
	setp.gt.s32 	%p59, %r226, 27;
	mov.b32 	%f323, %r237;
	add.f32 	%f324, %f322, %f323;
	selp.f32 	%f325, %f322, %f324, %p59;
	mov.b32 	%r243, %f325;
	mov.b32 	%r244, 8;
	// begin inline asm
	shfl.sync.down.b32 %r242, %r243, %r244, %r250, %r251;
	// end inline asm
	setp.gt.s32 	%p60, %r226, 23;
	mov.b32 	%f326, %r242;
	add.f32 	%f327, %f325, %f326;
	selp.f32 	%f328, %f325, %f327, %p60;
	mov.b32 	%r248, %f328;
	mov.b32 	%r249, 16;
	// begin inline asm
	shfl.sync.down.b32 %r247, %r248, %r249, %r250, %r251;
	// end inline asm
	setp.gt.s32 	%p61, %r226, 15;
	mov.b32 	%f329, %r247;
	add.f32 	%f16, %f328, %f329;
	selp.f32 	%f379, %f328, %f16, %p61;
	setp.ne.s32 	%p62, %r226, 0;
	@%p62 bra 	$L__BB7_20;
	shr.u32 	%r252, %r7, 3;
	and.b32  	%r253, %r252, 124;
	mov.u32 	%r254, _ZZN3cub18CUB_300001_SM_10006detail6reduce18DeviceReduceKernelINS2_10policy_hubIfjN4cuda3std3__44plusIfEEE10Policy1000EN6thrust24THRUST_300001_SM_1000_NS6detail15normal_iteratorINSD_10device_ptrIfEEEEjS9_fNS7_10__identityEEEvT0_PT3_T1_NS0_13GridEvenShareISN_EET2_T4_E12temp_storage;
	add.s32 	%r255, %r254, %r253;
	st.shared.f32 	[%r255+16], %f16;
$L__BB7_20:
	bar.sync 	0;
	setp.ne.s32 	%p63, %r7, 0;
	@%p63 bra 	$L__BB7_48;
	ld.shared.f32 	%f330, [_ZZN3cub18CUB_300001_SM_10006detail6reduce18DeviceReduceKernelINS2_10policy_hubIfjN4cuda3std3__44plusIfEEE10Policy1000EN6thrust24THRUST_300001_SM_1000_NS6detail15normal_iteratorINSD_10device_ptrIfEEEEjS9_fNS7_10__identityEEEvT0_PT3_T1_NS0_13GridEvenShareISN_EET2_T4_E12temp_storage+20];
	add.f32 	%f331, %f379, %f330;
	ld.shared.f32 	%f332, [_ZZN3cub18CUB_300001_SM_10006detail6reduce18DeviceReduceKernelINS2_10policy_hubIfjN4cuda3std3__44plusIfEEE10Policy1000EN6thrust24THRUST_300001_SM_1000_NS6detail15normal_iteratorINSD_10device_ptrIfEEEEjS9_fNS7_10__identityEEEvT0_PT3_T1_NS0_13GridEvenShareISN_EET2_T4_E12temp_storage+24];
	add.f32 	%f333, %f331, %f332;
	ld.shared.f32 	%f334, [_ZZN3cub18CUB_300001_SM_10006detail6reduce18DeviceReduceKernelINS2_10policy_hubIfjN4cuda3std3__44plusIfEEE10Policy1000EN6thrust24THRUST_300001_SM_1000_NS6detail15normal_iteratorINSD_10device_ptrIfEEEEjS9_fNS7_10__identityEEEvT0_PT3_T1_NS0_13GridEvenShareISN_EET2_T4_E12temp_storage+28];
	add.f32 	%f335, %f333, %f334;
	ld.shared.f32 	%f336, [_ZZN3cub18CUB_300001_SM_10006detail6reduce18DeviceReduceKernelINS2_10policy_hubIfjN4cuda3std3__44plusIfEEE10Policy1000EN6thrust24THRUST_300001_SM_1000_NS6detail15normal_iteratorINSD_10device_ptrIfEEEEjS9_fNS7_10__identityEEEvT0_PT3_T1_NS0_13GridEvenShareISN_EET2_T4_E12temp_storage+32];
	add.f32 	%f337, %f335, %f336;
	ld.shared.f32 	%f338, [_ZZN3cub18CUB_300001_SM_10006detail6reduce18DeviceReduceKernelINS2_10policy_hubIfjN4cuda3std3__44plusIfEEE10Policy1000EN6thrust24THRUST_300001_SM_1000_NS6detail15normal_iteratorINSD_10device_ptrIfEEEEjS9_fNS7_10__identityEEEvT0_PT3_T1_NS0_13GridEvenShareISN_EET2_T4_E12temp_storage+36];
	add.f32 	%f339, %f337, %f338;
	ld.shared.f32 	%f340, [_ZZN3cub18CUB_300001_SM_10006detail6reduce18DeviceReduceKernelINS2_10policy_hubIfjN4cuda3std3__44plusIfEEE10Policy1000EN6thrust24THRUST_300001_SM_1000_NS6detail15normal_iteratorINSD_10device_ptrIfEEEEjS9_fNS7_10__identityEEEvT0_PT3_T1_NS0_13GridEvenShareISN_EET2_T4_E12temp_storage+40];
	add.f32 	%f341, %f339, %f340;
	ld.shared.f32 	%f342, [_ZZN3cub18CUB_300001_SM_10006detail6reduce18DeviceReduceKernelINS2_10policy_hubIfjN4cuda3std3__44plusIfEEE10Policy1000EN6thrust24THRUST_300001_SM_1000_NS6detail15normal_iteratorINSD_10device_ptrIfEEEEjS9_fNS7_10__identityEEEvT0_PT3_T1_NS0_13GridEvenShareISN_EET2_T4_E12temp_storage+44];
	add.f32 	%f343, %f341, %f342;
	ld.shared.f32 	%f344, [_ZZN3cub18CUB_300001_SM_10006detail6reduce18DeviceReduceKernelINS2_10policy_hubIfjN4cuda3std3__44plusIfEEE10Policy1000EN6thrust24THRUST_300001_SM_1000_NS6detail15normal_iteratorINSD_10device_ptrIfEEEEjS9_fNS7_10__identityEEEvT0_PT3_T1_NS0_13GridEvenShareISN_EET2_T4_E12temp_storage+48];
	add.f32 	%f345, %f343, %f344;
	ld.shared.f32 	%f346, [_ZZN3cub18CUB_300001_SM_10006detail6reduce18DeviceReduceKernelINS2_10policy_hubIfjN4cuda3std3__44plusIfEEE10Policy1000EN6thrust24THRUST_300001_SM_1000_NS6detail15normal_iteratorINSD_10device_ptrIfEEEEjS9_fNS7_10__identityEEEvT0_PT3_T1_NS0_13GridEvenShareISN_EET2_T4_E12temp_storage+52];
	add.f32 	%f347, %f345, %f346;
	ld.shared.f32 	%f348, [_ZZN3cub18CUB_300001_SM_10006detail6reduce18DeviceReduceKernelINS2_10policy_hubIfjN4cuda3std3__44plusIfEEE10Policy1000EN6thrust24THRUST_300001_SM_1000_NS6detail15normal_iteratorINSD_10device_ptrIfEEEEjS9_fNS7_10__identityEEEvT0_PT3_T1_NS0_13GridEvenShareISN_EET2_T4_E12temp_storage+56];
	add.f32 	%f349, %f347, %f348;
	ld.shared.f32 	%f350, [_ZZN3cub18CUB_300001_SM_10006detail6reduce18DeviceReduceKernelINS2_10policy_hubIfjN4cuda3std3__44plusIfEEE10Policy1000EN6thrust24THRUST_300001_SM_1000_NS6detail15normal_iteratorINSD_10device_ptrIfEEEEjS9_fNS7_10__identityEEEvT0_PT3_T1_NS0_13GridEvenShareISN_EET2_T4_E12temp_storage+60];
	add.f32 	%f351, %f349, %f350;
	ld.shared.f32 	%f352, [_ZZN3cub18CUB_300001_SM_10006detail6reduce18DeviceReduceKernelINS2_10policy_hubIfjN4cuda3std3__44plusIfEEE10Policy1000EN6thrust24THRUST_300001_SM_1000_NS6detail15normal_iteratorINSD_10device_ptrIfEEEEjS9_fNS7_10__identityEEEvT0_PT3_T1_NS0_13GridEvenShareISN_EET2_T4_E12temp_storage+64];
	add.f32 	%f353, %f351, %f352;
	ld.shared.f32 	%f354, [_ZZN3cub18CUB_300001_SM_10006detail6reduce18DeviceReduceKernelINS2_10policy_hubIfjN4cuda3std3__44plusIfEEE10Policy1000EN6thrust24THRUST_300001_SM_1000_NS6detail15normal_iteratorINSD_10device_ptrIfEEEEjS9_fNS7_10__identityEEEvT0_PT3_T1_NS0_13GridEvenShareISN_EET2_T4_E12temp_storage+68];
	add.f32 	%f355, %f353, %f354;
	ld.shared.f32 	%f356, [_ZZN3cub18CUB_300001_SM_10006detail6reduce18DeviceReduceKernelINS2_10policy_hubIfjN4cuda3std3__44plusIfEEE10Policy1000EN6thrust24THRUST_300001_SM_1000_NS6detail15normal_iteratorINSD_10device_ptrIfEEEEjS9_fNS7_10__identityEEEvT0_PT3_T1_NS0_13GridEvenShareISN_EET2_T4_E12temp_storage+72];
	add.f32 	%f357, %f355, %f356;
	ld.shared.f32 	%f358, [_ZZN3cub18CUB_300001_SM_10006detail6reduce18DeviceReduceKernelINS2_10policy_hubIfjN4cuda3std3__44plusIfEEE10Policy1000EN6thrust24THRUST_300001_SM_1000_NS6detail15normal_iteratorINSD_10device_ptrIfEEEEjS9_fNS7_10__identityEEEvT0_PT3_T1_NS0_13GridEvenShareISN_EET2_T4_E12temp_storage+76];
	add.f32 	%f379, %f357, %f358;
	bra.uni 	$L__BB7_48;
$L__BB7_22:
	// begin inline asm
	mov.u32 %r188, %laneid;
	// end inline asm
	and.b32  	%r214, %r7, 992;
	add.s32 	%r215, %r214, 32;
	setp.gt.u32 	%p34, %r215, %r6;
	not.b32 	%r216, %r214;
	add.s32 	%r217, %r6, %r216;
	selp.b32 	%r212, %r217, 31, %p34;
	mov.b32 	%r190, %f368;
	mov.b32 	%r191, 1;
	mov.b32 	%r213, -1;
	// begin inline asm
	shfl.sync.down.b32 %r189, %r190, %r191, %r212, %r213;
	// end inline asm
	setp.lt.s32 	%p35, %r188, %r212;
	mov.b32 	%f259, %r189;
	add.f32 	%f260, %f368, %f259;
	selp.f32 	%f261, %f260, %f368, %p35;
	mov.b32 	%r195, %f261;
	mov.b32 	%r196, 2;
	// begin inline asm
	shfl.sync.down.b32 %r194, %r195, %r196, %r212, %r213;
	// end inline asm
	add.s32 	%r218, %r188, 2;
	setp.gt.s32 	%p36, %r218, %r212;
	mov.b32 	%f262, %r194;
	add.f32 	%f263, %f261, %f262;
	selp.f32 	%f264, %f261, %f263, %p36;
	mov.b32 	%r200, %f264;
	mov.b32 	%r201, 4;
	// begin inline asm
	shfl.sync.down.b32 %r199, %r200, %r201, %r212, %r213;
	// end inline asm
	add.s32 	%r219, %r188, 4;
	setp.gt.s32 	%p37, %r219, %r212;
	mov.b32 	%f265, %r199;
	add.f32 	%f266, %f264, %f265;
	selp.f32 	%f267, %f264, %f266, %p37;
	mov.b32 	%r205, %f267;
	mov.b32 	%r206, 8;
	// begin inline asm
	shfl.sync.down.b32 %r204, %r205, %r206, %r212, %r213;
	// end inline asm
	add.s32 	%r220, %r188, 8;
	setp.gt.s32 	%p38, %r220, %r212;
	mov.b32 	%f268, %r204;
	add.f32 	%f269, %f267, %f268;
	selp.f32 	%f270, %f267, %f269, %p38;
	mov.b32 	%r210, %f270;
	mov.b32 	%r211, 16;
	// begin inline asm
	shfl.sync.down.b32 %r209, %r210, %r211, %r212, %r213;
	// end inline asm
	add.s32 	%r221, %r188, 16;
	setp.gt.s32 	%p39, %r221, %r212;
	mov.b32 	%f271, %r209;
	add.f32 	%f272, %f270, %f271;
	selp.f32 	%f379, %f270, %f272, %p39;
	setp.ne.s32 	%p40, %r188, 0;
	@%p40 bra 	$L__BB7_24;
	shr.u32 	%r222, %r7, 3;
	and.b32  	%r223, %r222, 124;
	mov.u32 	%r224, _ZZN3cub18CUB_300001_SM_10006detail6reduce18DeviceReduceKernelINS2_10policy_hubIfjN4cuda3std3__44plusIfEEE10Policy1000EN6thrust24THRUST_300001_SM_1000_NS6detail15normal_iteratorINSD_10device_ptrIfEEEEjS9_fNS7_10__identityEEEvT0_PT3_T1_NS0_13GridEvenShareISN_EET2_T4_E12temp_storage;
	add.s32 	%r225, %r224, %r223;
	st.shared.f32 	[%r225+16], %f379;
$L__BB7_24:
	bar.sync 	0;
	setp.ne.s32 	%p41, %r7, 0;
	@%p41 bra 	$L__BB7_48;
	setp.gt.u32 	%p42, %r6, 32;
	ld.shared.f32 	%f273, [_ZZN3cub18CUB_300001_SM_10006detail6reduce18DeviceReduceKernelINS2_10policy_hubIfjN4cuda3std3__44plusIfEEE10Policy1000EN6thrust24THRUST_300001_SM_1000_NS6detail15normal_iteratorINSD_10device_ptrIfEEEEjS9_fNS7_10__identityEEEvT0_PT3_T1_NS0_13GridEvenShareISN_EET2_T4_E12temp_storage+20];
	add.f32 	%f274, %f379, %f273;
	selp.f32 	%f275, %f274, %f379, %p42;
	setp.gt.u32 	%p43, %r6, 64;
	ld.shared.f32 	%f276, [_ZZN3cub18CUB_300001_SM_10006detail6reduce18DeviceReduceKernelINS2_10policy_hubIfjN4cuda3std3__44plusIfEEE10Policy1000EN6thrust24THRUST_300001_SM_1000_NS6detail15normal_iteratorINSD_10device_ptrIfEEEEjS9_fNS7_10__identityEEEvT0_PT3_T1_NS0_13GridEvenShareISN_EET2_T4_E12temp_storage+24];
	add.f32 	%f277, %f276, %f275;
	selp.f32 	%f278, %f277, %f275, %p43;
	setp.gt.u32 	%p44, %r6, 96;
	ld.shared.f32 	%f279, [_ZZN3cub18CUB_300001_SM_10006detail6reduce18DeviceReduceKernelINS2_10policy_hubIfjN4cuda3std3__44plusIfEEE10Policy1000EN6thrust24THRUST_300001_SM_1000_NS6detail15normal_iteratorINSD_10device_ptrIfEEEEjS9_fNS7_10__identityEEEvT0_PT3_T1_NS0_13GridEvenShareISN_EET2_T4_E12temp_storage+28];
	add.f32 	%f280, %f279, %f278;
	selp.f32 	%f281, %f280, %f278, %p44;
	setp.gt.u32 	%p45, %r6, 128;
	ld.shared.f32 	%f282, [_ZZN3cub18CUB_300001_SM_10006detail6reduce18DeviceReduceKernelINS2_10policy_hubIfjN4cuda3std3__44plusIfEEE10Policy1000EN6thrust24THRUST_300001_SM_1000_NS6detail15normal_iteratorINSD_10device_ptrIfEEEEjS9_fNS7_10__identityEEEvT0_PT3_T1_NS0_13GridEvenShareISN_EET2_T4_E12temp_storage+32];
	add.f32 	%f283, %f282, %f281;
	selp.f32 	%f284, %f283, %f281, %p45;
	setp.gt.u32 	%p46, %r6, 160;
	ld.shared.f32 	%f285, [_ZZN3cub18CUB_300001_SM_10006detail6reduce18DeviceReduceKernelINS2_10policy_hubIfjN4cuda3std3__44plusIfEEE10Policy1000EN6thrust24THRUST_300001_SM_1000_NS6detail15normal_iteratorINSD_10device_ptrIfEEEEjS9_fNS7_10__identityEEEvT0_PT3_T1_NS0_13GridEvenShareISN_EET2_T4_E12temp_storage+36];
	add.f32 	%f286, %f285, %f284;
	selp.f32 	%f287, %f286, %f284, %p46;
	setp.gt.u32 	%p47, %r6, 192;
	ld.shared.f32 	%f288, [_ZZN3cub18CUB_300001_SM_10006detail6reduce18DeviceReduceKernelINS2_10policy_hubIfjN4cuda3std3__44plusIfEEE10Policy1000EN6thrust24THRUST_300001_SM_1000_NS6detail15normal_iteratorINSD_10device_ptrIfEEEEjS9_fNS7_10__identityEEEvT0_PT3_T1_NS0_13GridEvenShareISN_EET2_T4_E12temp_storage+40];
	add.f32 	%f289, %f288, %f287;
	selp.f32 	%f290, %f289, %f287, %p47;
	setp.gt.u32 	%p48, %r6, 224;
	ld.shared.f32 	%f291, [_ZZN3cub18CUB_300001_SM_10006detail6reduce18DeviceReduceKernelINS2_10policy_hubIfjN4cuda3std3__44plusIfEEE10Policy1000EN6thrust24THRUST_300001_SM_1000_NS6detail15normal_iteratorINSD_10device_ptrIfEEEEjS9_fNS7_10__identityEEEvT0_PT3_T1_NS0_13GridEvenShareISN_EET2_T4_E12temp_storage+44];
	add.f32 	%f292, %f291, %f290;
	selp.f32 	%f293, %f292, %f290, %p48;
	setp.gt.u32 	%p49, %r6, 256;
	ld.shared.f32 	%f294, [_ZZN3cub18CUB_300001_SM_10006detail6reduce18DeviceReduceKernelINS2_10policy_hubIfjN4cuda3std3__44plusIfEEE10Policy1000EN6thrust24THRUST_300001_SM_1000_NS6detail15normal_iteratorINSD_10device_ptrIfEEEEjS9_fNS7_10__identityEEEvT0_PT3_T1_NS0_13GridEvenShareISN_EET2_T4_E12temp_storage+48];
	add.f32 	%f295, %f294, %f293;
	selp.f32 	%f296, %f295, %f293, %p49;
	setp.gt.u32 	%p50, %r6, 288;
	ld.shared.f32 	%f297, [_ZZN3cub18CUB_300001_SM_10006detail6reduce18DeviceReduceKernelINS2_10policy_hubIfjN4cuda3std3__44plusIfEEE10Policy1000EN6thrust24THRUST_300001_SM_1000_NS6detail15normal_iteratorINSD_10device_ptrIfEEEEjS9_fNS7_10__identityEEEvT0_PT3_T1_NS0_13GridEvenShareISN_EET2_T4_E12temp_storage+52];
	add.f32 	%f298, %f297, %f296;
	selp.f32 	%f299, %f298, %f296, %p50;
	setp.gt.u32 	%p51, %r6, 320;
	ld.shared.f32 	%f300, [_ZZN3cub18CUB_300001_SM_10006detail6reduce18DeviceReduceKernelINS2_10policy_hubIfjN4cuda3std3__44plusIfEEE10Policy1000EN6thrust24THRUST_300001_SM_1000_NS6detail15normal_iteratorINSD_10device_ptrIfEEEEjS9_fNS7_10__identityEEEvT0_PT3_T1_NS0_13GridEvenShareISN_EET2_T4_E12temp_storage+56];
	add.f32 	%f301, %f300, %f299;
	selp.f32 	%f302, %f301, %f299, %p51;
	setp.gt.u32 	%p52, %r6, 352;
	ld.shared.f32 	%f303, [_ZZN3cub18CUB_300001_SM_10006detail6reduce18DeviceReduceKernelINS2_10policy_hubIfjN4cuda3std3__44plusIfEEE10Policy1000EN6thrust24THRUST_300001_SM_1000_NS6detail15normal_iteratorINSD_10device_ptrIfEEEEjS9_fNS7_10__identityEEEvT0_PT3_T1_NS0_13GridEvenShareISN_EET2_T4_E12temp_storage+60];
	add.f32 	%f304, %f303, %f302;
	selp.f32 	%f305, %f304, %f302, %p52;
	setp.gt.u32 	%p53, %r6, 384;
	ld.shared.f32 	%f306, [_ZZN3cub18CUB_300001_SM_10006detail6reduce18DeviceReduceKernelINS2_10policy_hubIfjN4cuda3std3__44plusIfEEE10Policy1000EN6thrust24THRUST_300001_SM_1000_NS6detail15normal_iteratorINSD_10device_ptrIfEEEEjS9_fNS7_10__identityEEEvT0_PT3_T1_NS0_13GridEvenShareISN_EET2_T4_E12temp_storage+64];
	add.f32 	%f307, %f306, %f305;
	selp.f32 	%f308, %f307, %f305, %p53;
	setp.gt.u32 	%p54, %r6, 416;
	ld.shared.f32 	%f309, [_ZZN3cub18CUB_300001_SM_10006detail6reduce18DeviceReduceKernelINS2_10policy_hubIfjN4cuda3std3__44plusIfEEE10Policy1000EN6thrust24THRUST_300001_SM_1000_NS6detail15normal_iteratorINSD_10device_ptrIfEEEEjS9_fNS7_10__identityEEEvT0_PT3_T1_NS0_13GridEvenShareISN_EET2_T4_E12temp_storage+68];
	add.f32 	%f310, %f309, %f308;
	selp.f32 	%f311, %f310, %f308, %p54;
	setp.gt.u32 	%p55, %r6, 448;
	ld.shared.f32 	%f312, [_ZZN3cub18CUB_300001_SM_10006detail6reduce18DeviceReduceKernelINS2_10policy_hubIfjN4cuda3std3__44plusIfEEE10Policy1000EN6thrust24THRUST_300001_SM_1000_NS6detail15normal_iteratorINSD_10device_ptrIfEEEEjS9_fNS7_10__identityEEEvT0_PT3_T1_NS0_13GridEvenShareISN_EET2_T4_E12temp_storage+72];
	add.f32 	%f313, %f312, %f311;
	selp.f32 	%f314, %f313, %f311, %p55;
	setp.gt.u32 	%p56, %r6, 480;
	ld.shared.f32 	%f315, [_ZZN3cub18CUB_300001_SM_10006detail6reduce18DeviceReduceKernelINS2_10policy_hubIfjN4cuda3std3__44plusIfEEE10Policy1000EN6thrust24THRUST_300001_SM_1000_NS6detail15normal_iteratorINSD_10device_ptrIfEEEEjS9_fNS7_10__identityEEEvT0_PT3_T1_NS0_13GridEvenShareISN_EET2_T4_E12temp_storage+76];
	add.f32 	%f316, %f315, %f314;
	selp.f32 	%f379, %f316, %f314, %p56;
	bra.uni 	$L__BB7_48;
$L__BB7_26:
	mov.u32 	%r35, %tid.x;
	add.s32 	%r72, %r35, %r270;
	mul.wide.u32 	%rd4, %r72, 4;
	add.s64 	%rd5, %rd1, %rd4;
	ld.global.f32 	%f41, [%rd5];
	ld.global.f32 	%f42, [%rd5+2048];
	ld.global.f32 	%f43, [%rd5+4096];
	ld.global.f32 	%f44, [%rd5+6144];
	ld.global.f32 	%f45, [%rd5+8192];
	ld.global.f32 	%f46, [%rd5+10240];
	ld.global.f32 	%f47, [%rd5+12288];
	ld.global.f32 	%f48, [%rd5+14336];
	ld.global.f32 	%f49, [%rd5+16384];
	ld.global.f32 	%f50, [%rd5+18432];
	ld.global.f32 	%f51, [%rd5+20480];
	ld.global.f32 	%f52, [%rd5+22528];
	ld.global.f32 	%f53, [%rd5+24576];
	ld.global.f32 	%f54, [%rd5+26624];
	ld.global.f32 	%f55, [%rd5+28672];
	ld.global.f32 	%f56, [%rd5+30720];
	add.f32 	%f57, %f41, %f42;
	add.f32 	%f58, %f43, %f44;
	add.f32 	%f59, %f45, %f46;
	add.f32 	%f60, %f47, %f48;
	add.f32 	%f61, %f49, %f50;
	add.f32 	%f62, %f51, %f52;
	add.f32 	%f63, %f53, %f54;
	add.f32 	%f64, %f55, %f56;
	add.f32 	%f65, %f57, %f58;
	add.f32 	%f66, %f59, %f60;
	add.f32 	%f67, %f61, %f62;
	add.f32 	%f68, %f63, %f64;
	add.f32 	%f69, %f65, %f66;
	add.f32 	%f70, %f67, %f68;
	add.f32 	%f378, %f69, %f70;
	setp.lt.u32 	%p2, %r6, %r4;
	@%p2 bra 	$L__BB7_44;
	add.s32 	%r36, %r4, %r270;
	not.b32 	%r74, %r35;
	add.s32 	%r75, %r74, %r1;
	sub.s32 	%r76, %r75, %r4;
	sub.s32 	%r267, %r76, %r270;
	add.s32 	%r77, %r36, %r35;
	add.s32 	%r266, %r77, 4096;
	mov.b32 	%r269, 0;
	mov.u32 	%r268, %r36;
$L__BB7_28:
	add.s32 	%r270, %r270, %r4;
	add.s32 	%r79, %r1, -8192;
	setp.gt.u32 	%p3, %r270, %r79;
	@%p3 bra 	$L__BB7_30;
	add.s32 	%r80, %r35, %r270;
	mul.wide.u32 	%rd6, %r80, 4;
	add.s64 	%rd7, %rd1, %rd6;
	ld.global.f32 	%f71, [%rd7];
	ld.global.f32 	%f72, [%rd7+2048];
	ld.global.f32 	%f73, [%rd7+4096];
	ld.global.f32 	%f74, [%rd7+6144];
	ld.global.f32 	%f75, [%rd7+8192];
	ld.global.f32 	%f76, [%rd7+10240];
	ld.global.f32 	%f77, [%rd7+12288];
	ld.global.f32 	%f78, [%rd7+14336];
	ld.global.f32 	%f79, [%rd7+16384];
	ld.global.f32 	%f80, [%rd7+18432];
	ld.global.f32 	%f81, [%rd7+20480];
	ld.global.f32 	%f82, [%rd7+22528];
	ld.global.f32 	%f83, [%rd7+24576];
	ld.global.f32 	%f84, [%rd7+26624];
	ld.global.f32 	%f85, [%rd7+28672];
	ld.global.f32 	%f86, [%rd7+30720];
	add.f32 	%f87, %f378, %f71;
	add.f32 	%f88, %f72, %f73;
	add.f32 	%f89, %f74, %f75;
	add.f32 	%f90, %f76, %f77;
	add.f32 	%f91, %f78, %f79;
	add.f32 	%f92, %f80, %f81;
	add.f32 	%f93, %f82, %f83;
	add.f32 	%f94, %f84, %f85;
	add.f32 	%f95, %f87, %f88;
	add.f32 	%f96, %f89, %f90;
	add.f32 	%f97, %f91, %f92;
	add.f32 	%f98, %f93, %f94;
	add.f32 	%f99, %f95, %f96;
	add.f32 	%f100, %f97, %f98;
	add.f32 	%f101, %f99, %f100;
	add.f32 	%f378, %f101, %f86;
	sub.s32 	%r81, %r1, %r270;
	setp.lt.u32 	%p4, %r81, %r4;
	add.s32 	%r269, %r269, 1;
	add.s32 	%r268, %r268, %r4;
	sub.s32 	%r267, %r267, %r4;
	add.s32 	%r266, %r266, %r4;
	@%p4 bra 	$L__BB7_44;
	bra.uni 	$L__BB7_28;
$L__BB7_30:
	setp.le.u32 	%p5, %r1, %r270;
	sub.s32 	%r83, %r1, %r270;
	setp.ge.s32 	%p6, %r35, %r83;
	or.pred  	%p7, %p5, %p6;
	@%p7 bra 	$L__BB7_44;
	not.b32 	%r85, %r35;
	add.s32 	%r86, %r1, %r85;
	sub.s32 	%r87, %r86, %r36;
	mul.lo.s32 	%r88, %r2, %r269;
	shl.b32 	%r89, %r88, 13;
	sub.s32 	%r90, %r87, %r89;
	shr.u32 	%r91, %r90, 9;
	add.s32 	%r49, %r91, 1;
	and.b32  	%r50, %r49, 15;
	setp.lt.u32 	%p8, %r90, 7680;
	mov.u32 	%r275, %r35;
	@%p8 bra 	$L__BB7_35;
	or.b32  	%r273, %r35, 4096;
	shr.u32 	%r92, %r267, 9;
	add.s32 	%r93, %r92, 1;
	and.b32  	%r94, %r93, 16777200;
	neg.s32 	%r271, %r94;
$L__BB7_33:
	.pragma "nounroll";
	add.s32 	%r95, %r266, -4096;
	mul.wide.u32 	%rd8, %r95, 4;
	add.s64 	%rd9, %rd1, %rd8;
	ld.global.f32 	%f103, [%rd9];
	add.f32 	%f104, %f378, %f103;
	add.s32 	%r96, %r266, -3584;
	mul.wide.u32 	%rd10, %r96, 4;
	add.s64 	%rd11, %rd1, %rd10;
	ld.global.f32 	%f105, [%rd11];
	add.f32 	%f106, %f104, %f105;
	add.s32 	%r97, %r266, -3072;
	mul.wide.u32 	%rd12, %r97, 4;
	add.s64 	%rd13, %rd1, %rd12;
	ld.global.f32 	%f107, [%rd13];
	add.f32 	%f108, %f106, %f107;
	add.s32 	%r98, %r266, -2560;
	mul.wide.u32 	%rd14, %r98, 4;
	add.s64 	%rd15, %rd1, %rd14;
	ld.global.f32 	%f109, [%rd15];
	add.f32 	%f110, %f108, %f109;
	add.s32 	%r99, %r266, -2048;
	mul.wide.u32 	%rd16, %r99, 4;
	add.s64 	%rd17, %rd1, %rd16;
	ld.global.f32 	%f111, [%rd17];
	add.f32 	%f112, %f110, %f111;
	add.s32 	%r100, %r266, -1536;
	mul.wide.u32 	%rd18, %r100, 4;
	add.s64 	%rd19, %rd1, %rd18;
	ld.global.f32 	%f113, [%rd19];
	add.f32 	%f114, %f112, %f113;
	add.s32 	%r101, %r266, -1024;
	mul.wide.u32 	%rd20, %r101, 4;
	add.s64 	%rd21, %rd1, %rd20;
	ld.global.f32 	%f115, [%rd21];
	add.f32 	%f116, %f114, %f115;
	add.s32 	%r102, %r266, 3584;
	add.s32 	%r103, %r266, -512;
	mul.wide.u32 	%rd22, %r103, 4;
	add.s64 	%rd23, %rd1, %rd22;
	ld.global.f32 	%f117, [%rd23];
	add.f32 	%f118, %f116, %f117;
	mul.wide.u32 	%rd24, %r266, 4;
	add.s64 	%rd25, %rd1, %rd24;
	ld.global.f32 	%f119, [%rd25];
	add.f32 	%f120, %f118, %f119;
	add.s32 	%r104, %r266, 512;
	mul.wide.u32 	%rd26, %r104, 4;
	add.s64 	%rd27, %rd1, %rd26;
	ld.global.f32 	%f121, [%rd27];
	add.f32 	%f122, %f120, %f121;
	add.s32 	%r105, %r266, 1024;
	mul.wide.u32 	%rd28, %r105, 4;
	add.s64 	%rd29, %rd1, %rd28;
	ld.global.f32 	%f123, [%rd29];
	add.f32 	%f124, %f122, %f123;
	add.s32 	%r106, %r266, 1536;
	mul.wide.u32 	%rd30, %r106, 4;
	add.s64 	%rd31, %rd1, %rd30;
	ld.global.f32 	%f125, [%rd31];
	add.f32 	%f126, %f124, %f125;
	add.s32 	%r107, %r266, 2048;
	mul.wide.u32 	%rd32, %r107, 4;
	add.s64 	%rd33, %rd1, %rd32;
	ld.global.f32 	%f127, [%rd33];
	add.f32 	%f128, %f126, %f127;
	add.s32 	%r108, %r266, 2560;
	mul.wide.u32 	%rd34, %r108, 4;
	add.s64 	%rd35, %rd1, %rd34;
	ld.global.f32 	%f129, [%rd35];
	add.f32 	%f130, %f128, %f129;
	add.s32 	%r109, %r266, 3072;
	mul.wide.u32 	%rd36, %r109, 4;
	add.s64 	%rd37, %rd1, %rd36;
	ld.global.f32 	%f131, [%rd37];
	add.f32 	%f132, %f130, %f131;
	mul.wide.u32 	%rd38, %r102, 4;
	add.s64 	%rd39, %rd1, %rd38;
	ld.global.f32 	%f133, [%rd39];
	add.f32 	%f378, %f132, %f133;
	add.s32 	%r273, %r273, 8192;
	add.s32 	%r266, %r266, 8192;
	add.s32 	%r271, %r271, 16;
	setp.ne.s32 	%p9, %r271, 0;
	@%p9 bra 	$L__BB7_33;
	add.s32 	%r275, %r273, -4096;
$L__BB7_35:
	setp.eq.s32 	%p10, %r50, 0;
	@%p10 bra 	$L__BB7_44;
	and.b32  	%r61, %r49, 7;
	setp.lt.u32 	%p11, %r50, 8;
	@%p11 bra 	$L__BB7_38;
	add.s32 	%r110, %r275, %r270;
	mul.wide.u32 	%rd40, %r110, 4;
	add.s64 	%rd41, %rd1, %rd40;
	ld.global.f32 	%f135, [%rd41];
	add.f32 	%f136, %f378, %f135;
	add.s32 	%r111, %r110, 512;
	mul.wide.u32 	%rd42, %r111, 4;
	add.s64 	%rd43, %rd1, %rd42;
	ld.global.f32 	%f137, [%rd43];
	add.f32 	%f138, %f136, %f137;
	add.s32 	%r112, %r110, 1024;
	mul.wide.u32 	%rd44, %r112, 4;
	add.s64 	%rd45, %rd1, %rd44;
	ld.global.f32 	%f139, [%rd45];
	add.f32 	%f140, %f138, %f139;
	add.s32 	%r113, %r110, 1536;
	mul.wide.u32 	%rd46, %r113, 4;
	add.s64 	%rd47, %rd1, %rd46;
	ld.global.f32 	%f141, [%rd47];
	add.f32 	%f142, %f140, %f141;
	add.s32 	%r114, %r110, 2048;
	mul.wide.u32 	%rd48, %r114, 4;
	add.s64 	%rd49, %rd1, %rd48;
	ld.global.f32 	%f143, [%rd49];
	add.f32 	%f144, %f142, %f143;
	add.s32 	%r115, %r110, 2560;
	mul.wide.u32 	%rd50, %r115, 4;
	add.s64 	%rd51, %rd1, %rd50;
	ld.global.f32 	%f145, [%rd51];
	add.f32 	%f146, %f144, %f145;
	add.s32 	%r116, %r110, 3072;
	mul.wide.u32 	%rd52, %r116, 4;
	add.s64 	%rd53, %rd1, %rd52;
	ld.global.f32 	%f147, [%rd53];
	add.f32 	%f148, %f146, %f147;
	add.s32 	%r117, %r110, 3584;
	mul.wide.u32 	%rd54, %r117, 4;
	add.s64 	%rd55, %rd1, %rd54;
	ld.global.f32 	%f149, [%rd55];
	add.f32 	%f378, %f148, %f149;
	add.s32 	%r275, %r275, 4096;
$L__BB7_38:
	setp.eq.s32 	%p12, %r61, 0;
	@%p12 bra 	$L__BB7_44;
	setp.lt.u32 	%p13, %r61, 4;
	@%p13 bra 	$L__BB7_41;
	add.s32 	%r118, %r275, %r270;
	mul.wide.u32 	%rd56, %r118, 4;
	add.s64 	%rd57, %rd1, %rd56;
	ld.global.f32 	%f151, [%rd57];
	add.f32 	%f152, %f378, %f151;
	add.s32 	%r119, %r118, 512;
	mul.wide.u32 	%rd58, %r119, 4;
	add.s64 	%rd59, %rd1, %rd58;
	ld.global.f32 	%f153, [%rd59];
	add.f32 	%f154, %f152, %f153;
	add.s32 	%r120, %r118, 1024;
	mul.wide.u32 	%rd60, %r120, 4;
	add.s64 	%rd61, %rd1, %rd60;
	ld.global.f32 	%f155, [%rd61];
	add.f32 	%f156, %f154, %f155;
	add.s32 	%r121, %r118, 1536;
	mul.wide.u32 	%rd62, %r121, 4;
	add.s64 	%rd63, %rd1, %rd62;
	ld.global.f32 	%f157, [%rd63];
	add.f32 	%f378, %f156, %f157;
	add.s32 	%r275, %r275, 2048;
$L__BB7_41:
	and.b32  	%r122, %r49, 3;
	setp.eq.s32 	%p14, %r122, 0;
	@%p14 bra 	$L__BB7_44;
	add.s32 	%r278, %r275, %r268;
	cvt.u16.u32 	%rs1, %r267;
	shr.u16 	%rs2, %rs1, 9;
	add.s16 	%rs3, %rs2, 1;
	cvt.u32.u16 	%r123, %rs3;
	and.b32  	%r124, %r123, 3;
	neg.s32 	%r277, %r124;
$L__BB7_43:
	.pragma "nounroll";
	mul.wide.u32 	%rd64, %r278, 4;
	add.s64 	%rd65, %rd1, %rd64;
	ld.global.f32 	%f158, [%rd65];
	add.f32 	%f378, %f378, %f158;
	add.s32 	%r278, %r278, 512;
	add.s32 	%r277, %r277, 1;
	setp.ne.s32 	%p15, %r277, 0;
	@%p15 bra 	$L__BB7_43;
$L__BB7_44:
	// begin inline asm
	mov.u32 %r125, %laneid;
	// end inline asm
	mov.b32 	%r127, %f378;
	mov.b32 	%r128, 1;
	mov.b32 	%r149, 31;
	mov.b32 	%r150, -1;
	// begin inline asm
	shfl.sync.down.b32 %r126, %r127, %r128, %r149, %r150;
	// end inline asm
	setp.gt.s32 	%p16, %r125, 30;
	mov.b32 	%f159, %r126;
	add.f32 	%f160, %f378, %f159;
	selp.f32 	%f161, %f378, %f160, %p16;
	mov.b32 	%r132, %f161;
	mov.b32 	%r133, 2;
	// begin inline asm
	shfl.sync.down.b32 %r131, %r132, %r133, %r149, %r150;
	// end inline asm
	setp.gt.s32 	%p17, %r125, 29;
	mov.b32 	%f162, %r131;
	add.f32 	%f163, %f161, %f162;
	selp.f32 	%f164, %f161, %f163, %p17;
	mov.b32 	%r137, %f164;
	mov.b32 	%r138, 4;
	// begin inline asm
	shfl.sync.down.b32 %r136, %r137, %r138, %r149, %r150;
	// end inline asm
	setp.gt.s32 	%p18, %r125, 27;
	mov.b32 	%f165, %r136;
	add.f32 	%f166, %f164, %f165;
	selp.f32 	%f167, %f164, %f166, %p18;
	mov.b32 	%r142, %f167;
	mov.b32 	%r143, 8;
	// begin inline asm
	shfl.sync.down.b32 %r141, %r142, %r143, %r149, %r150;
	// end inline asm
	setp.gt.s32 	%p19, %r125, 23;
	mov.b32 	%f168, %r141;
	add.f32 	%f169, %f167, %f168;
	selp.f32 	%f170, %f167, %f169, %p19;
	mov.b32 	%r147, %f170;
	mov.b32 	%r148, 16;
	// begin inline asm
	shfl.sync.down.b32 %r146, %r147, %r148, %r149, %r150;
	// end inline asm
	setp.gt.s32 	%p20, %r125, 15;
	mov.b32 	%f171, %r146;
	add.f32 	%f37, %f170, %f171;
	selp.f32 	%f379, %f170, %f37, %p20;
	setp.ne.s32 	%p21, %r125, 0;
	@%p21 bra 	$L__BB7_46;
	shr.u32 	%r151, %r35, 3;
	and.b32  	%r152, %r151, 124;
	mov.u32 	%r153, _ZZN3cub18CUB_300001_SM_10006detail6reduce18DeviceReduceKernelINS2_10policy_hubIfjN4cuda3std3__44plusIfEEE10Policy1000EN6thrust24THRUST_300001_SM_1000_NS6detail15normal_iteratorINSD_10device_ptrIfEEEEjS9_fNS7_10__identityEEEvT0_PT3_T1_NS0_13GridEvenShareISN_EET2_T4_E12temp_storage;
	add.s32 	%r154, %r153, %r152;
	st.shared.f32 	[%r154+16], %f37;
$L__BB7_46:
	bar.sync 	0;
	setp.ne.s32 	%p22, %r35, 0;
	@%p22 bra 	$L__BB7_48;
	ld.shared.f32 	%f172, [_ZZN3cub18CUB_300001_SM_10006detail6reduce18DeviceReduceKernelINS2_10policy_hubIfjN4cuda3std3__44plusIfEEE10Policy1000EN6thrust24THRUST_300001_SM_1000_NS6detail15normal_iteratorINSD_10device_ptrIfEEEEjS9_fNS7_10__identityEEEvT0_PT3_T1_NS0_13GridEvenShareISN_EET2_T4_E12temp_storage+20];
	add.f32 	%f173, %f379, %f172;
	ld.shared.f32 	%f174, [_ZZN3cub18CUB_300001_SM_10006detail6reduce18DeviceReduceKernelINS2_10policy_hubIfjN4cuda3std3__44plusIfEEE10Policy1000EN6thrust24THRUST_300001_SM_1000_NS6detail15normal_iteratorINSD_10device_ptrIfEEEEjS9_fNS7_10__identityEEEvT0_PT3_T1_NS0_13GridEvenShareISN_EET2_T4_E12temp_storage+24];
	add.f32 	%f175, %f173, %f174;
	ld.shared.f32 	%f176, [_ZZN3cub18CUB_300001_SM_10006detail6reduce18DeviceReduceKernelINS2_10policy_hubIfjN4cuda3std3__44plusIfEEE10Policy1000EN6thrust24THRUST_300001_SM_1000_NS6detail15normal_iteratorINSD_10device_ptrIfEEEEjS9_fNS7_10__identityEEEvT0_PT3_T1_NS0_13GridEvenShareISN_EET2_T4_E12temp_storage+28];
	add.f32 	%f177, %f175, %f176;
	ld.shared.f32 	%f178, [_ZZN3cub18CUB_300001_SM_10006detail6reduce18DeviceReduceKernelINS2_10policy_hubIfjN4cuda3std3__44plusIfEEE10Policy1000EN6thrust24THRUST_300001_SM_1000_NS6detail15normal_iteratorINSD_10device_ptrIfEEEEjS9_fNS7_10__identityEEEvT0_PT3_T1_NS0_13GridEvenShareISN_EET2_T4_E12temp_storage+32];
	add.f32 	%f179, %f177, %f178;
	ld.shared.f32 	%f180, [_ZZN3cub18CUB_300001_SM_10006detail6reduce18DeviceReduceKernelINS2_10policy_hubIfjN4cuda3std3__44plusIfEEE10Policy1000EN6thrust24THRUST_300001_SM_1000_NS6detail15normal_iteratorINSD_10device_ptrIfEEEEjS9_fNS7_10__identityEEEvT0_PT3_T1_NS0_13GridEvenShareISN_EET2_T4_E12temp_storage+36];
	add.f32 	%f181, %f179, %f180;
	ld.shared.f32 	%f182, [_ZZN3cub18CUB_300001_SM_10006detail6reduce18DeviceReduceKernelINS2_10policy_hubIfjN4cuda3std3__44plusIfEEE10Policy1000EN6thrust24THRUST_300001_SM_1000_NS6detail15normal_iteratorINSD_10device_ptrIfEEEEjS9_fNS7_10__identityEEEvT0_PT3_T1_NS0_13GridEvenShareISN_EET2_T4_E12temp_storage+40];
	add.f32 	%f183, %f181, %f182;
	ld.shared.f32 	%f184, [_ZZN3cub18CUB_300001_SM_10006detail6reduce18DeviceReduceKernelINS2_10policy_hubIfjN4cuda3std3__44plusIfEEE10Policy1000EN6thrust24THRUST_300001_SM_1000_NS6detail15normal_iteratorINSD_10device_ptrIfEEEEjS9_fNS7_10__identityEEEvT0_PT3_T1_NS0_13GridEvenShareISN_EET2_T4_E12temp_storage+44];
	add.f32 	%f185, %f183, %f184;
	ld.shared.f32 	%f186, [_ZZN3cub18CUB_300001_SM_10006detail6reduce18DeviceReduceKernelINS2_10policy_hubIfjN4cuda3std3__44plusIfEEE10Policy1000EN6thrust24THRUST_300001_SM_1000_NS6detail15normal_iteratorINSD_10device_ptrIfEEEEjS9_fNS7_10__identityEEEvT0_PT3_T1_NS0_13GridEvenShareISN_EET2_T4_E12temp_storage+48];
	add.f32 	%f187, %f185, %f186;
	ld.shared.f32 	%f188, [_ZZN3cub18CUB_300001_SM_10006detail6reduce18DeviceReduceKernelINS2_10policy_hubIfjN4cuda3std3__44plusIfEEE10Policy1000EN6thrust24THRUST_300001_SM_1000_NS6detail15normal_iteratorINSD_10device_ptrIfEEEEjS9_fNS7_10__identityEEEvT0_PT3_T1_NS0_13GridEvenShareISN_EET2_T4_E12temp_storage+52];
	add.f32 	%f189, %f187, %f188;
	ld.shared.f32 	%f190, [_ZZN3cub18CUB_300001_SM_10006detail6reduce18DeviceReduceKernelINS2_10policy_hubIfjN4cuda3std3__44plusIfEEE10Policy1000EN6thrust24THRUST_300001_SM_1000_NS6detail15normal_iteratorINSD_10device_ptrIfEEEEjS9_fNS7_10__identityEEEvT0_PT3_T1_NS0_13GridEvenShareISN_EET2_T4_E12temp_storage+56];
	add.f32 	%f191, %f189, %f190;
	ld.shared.f32 	%f192, [_ZZN3cub18CUB_300001_SM_10006detail6reduce18DeviceReduceKernelINS2_10policy_hubIfjN4cuda3std3__44plusIfEEE10Policy1000EN6thrust24THRUST_300001_SM_1000_NS6detail15normal_iteratorINSD_10device_ptrIfEEEEjS9_fNS7_10__identityEEEvT0_PT3_T1_NS0_13GridEvenShareISN_EET2_T4_E12temp_storage+60];
	add.f32 	%f193, %f191, %f192;
	ld.shared.f32 	%f194, [_ZZN3cub18CUB_300001_SM_10006detail6reduce18DeviceReduceKernelINS2_10policy_hubIfjN4cuda3std3__44plusIfEEE10Policy1000EN6thrust24THRUST_300001_SM_1000_NS6detail15normal_iteratorINSD_10device_ptrIfEEEEjS9_fNS7_10__identityEEEvT0_PT3_T1_NS0_13GridEvenShareISN_EET2_T4_E12temp_storage+64];
	add.f32 	%f195, %f193, %f194;
	ld.shared.f32 	%f196, [_ZZN3cub18CUB_300001_SM_10006detail6reduce18DeviceReduceKernelINS2_10policy_hubIfjN4cuda3std3__44plusIfEEE10Policy1000EN6thrust24THRUST_300001_SM_1000_NS6detail15normal_iteratorINSD_10device_ptrIfEEEEjS9_fNS7_10__identityEEEvT0_PT3_T1_NS0_13GridEvenShareISN_EET2_T4_E12temp_storage+68];
	add.f32 	%f197, %f195, %f196;
	ld.shared.f32 	%f198, [_ZZN3cub18CUB_300001_SM_10006detail6reduce18DeviceReduceKernelINS2_10policy_hubIfjN4cuda3std3__44plusIfEEE10Policy1000EN6thrust24THRUST_300001_SM_1000_NS6detail15normal_iteratorINSD_10device_ptrIfEEEEjS9_fNS7_10__identityEEEvT0_PT3_T1_NS0_13GridEvenShareISN_EET2_T4_E12temp_storage+72];
	add.f32 	%f199, %f197, %f198;
	ld.shared.f32 	%f200, [_ZZN3cub18CUB_300001_SM_10006detail6reduce18DeviceReduceKernelINS2_10policy_hubIfjN4cuda3std3__44plusIfEEE10Policy1000EN6thrust24THRUST_300001_SM_1000_NS6detail15normal_iteratorINSD_10device_ptrIfEEEEjS9_fNS7_10__identityEEEvT0_PT3_T1_NS0_13GridEvenShareISN_EET2_T4_E12temp_storage+76];
	add.f32 	%f379, %f199, %f200;
$L__BB7_48:
	mov.u32 	%r256, %tid.x;
	setp.ne.s32 	%p64, %r256, 0;
	@%p64 bra 	$L__BB7_50;
	ld.param.u64 	%rd129, [_ZN3cub18CUB_300001_SM_10006detail6reduce18DeviceReduceKernelINS2_10policy_hubIfjN4cuda3std3__44plusIfEEE10Policy1000EN6thrust24THRUST_300001_SM_1000_NS6detail15normal_iteratorINSD_10device_ptrIfEEEEjS9_fNS7_10__identityEEEvT0_PT3_T1_NS0_13GridEvenShareISN_EET2_T4__param_1];
	cvta.to.global.u64 	%rd126, %rd129;
	mul.wide.u32 	%rd127, %r3, 4;
	add.s64 	%rd128, %rd126, %rd127;
	st.global.f32 	[%rd128], %f379;
$L__BB7_50:
	ret;

}
	// .globl	_ZN3cub18CUB_300001_SM_10006detail6reduce28DeviceReduceSingleTileKernelINS2_10policy_hubIfjN4cuda3std3__44plusIfEEE10Policy1000EPfSC_iS9_ffNS7_10__identityEEEvT0_T1_T2_T3_T4_T6_
.visible .entry _ZN3cub18CUB_300001_SM_10006detail6reduce28DeviceReduceSingleTileKernelINS2_10policy_hubIfjN4cuda3std3__44plusIfEEE10Policy1000EPfSC_iS9_ffNS7_10__identityEEEvT0_T1_T2_T3_T4_T6_(
	.param .u64 .ptr .align 1 _ZN3cub18CUB_300001_SM_10006detail6reduce28DeviceReduceSingleTileKernelINS2_10policy_hubIfjN4cuda3std3__44plusIfEEE10Policy1000EPfSC_iS9_ffNS7_10__identityEEEvT0_T1_T2_T3_T4_T6__param_0,
	.param .u64 .ptr .align 1 _ZN3cub18CUB_300001_SM_10006detail6reduce28DeviceReduceSingleTileKernelINS2_10policy_hubIfjN4cuda3std3__44plusIfEEE10Policy1000EPfSC_iS9_ffNS7_10__identityEEEvT0_T1_T2_T3_T4_T6__param_1,
	.param .u32 _ZN3cub18CUB_300001_SM_10006detail6reduce28DeviceReduceSingleTileKernelINS2_10policy_hubIfjN4cuda3std3__44plusIfEEE10Policy1000EPfSC_iS9_ffNS7_10__identityEEEvT0_T1_T2_T3_T4_T6__param_2,
	.param .align 1 .b8 _ZN3cub18CUB_300001_SM_10006detail6reduce28DeviceReduceSingleTileKernelINS2_10policy_hubIfjN4cuda3std3__44plusIfEEE10Policy1000EPfSC_iS9_ffNS7_10__identityEEEvT0_T1_T2_T3_T4_T6__param_3[1],
	.param .f32 _ZN3cub18CUB_300001_SM_10006detail6reduce28DeviceReduceSingleTileKernelINS2_10policy_hubIfjN4cuda3std3__44plusIfEEE10Policy1000EPfSC_iS9_ffNS7_10__identityEEEvT0_T1_T2_T3_T4_T6__param_4,
	.param .align 1 .b8 _ZN3cub18CUB_300001_SM_10006detail6reduce28DeviceReduceSingleTileKernelINS2_10policy_hubIfjN4cuda3std3__44plusIfEEE10Policy1000EPfSC_iS9_ffNS7_10__identityEEEvT0_T1_T2_T3_T4_T6__param_5[1]
)
.maxntid 512
.minnctapersm 1
{
	.reg .pred 	%p<113>;
	.reg .b32 	%r<407>;
	.reg .b32 	%f<531>;
	.reg .b64 	%rd<133>;
	// demoted variable
	.shared .align 4 .b8 _ZZN3cub18CUB_300001_SM_10006detail6reduce28DeviceReduceSingleTileKernelINS2_10policy_hubIfjN4cuda3std3__44plusIfEEE10Policy1000EPfSC_iS9_ffNS7_10__identityEEEvT0_T1_T2_T3_T4_T6_E12temp_storage[84];
	ld.param.u64 	%rd16, [_ZN3cub18CUB_300001_SM_10006detail6reduce28DeviceReduceSingleTileKernelINS2_10policy_hubIfjN4cuda3std3__44plusIfEEE10Policy1000EPfSC_iS9_ffNS7_10__identityEEEvT0_T1_T2_T3_T4_T6__param_0];
	ld.param.u64 	%rd17, [_ZN3cub18CUB_300001_SM_10006detail6reduce28DeviceReduceSingleTileKernelINS2_10policy_hubIfjN4cuda3std3__44plusIfEEE10Policy1000EPfSC_iS9_ffNS7_10__identityEEEvT0_T1_T2_T3_T4_T6__param_1];
	ld.param.u32 	%r67, [_ZN3cub18CUB_300001_SM_10006detail6reduce28DeviceReduceSingleTileKernelINS2_10policy_hubIfjN4cuda3std3__44plusIfEEE10Policy1000EPfSC_iS9_ffNS7_10__identityEEEvT0_T1_T2_T3_T4_T6__param_2];
	ld.param.f32 	%f58, [_ZN3cub18CUB_300001_SM_10006detail6reduce28DeviceReduceSingleTileKernelINS2_10policy_hubIfjN4cuda3std3__44plusIfEEE10Policy1000EPfSC_iS9_ffNS7_10__identityEEEvT0_T1_T2_T3_T4_T6__param_4];
	cvta.to.global.u64 	%rd1, %rd17;
	setp.ne.s32 	%p1, %r67, 0;
	@%p1 bra 	$L__BB8_3;
	mov.u32 	%r380, %tid.x;
	setp.ne.s32 	%p112, %r380, 0;
	@%p112 bra 	$L__BB8_74;
	st.global.f32 	[%rd1], %f58;
	bra.uni 	$L__BB8_74;
$L__BB8_3:
	and.b64  	%rd18, %rd16, 7;
	setp.ne.s64 	%p2, %rd18, 0;
	@%p2 bra 	$L__BB8_38;
	setp.gt.s32 	%p57, %r67, 8191;
	@%p57 bra 	$L__BB8_22;
	mov.u32 	%r1, %tid.x;
	setp.ge.s32 	%p74, %r1, %r67;
	mov.f32 	%f509, 0f00000000;
	mov.u32 	%r384, %r1;
	@%p74 bra 	$L__BB8_7;
	mul.wide.u32 	%rd121, %r1, 4;
	add.s64 	%rd120, %rd16, %rd121;
	// begin inline asm
	ld.global.nc.u32 %r300, [%rd120];
	// end inline asm
	mov.b32 	%f509, %r300;
	add.s32 	%r384, %r1, 512;
$L__BB8_7:
	setp.ge.s32 	%p75, %r384, %r67;
	@%p75 bra 	$L__BB8_13;
	not.b32 	%r301, %r384;
	add.s32 	%r4, %r67, %r301;
	and.b32  	%r302, %r4, 1536;
	setp.eq.s32 	%p76, %r302, 1536;
	@%p76 bra 	$L__BB8_11;
	mul.wide.u32 	%rd122, %r384, 4;
	add.s64 	%rd129, %rd16, %rd122;
	shr.u32 	%r303, %r4, 9;
	add.s32 	%r304, %r303, 1;
	and.b32  	%r305, %r304, 3;
	neg.s32 	%r382, %r305;
$L__BB8_10:
	.pragma "nounroll";
	// begin inline asm
	ld.global.nc.u32 %r306, [%rd129];
	// end inline asm
	mov.b32 	%f395, %r306;
	add.f32 	%f509, %f509, %f395;
	add.s32 	%r384, %r384, 512;
	add.s64 	%rd129, %rd129, 2048;
	add.s32 	%r382, %r382, 1;
	setp.ne.s32 	%p77, %r382, 0;
	@%p77 bra 	$L__BB8_10;
$L__BB8_11:
	setp.lt.u32 	%p78, %r4, 1536;
	@%p78 bra 	$L__BB8_13;
$L__BB8_12:
	mul.wide.s32 	%rd128, %r384, 4;
	add.s64 	%rd124, %rd16, %rd128;
	// begin inline asm
	ld.global.nc.u32 %r307, [%rd124];
	// end inline asm
	mov.b32 	%f396, %r307;
	add.f32 	%f397, %f509, %f396;
	add.s64 	%rd125, %rd124, 2048;
	// begin inline asm
	ld.global.nc.u32 %r308, [%rd125];
	// end inline asm
	mov.b32 	%f398, %r308;
	add.f32 	%f399, %f397, %f398;
	add.s64 	%rd126, %rd124, 4096;
	// begin inline asm
	ld.global.nc.u32 %r309, [%rd126];
	// end inline asm
	mov.b32 	%f400, %r309;
	add.f32 	%f401, %f399, %f400;
	add.s64 	%rd127, %rd124, 6144;
	// begin inline asm
	ld.global.nc.u32 %r310, [%rd127];
	// end inline asm
	mov.b32 	%f402, %r310;
	add.f32 	%f509, %f401, %f402;
	add.s32 	%r384, %r384, 2048;
	setp.lt.s32 	%p79, %r384, %r67;
	@%p79 bra 	$L__BB8_12;
$L__BB8_13:
	setp.lt.s32 	%p80, %r67, 512;
	@%p80 bra 	$L__BB8_18;
	// begin inline asm
	mov.u32 %r349, %laneid;
	// end inline asm
	mov.b32 	%r351, %f509;
	mov.b32 	%r352, 1;
	mov.b32 	%r373, 31;
	mov.b32 	%r374, -1;
	// begin inline asm
	shfl.sync.down.b32 %r350, %r351, %r352, %r373, %r374;
	// end inline asm
	setp.gt.s32 	%p104, %r349, 30;
	mov.b32 	%f461, %r350;
	add.f32 	%f462, %f509, %f461;
	selp.f32 	%f463, %f509, %f462, %p104;
	mov.b32 	%r356, %f463;
	mov.b32 	%r357, 2;
	// begin inline asm
	shfl.sync.down.b32 %r355, %r356, %r357, %r373, %r374;
	// end inline asm
	setp.gt.s32 	%p105, %r349, 29;
	mov.b32 	%f464, %r355;
	add.f32 	%f465, %f463, %f464;
	selp.f32 	%f466, %f463, %f465, %p105;
	mov.b32 	%r361, %f466;
	mov.b32 	%r362, 4;
	// begin inline asm
	shfl.sync.down.b32 %r360, %r361, %r362, %r373, %r374;
	// end inline asm
	setp.gt.s32 	%p106, %r349, 27;
	mov.b32 	%f467, %r360;
	add.f32 	%f468, %f466, %f467;
	selp.f32 	%f469, %f466, %f468, %p106;
	mov.b32 	%r366, %f469;
	mov.b32 	%r367, 8;
	// begin inline asm
	shfl.sync.down.b32 %r365, %r366, %r367, %r373, %r374;
	// end inline asm
	setp.gt.s32 	%p107, %r349, 23;
	mov.b32 	%f470, %r365;
	add.f32 	%f471, %f469, %f470;
	selp.f32 	%f472, %f469, %f471, %p107;
	mov.b32 	%r371, %f472;
	mov.b32 	%r372, 16;
	// begin inline asm
	shfl.sync.down.b32 %r370, %r371, %r372, %r373, %r374;
	// end inline asm
	setp.gt.s32 	%p108, %r349, 15;
	mov.b32 	%f473, %r370;
	add.f32 	%f10, %f472, %f473;
	selp.f32 	%f530, %f472, %f10, %p108;
	setp.ne.s32 	%p109, %r349, 0;
	@%p109 bra 	$L__BB8_16;
	shr.u32 	%r375, %r1, 3;
	and.b32  	%r376, %r375, 124;
	mov.u32 	%r377, _ZZN3cub18CUB_300001_SM_10006detail6reduce28DeviceReduceSingleTileKernelINS2_10policy_hubIfjN4cuda3std3__44plusIfEEE10Policy1000EPfSC_iS9_ffNS7_10__identityEEEvT0_T1_T2_T3_T4_T6_E12temp_storage;
	add.s32 	%r378, %r377, %r376;
	st.shared.f32 	[%r378+16], %f10;
$L__BB8_16:
	bar.sync 	0;
	setp.ne.s32 	%p110, %r1, 0;
	@%p110 bra 	$L__BB8_72;
	ld.shared.f32 	%f474, [_ZZN3cub18CUB_300001_SM_10006detail6reduce28DeviceReduceSingleTileKernelINS2_10policy_hubIfjN4cuda3std3__44plusIfEEE10Policy1000EPfSC_iS9_ffNS7_10__identityEEEvT0_T1_T2_T3_T4_T6_E12temp_storage+20];
	add.f32 	%f475, %f530, %f474;
	ld.shared.f32 	%f476, [_ZZN3cub18CUB_300001_SM_10006detail6reduce28DeviceReduceSingleTileKernelINS2_10policy_hubIfjN4cuda3std3__44plusIfEEE10Policy1000EPfSC_iS9_ffNS7_10__identityEEEvT0_T1_T2_T3_T4_T6_E12temp_storage+24];
	add.f32 	%f477, %f475, %f476;
	ld.shared.f32 	%f478, [_ZZN3cub18CUB_300001_SM_10006detail6reduce28DeviceReduceSingleTileKernelINS2_10policy_hubIfjN4cuda3std3__44plusIfEEE10Policy1000EPfSC_iS9_ffNS7_10__identityEEEvT0_T1_T2_T3_T4_T6_E12temp_storage+28];
	add.f32 	%f479, %f477, %f478;
	ld.shared.f32 	%f480, [_ZZN3cub18CUB_300001_SM_10006detail6reduce28DeviceReduceSingleTileKernelINS2_10policy_hubIfjN4cuda3std3__44plusIfEEE10Policy1000EPfSC_iS9_ffNS7_10__identityEEEvT0_T1_T2_T3_T4_T6_E12temp_storage+32];
	add.f32 	%f481, %f479, %f480;
	ld.shared.f32 	%f482, [_ZZN3cub18CUB_300001_SM_10006detail6reduce28DeviceReduceSingleTileKernelINS2_10policy_hubIfjN4cuda3std3__44plusIfEEE10Policy1000EPfSC_iS9_ffNS7_10__identityEEEvT0_T1_T2_T3_T4_T6_E12temp_storage+36];
	add.f32 	%f483, %f481, %f482;
	ld.shared.f32 	%f484, [_ZZN3cub18CUB_300001_SM_10006detail6reduce28DeviceReduceSingleTileKernelINS2_10policy_hubIfjN4cuda3std3__44plusIfEEE10Policy1000EPfSC_iS9_ffNS7_10__identityEEEvT0_T1_T2_T3_T4_T6_E12temp_storage+40];
	add.f32 	%f485, %f483, %f484;
	ld.shared.f32 	%f486, [_ZZN3cub18CUB_300001_SM_10006detail6reduce28DeviceReduceSingleTileKernelINS2_10policy_hubIfjN4cuda3std3__44plusIfEEE10Policy1000EPfSC_iS9_ffNS7_10__identityEEEvT0_T1_T2_T3_T4_T6_E12temp_storage+44];
	add.f32 	%f487, %f485, %f486;
	ld.shared.f32 	%f488, [_ZZN3cub18CUB_300001_SM_10006detail6reduce28DeviceReduceSingleTileKernelINS2_10policy_hubIfjN4cuda3std3__44plusIfEEE10Policy1000EPfSC_iS9_ffNS7_10__identityEEEvT0_T1_T2_T3_T4_T6_E12temp_storage+48];
	add.f32 	%f489, %f487, %f488;
	ld.shared.f32 	%f490, [_ZZN3cub18CUB_300001_SM_10006detail6reduce28DeviceReduceSingleTileKernelINS2_10policy_hubIfjN4cuda3std3__44plusIfEEE10Policy1000EPfSC_iS9_ffNS7_10__identityEEEvT0_T1_T2_T3_T4_T6_E12temp_storage+52];
	add.f32 	%f491, %f489, %f490;
	ld.shared.f32 	%f492, [_ZZN3cub18CUB_300001_SM_10006detail6reduce28DeviceReduceSingleTileKernelINS2_10policy_hubIfjN4cuda3std3__44plusIfEEE10Policy1000EPfSC_iS9_ffNS7_10__identityEEEvT0_T1_T2_T3_T4_T6_E12temp_storage+56];
	add.f32 	%f493, %f491, %f492;
	ld.shared.f32 	%f494, [_ZZN3cub18CUB_300001_SM_10006detail6reduce28DeviceReduceSingleTileKernelINS2_10policy_hubIfjN4cuda3std3__44plusIfEEE10Policy1000EPfSC_iS9_ffNS7_10__identityEEEvT0_T1_T2_T3_T4_T6_E12temp_storage+60];
	add.f32 	%f495, %f493, %f494;
	ld.shared.f32 	%f496, [_ZZN3cub18CUB_300001_SM_10006detail6reduce28DeviceReduceSingleTileKernelINS2_10policy_hubIfjN4cuda3std3__44plusIfEEE10Policy1000EPfSC_iS9_ffNS7_10__identityEEEvT0_T1_T2_T3_T4_T6_E12temp_storage+64];
	add.f32 	%f497, %f495, %f496;
	ld.shared.f32 	%f498, [_ZZN3cub18CUB_300001_SM_10006detail6reduce28DeviceReduceSingleTileKernelINS2_10policy_hubIfjN4cuda3std3__44plusIfEEE10Policy1000EPfSC_iS9_ffNS7_10__identityEEEvT0_T1_T2_T3_T4_T6_E12temp_storage+68];
	add.f32 	%f499, %f497, %f498;
	ld.shared.f32 	%f500, [_ZZN3cub18CUB_300001_SM_10006detail6reduce28DeviceReduceSingleTileKernelINS2_10policy_hubIfjN4cuda3std3__44plusIfEEE10Policy1000EPfSC_iS9_ffNS7_10__identityEEEvT0_T1_T2_T3_T4_T6_E12temp_storage+72];
	add.f32 	%f501, %f499, %f500;
	ld.shared.f32 	%f502, [_ZZN3cub18CUB_300001_SM_10006detail6reduce28DeviceReduceSingleTileKernelINS2_10policy_hubIfjN4cuda3std3__44plusIfEEE10Policy1000EPfSC_iS9_ffNS7_10__identityEEEvT0_T1_T2_T3_T4_T6_E12temp_storage+76];
	add.f32 	%f530, %f501, %f502;
	bra.uni 	$L__BB8_72;
$L__BB8_18:
	// begin inline asm
	mov.u32 %r311, %laneid;
	// end inline asm
	and.b32  	%r337, %r1, 992;
	add.s32 	%r338, %r337, 32;
	setp.gt.s32 	%p81, %r338, %r67;
	not.b32 	%r339, %r337;
	add.s32 	%r340, %r67, %r339;
	selp.b32 	%r335, %r340, 31, %p81;
	mov.b32 	%r313, %f509;
	mov.b32 	%r314, 1;
	mov.b32 	%r336, -1;
	// begin inline asm
	shfl.sync.down.b32 %r312, %r313, %r314, %r335, %r336;
	// end inline asm
	setp.lt.s32 	%p82, %r311, %r335;
	mov.b32 	%f403, %r312;
	add.f32 	%f404, %f509, %f403;
	selp.f32 	%f405, %f404, %f509, %p82;
	mov.b32 	%r318, %f405;
	mov.b32 	%r319, 2;
	// begin inline asm
	shfl.sync.down.b32 %r317, %r318, %r319, %r335, %r336;
	// end inline asm
	add.s32 	%r341, %r311, 2;
	setp.gt.s32 	%p83, %r341, %r335;
	mov.b32 	%f406, %r317;
	add.f32 	%f407, %f405, %f406;
	selp.f32 	%f408, %f405, %f407, %p83;
	mov.b32 	%r323, %f408;
	mov.b32 	%r324, 4;
	// begin inline asm
	shfl.sync.down.b32 %r322, %r323, %r324, %r335, %r336;
	// end inline asm
	add.s32 	%r342, %r311, 4;
	setp.gt.s32 	%p84, %r342, %r335;
	mov.b32 	%f409, %r322;
	add.f32 	%f410, %f408, %f409;
	selp.f32 	%f411, %f408, %f410, %p84;
	mov.b32 	%r328, %f411;
	mov.b32 	%r329, 8;
	// begin inline asm
	shfl.sync.down.b32 %r327, %r328, %r329, %r335, %r336;
	// end inline asm
	add.s32 	%r343, %r311, 8;
	setp.gt.s32 	%p85, %r343, %r335;
	mov.b32 	%f412, %r327;
	add.f32 	%f413, %f411, %f412;
	selp.f32 	%f414, %f411, %f413, %p85;
	mov.b32 	%r333, %f414;
	mov.b32 	%r334, 16;
	// begin inline asm
	shfl.sync.down.b32 %r332, %r333, %r334, %r335, %r336;
	// end inline asm
	add.s32 	%r344, %r311, 16;
	setp.gt.s32 	%p86, %r344, %r335;
	mov.b32 	%f415, %r332;
	add.f32 	%f416, %f414, %f415;
	selp.f32 	%f530, %f414, %f416, %p86;
	setp.ne.s32 	%p87, %r311, 0;
	@%p87 bra 	$L__BB8_20;
	shr.u32 	%r345, %r1, 3;
	and.b32  	%r346, %r345, 124;
	mov.u32 	%r347, _ZZN3cub18CUB_300001_SM_10006detail6reduce28DeviceReduceSingleTileKernelINS2_10policy_hubIfjN4cuda3std3__44plusIfEEE10Policy1000EPfSC_iS9_ffNS7_10__identityEEEvT0_T1_T2_T3_T4_T6_E12temp_storage;
	add.s32 	%r348, %r347, %r346;
	st.shared.f32 	[%r348+16], %f530;
$L__BB8_20:
	bar.sync 	0;
	setp.ne.s32 	%p88, %r1, 0;
	@%p88 bra 	$L__BB8_72;
	setp.gt.s32 	%p89, %r67, 32;
	ld.shared.f32 	%f417, [_ZZN3cub18CUB_300001_SM_10006detail6reduce28DeviceReduceSingleTileKernelINS2_10policy_hubIfjN4cuda3std3__44plusIfEEE10Policy1000EPfSC_iS9_ffNS7_10__identityEEEvT0_T1_T2_T3_T4_T6_E12temp_storage+20];
	add.f32 	%f418, %f530, %f417;
	selp.f32 	%f419, %f418, %f530, %p89;
	setp.gt.s32 	%p90, %r67, 64;
	ld.shared.f32 	%f420, [_ZZN3cub18CUB_300001_SM_10006detail6reduce28DeviceReduceSingleTileKernelINS2_10policy_hubIfjN4cuda3std3__44plusIfEEE10Policy1000EPfSC_iS9_ffNS7_10__identityEEEvT0_T1_T2_T3_T4_T6_E12temp_storage+24];
	add.f32 	%f421, %f420, %f419;
	selp.f32 	%f422, %f421, %f419, %p90;
	setp.gt.s32 	%p91, %r67, 96;
	ld.shared.f32 	%f423, [_ZZN3cub18CUB_300001_SM_10006detail6reduce28DeviceReduceSingleTileKernelINS2_10policy_hubIfjN4cuda3std3__44plusIfEEE10Policy1000EPfSC_iS9_ffNS7_10__identityEEEvT0_T1_T2_T3_T4_T6_E12temp_storage+28];
	add.f32 	%f424, %f423, %f422;
	selp.f32 	%f425, %f424, %f422, %p91;
	setp.gt.s32 	%p92, %r67, 128;
	ld.shared.f32 	%f426, [_ZZN3cub18CUB_300001_SM_10006detail6reduce28DeviceReduceSingleTileKernelINS2_10policy_hubIfjN4cuda3std3__44plusIfEEE10Policy1000EPfSC_iS9_ffNS7_10__identityEEEvT0_T1_T2_T3_T4_T6_E12temp_storage+32];
	add.f32 	%f427, %f426, %f425;
	selp.f32 	%f428, %f427, %f425, %p92;
	setp.gt.s32 	%p93, %r67, 160;
	ld.shared.f32 	%f429, [_ZZN3cub18CUB_300001_SM_10006detail6reduce28DeviceReduceSingleTileKernelINS2_10policy_hubIfjN4cuda3std3__44plusIfEEE10Policy1000EPfSC_iS9_ffNS7_10__identityEEEvT0_T1_T2_T3_T4_T6_E12temp_storage+36];
	add.f32 	%f430, %f429, %f428;
	selp.f32 	%f431, %f430, %f428, %p93;
	setp.gt.s32 	%p94, %r67, 192;
	ld.shared.f32 	%f432, [_ZZN3cub18CUB_300001_SM_10006detail6reduce28DeviceReduceSingleTileKernelINS2_10policy_hubIfjN4cuda3std3__44plusIfEEE10Policy1000EPfSC_iS9_ffNS7_10__identityEEEvT0_T1_T2_T3_T4_T6_E12temp_storage+40];
	add.f32 	%f433, %f432, %f431;
	selp.f32 	%f434, %f433, %f431, %p94;
	setp.gt.s32 	%p95, %r67, 224;
	ld.shared.f32 	%f435, [_ZZN3cub18CUB_300001_SM_10006detail6reduce28DeviceReduceSingleTileKernelINS2_10policy_hubIfjN4cuda3std3__44plusIfEEE10Policy1000EPfSC_iS9_ffNS7_10__identityEEEvT0_T1_T2_T3_T4_T6_E12temp_storage+44];
	add.f32 	%f436, %f435, %f434;
	selp.f32 	%f437, %f436, %f434, %p95;
	setp.gt.s32 	%p96, %r67, 256;
	ld.shared.f32 	%f438, [_ZZN3cub18CUB_300001_SM_10006detail6reduce28DeviceReduceSingleTileKernelINS2_10policy_hubIfjN4cuda3std3__44plusIfEEE10Policy1000EPfSC_iS9_ffNS7_10__identityEEEvT0_T1_T2_T3_T4_T6_E12temp_storage+48];
	add.f32 	%f439, %f438, %f437;
	selp.f32 	%f440, %f439, %f437, %p96;
	setp.gt.s32 	%p97, %r67, 288;
	ld.shared.f32 	%f441, [_ZZN3cub18CUB_300001_SM_10006detail6reduce28DeviceReduceSingleTileKernelINS2_10policy_hubIfjN4cuda3std3__44plusIfEEE10Policy1000EPfSC_iS9_ffNS7_10__identityEEEvT0_T1_T2_T3_T4_T6_E12temp_storage+52];
	add.f32 	%f442, %f441, %f440;
	selp.f32 	%f443, %f442, %f440, %p97;
	setp.gt.s32 	%p98, %r67, 320;
	ld.shared.f32 	%f444, [_ZZN3cub18CUB_300001_SM_10006detail6reduce28DeviceReduceSingleTileKernelINS2_10policy_hubIfjN4cuda3std3__44plusIfEEE10Policy1000EPfSC_iS9_ffNS7_10__identityEEEvT0_T1_T2_T3_T4_T6_E12temp_storage+56];
	add.f32 	%f445, %f444, %f443;
	selp.f32 	%f446, %f445, %f443, %p98;
	setp.gt.s32 	%p99, %r67, 352;
	ld.shared.f32 	%f447, [_ZZN3cub18CUB_300001_SM_10006detail6reduce28DeviceReduceSingleTileKernelINS2_10policy_hubIfjN4cuda3std3__44plusIfEEE10Policy1000EPfSC_iS9_ffNS7_10__identityEEEvT0_T1_T2_T3_T4_T6_E12temp_storage+60];
	add.f32 	%f448, %f447, %f446;
	selp.f32 	%f449, %f448, %f446, %p99;
	setp.gt.s32 	%p100, %r67, 384;
	ld.shared.f32 	%f450, [_ZZN3cub18CUB_300001_SM_10006detail6reduce28DeviceReduceSingleTileKernelINS2_10policy_hubIfjN4cuda3std3__44plusIfEEE10Policy1000EPfSC_iS9_ffNS7_10__identityEEEvT0_T1_T2_T3_T4_T6_E12temp_storage+64];
	add.f32 	%f451, %f450, %f449;
	selp.f32 	%f452, %f451, %f449, %p100;
	setp.gt.s32 	%p101, %r67, 416;
	ld.shared.f32 	%f453, [_ZZN3cub18CUB_300001_SM_10006detail6reduce28DeviceReduceSingleTileKernelINS2_10policy_hubIfjN4cuda3std3__44plusIfEEE10Policy1000EPfSC_iS9_ffNS7_10__identityEEEvT0_T1_T2_T3_T4_T6_E12temp_storage+68];
	add.f32 	%f454, %f453, %f452;
	selp.f32 	%f455, %f454, %f452, %p101;
	setp.gt.s32 	%p102, %r67, 448;
	ld.shared.f32 	%f456, [_ZZN3cub18CUB_300001_SM_10006detail6reduce28DeviceReduceSingleTileKernelINS2_10policy_hubIfjN4cuda3std3__44plusIfEEE10Policy1000EPfSC_iS9_ffNS7_10__identityEEEvT0_T1_T2_T3_T4_T6_E12temp_storage+72];
	add.f32 	%f457, %f456, %f455;
	selp.f32 	%f458, %f457, %f455, %p102;
	setp.gt.s32 	%p103, %r67, 480;
	ld.shared.f32 	%f459, [_ZZN3cub18CUB_300001_SM_10006detail6reduce28DeviceReduceSingleTileKernelINS2_10policy_hubIfjN4cuda3std3__44plusIfEEE10Policy1000EPfSC_iS9_ffNS7_10__identityEEEvT0_T1_T2_T3_T4_T6_E12temp_storage+76];
	add.f32 	%f460, %f459, %f458;
	selp.f32 	%f530, %f460, %f458, %p103;
	bra.uni 	$L__BB8_72;
$L__BB8_22:
	mov.u32 	%r13, %tid.x;
	shl.b32 	%r224, %r13, 1;
	mul.wide.u32 	%rd90, %r224, 4;
	add.s64 	%rd75, %rd16, %rd90;
	// begin inline asm
	ld.global.nc.u64 %rd74, [%rd75];
	// end inline asm
	mov.b64 	{%r225, %r226}, %rd74;
	mov.b32 	%f281, %r226;
	mov.b32 	%f282, %r225;
	add.s64 	%rd77, %rd75, 4096;
	// begin inline asm
	ld.global.nc.u64 %rd76, [%rd77];
	// end inline asm
	mov.b64 	{%r227, %r228}, %rd76;
	mov.b32 	%f283, %r228;
	mov.b32 	%f284, %r227;
	add.s64 	%rd79, %rd75, 8192;
	// begin inline asm
	ld.global.nc.u64 %rd78, [%rd79];
	// end inline asm
	mov.b64 	{%r229, %r230}, %rd78;
	mov.b32 	%f285, %r230;
	mov.b32 	%f286, %r229;
	add.s64 	%rd81, %rd75, 12288;
	// begin inline asm
	ld.global.nc.u64 %rd80, [%rd81];
	// end inline asm
	mov.b64 	{%r231, %r232}, %rd80;
	mov.b32 	%f287, %r232;
	mov.b32 	%f288, %r231;
	add.s64 	%rd83, %rd75, 16384;
	// begin inline asm
	ld.global.nc.u64 %rd82, [%rd83];
	// end inline asm
	mov.b64 	{%r233, %r234}, %rd82;
	mov.b32 	%f289, %r234;
	mov.b32 	%f290, %r233;
	add.s64 	%rd85, %rd75, 20480;
	// begin inline asm
	ld.global.nc.u64 %rd84, [%rd85];
	// end inline asm
	mov.b64 	{%r235, %r236}, %rd84;
	mov.b32 	%f291, %r236;
	mov.b32 	%f292, %r235;
	add.s64 	%rd87, %rd75, 24576;
	// begin inline asm
	ld.global.nc.u64 %rd86, [%rd87];
	// end inline asm
	mov.b64 	{%r237, %r238}, %rd86;
	mov.b32 	%f293, %r238;
	mov.b32 	%f294, %r237;
	add.s64 	%rd89, %rd75, 28672;
	// begin inline asm
	ld.global.nc.u64 %rd88, [%rd89];
	// end inline asm
	mov.b64 	{%r239, %r240}, %rd88;
	mov.b32 	%f295, %r240;
	mov.b32 	%f296, %r239;
	add.f32 	%f297, %f282, %f281;
	add.f32 	%f298, %f284, %f283;
	add.f32 	%f299, %f286, %f285;
	add.f32 	%f300, %f288, %f287;
	add.f32 	%f301, %f290, %f289;
	add.f32 	%f302, %f292, %f291;
	add.f32 	%f303, %f294, %f293;
	add.f32 	%f304, %f296, %f295;
	add.f32 	%f305, %f297, %f298;
	add.f32 	%f306, %f299, %f300;
	add.f32 	%f307, %f301, %f302;
	add.f32 	%f308, %f303, %f304;
	add.f32 	%f309, %f305, %f306;
	add.f32 	%f310, %f307, %f308;
	add.f32 	%f516, %f309, %f310;
	setp.lt.u32 	%p58, %r67, 16384;
	mov.b32 	%r387, 8192;
	@%p58 bra 	$L__BB8_26;
	add.s32 	%r14, %r67, -8192;
	mov.b32 	%r387, 8192;
$L__BB8_24:
	mul.wide.s32 	%rd107, %r387, 4;
	add.s64 	%rd92, %rd75, %rd107;
	// begin inline asm
	ld.global.nc.u64 %rd91, [%rd92];
	// end inline asm
	mov.b64 	{%r242, %r243}, %rd91;
	mov.b32 	%f311, %r243;
	mov.b32 	%f312, %r242;
	add.s64 	%rd94, %rd92, 4096;
	// begin inline asm
	ld.global.nc.u64 %rd93, [%rd94];
	// end inline asm
	mov.b64 	{%r244, %r245}, %rd93;
	mov.b32 	%f313, %r245;
	mov.b32 	%f314, %r244;
	add.s64 	%rd96, %rd92, 8192;
	// begin inline asm
	ld.global.nc.u64 %rd95, [%rd96];
	// end inline asm
	mov.b64 	{%r246, %r247}, %rd95;
	mov.b32 	%f315, %r247;
	mov.b32 	%f316, %r246;
	add.s64 	%rd98, %rd92, 12288;
	// begin inline asm
	ld.global.nc.u64 %rd97, [%rd98];
	// end inline asm
	mov.b64 	{%r248, %r249}, %rd97;
	mov.b32 	%f317, %r249;
	mov.b32 	%f318, %r248;
	add.s64 	%rd100, %rd92, 16384;
	// begin inline asm
	ld.global.nc.u64 %rd99, [%rd100];
	// end inline asm
	mov.b64 	{%r250, %r251}, %rd99;
	mov.b32 	%f319, %r251;
	mov.b32 	%f320, %r250;
	add.s64 	%rd102, %rd92, 20480;
	// begin inline asm
	ld.global.nc.u64 %rd101, [%rd102];
	// end inline asm
	mov.b64 	{%r252, %r253}, %rd101;
	mov.b32 	%f321, %r253;
	mov.b32 	%f322, %r252;
	add.s64 	%rd104, %rd92, 24576;
	// begin inline asm
	ld.global.nc.u64 %rd103, [%rd104];
	// end inline asm
	mov.b64 	{%r254, %r255}, %rd103;
	mov.b32 	%f323, %r255;
	mov.b32 	%f324, %r254;
	add.s64 	%rd106, %rd92, 28672;
	// begin inline asm
	ld.global.nc.u64 %rd105, [%rd106];
	// end inline asm
	mov.b64 	{%r256, %r257}, %rd105;
	mov.b32 	%f325, %r257;
	mov.b32 	%f326, %r256;
	add.f32 	%f327, %f516, %f312;
	add.f32 	%f328, %f311, %f314;
	add.f32 	%f329, %f313, %f316;
	add.f32 	%f330, %f315, %f318;
	add.f32 	%f331, %f317, %f320;
	add.f32 	%f332, %f319, %f322;
	add.f32 	%f333, %f321, %f324;
	add.f32 	%f334, %f323, %f326;
	add.f32 	%f335, %f327, %f328;
	add.f32 	%f336, %f329, %f330;
	add.f32 	%f337, %f331, %f332;
	add.f32 	%f338, %f333, %f334;
	add.f32 	%f339, %f335, %f336;
	add.f32 	%f340, %f337, %f338;
	add.f32 	%f341, %f339, %f340;
	add.f32 	%f516, %f341, %f325;
	sub.s32 	%r258, %r67, %r387;
	setp.lt.s32 	%p59, %r258, 8192;
	@%p59 bra 	$L__BB8_34;
	add.s32 	%r387, %r387, 8192;
	setp.le.s32 	%p60, %r387, %r14;
	@%p60 bra 	$L__BB8_24;
$L__BB8_26:
	setp.le.s32 	%p61, %r67, %r387;
	@%p61 bra 	$L__BB8_34;
	sub.s32 	%r18, %r67, %r387;
	setp.ge.s32 	%p62, %r13, %r18;
	@%p62 bra 	$L__BB8_34;
	not.b32 	%r259, %r13;
	add.s32 	%r260, %r67, %r259;
	sub.s32 	%r19, %r260, %r387;
	and.b32  	%r261, %r19, 1536;
	setp.eq.s32 	%p63, %r261, 1536;
	mov.u32 	%r391, %r13;
	@%p63 bra 	$L__BB8_31;
	add.s32 	%r389, %r13, %r387;
	shr.u32 	%r262, %r19, 9;
	add.s32 	%r263, %r262, 1;
	and.b32  	%r264, %r263, 3;
	neg.s32 	%r388, %r264;
	mov.u32 	%r391, %r13;
$L__BB8_30:
	.pragma "nounroll";
	mul.wide.u32 	%rd109, %r389, 4;
	add.s64 	%rd108, %rd16, %rd109;
	// begin inline asm
	ld.global.nc.u32 %r265, [%rd108];
	// end inline asm
	mov.b32 	%f343, %r265;
	add.f32 	%f516, %f516, %f343;
	add.s32 	%r391, %r391, 512;
	add.s32 	%r389, %r389, 512;
	add.s32 	%r388, %r388, 1;
	setp.ne.s32 	%p64, %r388, 0;
	@%p64 bra 	$L__BB8_30;
$L__BB8_31:
	setp.lt.u32 	%p65, %r19, 1536;
	@%p65 bra 	$L__BB8_34;
	cvt.u64.u32 	%rd110, %r391;
	cvt.u64.u32 	%rd111, %r387;
	add.s64 	%rd112, %rd110, %rd111;
	shl.b64 	%rd113, %rd112, 2;
	add.s64 	%rd114, %rd113, %rd16;
	add.s64 	%rd130, %rd114, 4096;
	add.s32 	%r392, %r391, %r387;
$L__BB8_33:
	mul.wide.u32 	%rd119, %r392, 4;
	add.s64 	%rd115, %rd16, %rd119;
	// begin inline asm
	ld.global.nc.u32 %r266, [%rd115];
	// end inline asm
	mov.b32 	%f344, %r266;
	add.f32 	%f345, %f516, %f344;
	add.s64 	%rd116, %rd130, -2048;
	// begin inline asm
	ld.global.nc.u32 %r267, [%rd116];
	// end inline asm
	mov.b32 	%f346, %r267;
	add.f32 	%f347, %f345, %f346;
	// begin inline asm
	ld.global.nc.u32 %r268, [%rd130];
	// end inline asm
	mov.b32 	%f348, %r268;
	add.f32 	%f349, %f347, %f348;
	add.s64 	%rd118, %rd130, 2048;
	// begin inline asm
	ld.global.nc.u32 %r269, [%rd118];
	// end inline asm
	mov.b32 	%f350, %r269;
	add.f32 	%f516, %f349, %f350;
	add.s32 	%r391, %r391, 2048;
	add.s64 	%rd130, %rd130, 8192;
	add.s32 	%r392, %r392, 2048;
	setp.lt.s32 	%p66, %r391, %r18;
	@%p66 bra 	$L__BB8_33;
$L__BB8_34:
	// begin inline asm
	mov.u32 %r270, %laneid;
	// end inline asm
	mov.b32 	%r272, %f516;
	mov.b32 	%r273, 1;
	mov.b32 	%r294, 31;
	mov.b32 	%r295, -1;
	// begin inline asm
	shfl.sync.down.b32 %r271, %r272, %r273, %r294, %r295;
	// end inline asm
	setp.gt.s32 	%p67, %r270, 30;
	mov.b32 	%f351, %r271;
	add.f32 	%f352, %f516, %f351;
	selp.f32 	%f353, %f516, %f352, %p67;
	mov.b32 	%r277, %f353;
	mov.b32 	%r278, 2;
	// begin inline asm
	shfl.sync.down.b32 %r276, %r277, %r278, %r294, %r295;
	// end inline asm
	setp.gt.s32 	%p68, %r270, 29;
	mov.b32 	%f354, %r276;
	add.f32 	%f355, %f353, %f354;
	selp.f32 	%f356, %f353, %f355, %p68;
	mov.b32 	%r282, %f356;
	mov.b32 	%r283, 4;
	// begin inline asm
	shfl.sync.down.b32 %r281, %r282, %r283, %r294, %r295;
	// end inline asm
	setp.gt.s32 	%p69, %r270, 27;
	mov.b32 	%f357, %r281;
	add.f32 	%f358, %f356, %f357;
	selp.f32 	%f359, %f356, %f358, %p69;
	mov.b32 	%r287, %f359;
	mov.b32 	%r288, 8;
	// begin inline asm
	shfl.sync.down.b32 %r286, %r287, %r288, %r294, %r295;
	// end inline asm
	setp.gt.s32 	%p70, %r270, 23;
	mov.b32 	%f360, %r286;
	add.f32 	%f361, %f359, %f360;
	selp.f32 	%f362, %f359, %f361, %p70;
	mov.b32 	%r292, %f362;
	mov.b32 	%r293, 16;
	// begin inline asm
	shfl.sync.down.b32 %r291, %r292, %r293, %r294, %r295;
	// end inline asm
	setp.gt.s32 	%p71, %r270, 15;
	mov.b32 	%f363, %r291;
	add.f32 	%f26, %f362, %f363;
	selp.f32 	%f530, %f362, %f26, %p71;
	setp.ne.s32 	%p72, %r270, 0;
	@%p72 bra 	$L__BB8_36;
	shr.u32 	%r296, %r13, 3;
	and.b32  	%r297, %r296, 124;
	mov.u32 	%r298, _ZZN3cub18CUB_300001_SM_10006detail6reduce28DeviceReduceSingleTileKernelINS2_10policy_hubIfjN4cuda3std3__44plusIfEEE10Policy1000EPfSC_iS9_ffNS7_10__identityEEEvT0_T1_T2_T3_T4_T6_E12temp_storage;
	add.s32 	%r299, %r298, %r297;
	st.shared.f32 	[%r299+16], %f26;
$L__BB8_36:
	bar.sync 	0;
	setp.ne.s32 	%p73, %r13, 0;
	@%p73 bra 	$L__BB8_72;
	ld.shared.f32 	%f364, [_ZZN3cub18CUB_300001_SM_10006detail6reduce28DeviceReduceSingleTileKernelINS2_10policy_hubIfjN4cuda3std3__44plusIfEEE10Policy1000EPfSC_iS9_ffNS7_10__identityEEEvT0_T1_T2_T3_T4_T6_E12temp_storage+20];
	add.f32 	%f365, %f530, %f364;
	ld.shared.f32 	%f366, [_ZZN3cub18CUB_300001_SM_10006detail6reduce28DeviceReduceSingleTileKernelINS2_10policy_hubIfjN4cuda3std3__44plusIfEEE10Policy1000EPfSC_iS9_ffNS7_10__identityEEEvT0_T1_T2_T3_T4_T6_E12temp_storage+24];
	add.f32 	%f367, %f365, %f366;
	ld.shared.f32 	%f368, [_ZZN3cub18CUB_300001_SM_10006detail6reduce28DeviceReduceSingleTileKernelINS2_10policy_hubIfjN4cuda3std3__44plusIfEEE10Policy1000EPfSC_iS9_ffNS7_10__identityEEEvT0_T1_T2_T3_T4_T6_E12temp_storage+28];
	add.f32 	%f369, %f367, %f368;
	ld.shared.f32 	%f370, [_ZZN3cub18CUB_300001_SM_10006detail6reduce28DeviceReduceSingleTileKernelINS2_10policy_hubIfjN4cuda3std3__44plusIfEEE10Policy1000EPfSC_iS9_ffNS7_10__identityEEEvT0_T1_T2_T3_T4_T6_E12temp_storage+32];
	add.f32 	%f371, %f369, %f370;
	ld.shared.f32 	%f372, [_ZZN3cub18CUB_300001_SM_10006detail6reduce28DeviceReduceSingleTileKernelINS2_10policy_hubIfjN4cuda3std3__44plusIfEEE10Policy1000EPfSC_iS9_ffNS7_10__identityEEEvT0_T1_T2_T3_T4_T6_E12temp_storage+36];
	add.f32 	%f373, %f371, %f372;
	ld.shared.f32 	%f374, [_ZZN3cub18CUB_300001_SM_10006detail6reduce28DeviceReduceSingleTileKernelINS2_10policy_hubIfjN4cuda3std3__44plusIfEEE10Policy1000EPfSC_iS9_ffNS7_10__identityEEEvT0_T1_T2_T3_T4_T6_E12temp_storage+40];
	add.f32 	%f375, %f373, %f374;
	ld.shared.f32 	%f376, [_ZZN3cub18CUB_300001_SM_10006detail6reduce28DeviceReduceSingleTileKernelINS2_10policy_hubIfjN4cuda3std3__44plusIfEEE10Policy1000EPfSC_iS9_ffNS7_10__identityEEEvT0_T1_T2_T3_T4_T6_E12temp_storage+44];
	add.f32 	%f377, %f375, %f376;
	ld.shared.f32 	%f378, [_ZZN3cub18CUB_300001_SM_10006detail6reduce28DeviceReduceSingleTileKernelINS2_10policy_hubIfjN4cuda3std3__44plusIfEEE10Policy1000EPfSC_iS9_ffNS7_10__identityEEEvT0_T1_T2_T3_T4_T6_E12temp_storage+48];
	add.f32 	%f379, %f377, %f378;
	ld.shared.f32 	%f380, [_ZZN3cub18CUB_300001_SM_10006detail6reduce28DeviceReduceSingleTileKernelINS2_10policy_hubIfjN4cuda3std3__44plusIfEEE10Policy1000EPfSC_iS9_ffNS7_10__identityEEEvT0_T1_T2_T3_T4_T6_E12temp_storage+52];
	add.f32 	%f381, %f379, %f380;
	ld.shared.f32 	%f382, [_ZZN3cub18CUB_300001_SM_10006detail6reduce28DeviceReduceSingleTileKernelINS2_10policy_hubIfjN4cuda3std3__44plusIfEEE10Policy1000EPfSC_iS9_ffNS7_10__identityEEEvT0_T1_T2_T3_T4_T6_E12temp_storage+56];
	add.f32 	%f383, %f381, %f382;
	ld.shared.f32 	%f384, [_ZZN3cub18CUB_300001_SM_10006detail6reduce28DeviceReduceSingleTileKernelINS2_10policy_hubIfjN4cuda3std3__44plusIfEEE10Policy1000EPfSC_iS9_ffNS7_10__identityEEEvT0_T1_T2_T3_T4_T6_E12temp_storage+60];
	add.f32 	%f385, %f383, %f384;
	ld.shared.f32 	%f386, [_ZZN3cub18CUB_300001_SM_10006detail6reduce28DeviceReduceSingleTileKernelINS2_10policy_hubIfjN4cuda3std3__44plusIfEEE10Policy1000EPfSC_iS9_ffNS7_10__identityEEEvT0_T1_T2_T3_T4_T6_E12temp_storage+64];
	add.f32 	%f387, %f385, %f386;
	ld.shared.f32 	%f388, [_ZZN3cub18CUB_300001_SM_10006detail6reduce28DeviceReduceSingleTileKernelINS2_10policy_hubIfjN4cuda3std3__44plusIfEEE10Policy1000EPfSC_iS9_ffNS7_10__identityEEEvT0_T1_T2_T3_T4_T6_E12temp_storage+68];
	add.f32 	%f389, %f387, %f388;
	ld.shared.f32 	%f390, [_ZZN3cub18CUB_300001_SM_10006detail6reduce28DeviceReduceSingleTileKernelINS2_10policy_hubIfjN4cuda3std3__44plusIfEEE10Policy1000EPfSC_iS9_ffNS7_10__identityEEEvT0_T1_T2_T3_T4_T6_E12temp_storage+72];
	add.f32 	%f391, %f389, %f390;
	ld.shared.f32 	%f392, [_ZZN3cub18CUB_300001_SM_10006detail6reduce28DeviceReduceSingleTileKernelINS2_10policy_hubIfjN4cuda3std3__44plusIfEEE10Policy1000EPfSC_iS9_ffNS7_10__identityEEEvT0_T1_T2_T3_T4_T6_E12temp_storage+76];
	add.f32 	%f530, %f391, %f392;
	bra.uni 	$L__BB8_72;
$L__BB8_38:
	setp.gt.s32 	%p3, %r67, 8191;
	@%p3 bra 	$L__BB8_56;
	mov.u32 	%r34, %tid.x;
	setp.ge.s32 	%p20, %r34, %r67;
	mov.f32 	%f522, 0f00000000;
	mov.u32 	%r397, %r34;
	@%p20 bra 	$L__BB8_41;
	mul.wide.u32 	%rd66, %r34, 4;
	add.s64 	%rd65, %rd16, %rd66;
	// begin inline asm
	ld.global.nc.u32 %r144, [%rd65];
	// end inline asm
	mov.b32 	%f522, %r144;
	add.s32 	%r397, %r34, 512;
$L__BB8_41:
	setp.ge.s32 	%p21, %r397, %r67;
	@%p21 bra 	$L__BB8_47;
	not.b32 	%r145, %r397;
	add.s32 	%r37, %r67, %r145;
	and.b32  	%r146, %r37, 1536;
	setp.eq.s32 	%p22, %r146, 1536;
	@%p22 bra 	$L__BB8_45;
	mul.wide.u32 	%rd67, %r397, 4;
	add.s64 	%rd131, %rd16, %rd67;
	shr.u32 	%r147, %r37, 9;
	add.s32 	%r148, %r147, 1;
	and.b32  	%r149, %r148, 3;
	neg.s32 	%r395, %r149;
$L__BB8_44:
	.pragma "nounroll";
	// begin inline asm
	ld.global.nc.u32 %r150, [%rd131];
	// end inline asm
	mov.b32 	%f173, %r150;
	add.f32 	%f522, %f522, %f173;
	add.s32 	%r397, %r397, 512;
	add.s64 	%rd131, %rd131, 2048;
	add.s32 	%r395, %r395, 1;
	setp.ne.s32 	%p23, %r395, 0;
	@%p23 bra 	$L__BB8_44;
$L__BB8_45:
	setp.lt.u32 	%p24, %r37, 1536;
	@%p24 bra 	$L__BB8_47;
$L__BB8_46:
	mul.wide.s32 	%rd73, %r397, 4;
	add.s64 	%rd69, %rd16, %rd73;
	// begin inline asm
	ld.global.nc.u32 %r151, [%rd69];
	// end inline asm
	mov.b32 	%f174, %r151;
	add.f32 	%f175, %f522, %f174;
	add.s64 	%rd70, %rd69, 2048;
	// begin inline asm
	ld.global.nc.u32 %r152, [%rd70];
	// end inline asm
	mov.b32 	%f176, %r152;
	add.f32 	%f177, %f175, %f176;
	add.s64 	%rd71, %rd69, 4096;
	// begin inline asm
	ld.global.nc.u32 %r153, [%rd71];
	// end inline asm
	mov.b32 	%f178, %r153;
	add.f32 	%f179, %f177, %f178;
	add.s64 	%rd72, %rd69, 6144;
	// begin inline asm
	ld.global.nc.u32 %r154, [%rd72];
	// end inline asm
	mov.b32 	%f180, %r154;
	add.f32 	%f522, %f179, %f180;
	add.s32 	%r397, %r397, 2048;
	setp.lt.s32 	%p25, %r397, %r67;
	@%p25 bra 	$L__BB8_46;
$L__BB8_47:
	setp.lt.s32 	%p26, %r67, 512;
	@%p26 bra 	$L__BB8_52;
	// begin inline asm
	mov.u32 %r193, %laneid;
	// end inline asm
	mov.b32 	%r195, %f522;
	mov.b32 	%r196, 1;
	mov.b32 	%r217, 31;
	mov.b32 	%r218, -1;
	// begin inline asm
	shfl.sync.down.b32 %r194, %r195, %r196, %r217, %r218;
	// end inline asm
	setp.gt.s32 	%p50, %r193, 30;
	mov.b32 	%f239, %r194;
	add.f32 	%f240, %f522, %f239;
	selp.f32 	%f241, %f522, %f240, %p50;
	mov.b32 	%r200, %f241;
	mov.b32 	%r201, 2;
	// begin inline asm
	shfl.sync.down.b32 %r199, %r200, %r201, %r217, %r218;
	// end inline asm
	setp.gt.s32 	%p51, %r193, 29;
	mov.b32 	%f242, %r199;
	add.f32 	%f243, %f241, %f242;
	selp.f32 	%f244, %f241, %f243, %p51;
	mov.b32 	%r205, %f244;
	mov.b32 	%r206, 4;
	// begin inline asm
	shfl.sync.down.b32 %r204, %r205, %r206, %r217, %r218;
	// end inline asm
	setp.gt.s32 	%p52, %r193, 27;
	mov.b32 	%f245, %r204;
	add.f32 	%f246, %f244, %f245;
	selp.f32 	%f247, %f244, %f246, %p52;
	mov.b32 	%r210, %f247;
	mov.b32 	%r211, 8;
	// begin inline asm
	shfl.sync.down.b32 %r209, %r210, %r211, %r217, %r218;
	// end inline asm
	setp.gt.s32 	%p53, %r193, 23;
	mov.b32 	%f248, %r209;
	add.f32 	%f249, %f247, %f248;
	selp.f32 	%f250, %f247, %f249, %p53;
	mov.b32 	%r215, %f250;
	mov.b32 	%r216, 16;
	// begin inline asm
	shfl.sync.down.b32 %r214, %r215, %r216, %r217, %r218;
	// end inline asm
	setp.gt.s32 	%p54, %r193, 15;
	mov.b32 	%f251, %r214;
	add.f32 	%f38, %f250, %f251;
	selp.f32 	%f530, %f250, %f38, %p54;
	setp.ne.s32 	%p55, %r193, 0;
	@%p55 bra 	$L__BB8_50;
	shr.u32 	%r219, %r34, 3;
	and.b32  	%r220, %r219, 124;
	mov.u32 	%r221, _ZZN3cub18CUB_300001_SM_10006detail6reduce28DeviceReduceSingleTileKernelINS2_10policy_hubIfjN4cuda3std3__44plusIfEEE10Policy1000EPfSC_iS9_ffNS7_10__identityEEEvT0_T1_T2_T3_T4_T6_E12temp_storage;
	add.s32 	%r222, %r221, %r220;
	st.shared.f32 	[%r222+16], %f38;
$L__BB8_50:
	bar.sync 	0;
	setp.ne.s32 	%p56, %r34, 0;
	@%p56 bra 	$L__BB8_72;
	ld.shared.f32 	%f252, [_ZZN3cub18CUB_300001_SM_10006detail6reduce28DeviceReduceSingleTileKernelINS2_10policy_hubIfjN4cuda3std3__44plusIfEEE10Policy1000EPfSC_iS9_ffNS7_10__identityEEEvT0_T1_T2_T3_T4_T6_E12temp_storage+20];
	add.f32 	%f253, %f530, %f252;
	ld.shared.f32 	%f254, [_ZZN3cub18CUB_300001_SM_10006detail6reduce28DeviceReduceSingleTileKernelINS2_10policy_hubIfjN4cuda3std3__44plusIfEEE10Policy1000EPfSC_iS9_ffNS7_10__identityEEEvT0_T1_T2_T3_T4_T6_E12temp_storage+24];
	add.f32 	%f255, %f253, %f254;
	ld.shared.f32 	%f256, [_ZZN3cub18CUB_300001_SM_10006detail6reduce28DeviceReduceSingleTileKernelINS2_10policy_hubIfjN4cuda3std3__44plusIfEEE10Policy1000EPfSC_iS9_ffNS7_10__identityEEEvT0_T1_T2_T3_T4_T6_E12temp_storage+28];
	add.f32 	%f257, %f255, %f256;
	ld.shared.f32 	%f258, [_ZZN3cub18CUB_300001_SM_10006detail6reduce28DeviceReduceSingleTileKernelINS2_10policy_hubIfjN4cuda3std3__44plusIfEEE10Policy1000EPfSC_iS9_ffNS7_10__identityEEEvT0_T1_T2_T3_T4_T6_E12temp_storage+32];
	add.f32 	%f259, %f257, %f258;
	ld.shared.f32 	%f260, [_ZZN3cub18CUB_300001_SM_10006detail6reduce28DeviceReduceSingleTileKernelINS2_10policy_hubIfjN4cuda3std3__44plusIfEEE10Policy1000EPfSC_iS9_ffNS7_10__identityEEEvT0_T1_T2_T3_T4_T6_E12temp_storage+36];
	add.f32 	%f261, %f259, %f260;
	ld.shared.f32 	%f262, [_ZZN3cub18CUB_300001_SM_10006detail6reduce28DeviceReduceSingleTileKernelINS2_10policy_hubIfjN4cuda3std3__44plusIfEEE10Policy1000EPfSC_iS9_ffNS7_10__identityEEEvT0_T1_T2_T3_T4_T6_E12temp_storage+40];
	add.f32 	%f263, %f261, %f262;
	ld.shared.f32 	%f264, [_ZZN3cub18CUB_300001_SM_10006detail6reduce28DeviceReduceSingleTileKernelINS2_10policy_hubIfjN4cuda3std3__44plusIfEEE10Policy1000EPfSC_iS9_ffNS7_10__identityEEEvT0_T1_T2_T3_T4_T6_E12temp_storage+44];
	add.f32 	%f265, %f263, %f264;
	ld.shared.f32 	%f266, [_ZZN3cub18CUB_300001_SM_10006detail6reduce28DeviceReduceSingleTileKernelINS2_10policy_hubIfjN4cuda3std3__44plusIfEEE10Policy1000EPfSC_iS9_ffNS7_10__identityEEEvT0_T1_T2_T3_T4_T6_E12temp_storage+48];
	add.f32 	%f267, %f265, %f266;
	ld.shared.f32 	%f268, [_ZZN3cub18CUB_300001_SM_10006detail6reduce28DeviceReduceSingleTileKernelINS2_10policy_hubIfjN4cuda3std3__44plusIfEEE10Policy1000EPfSC_iS9_ffNS7_10__identityEEEvT0_T1_T2_T3_T4_T6_E12temp_storage+52];
	add.f32 	%f269, %f267, %f268;
	ld.shared.f32 	%f270, [_ZZN3cub18CUB_300001_SM_10006detail6reduce28DeviceReduceSingleTileKernelINS2_10policy_hubIfjN4cuda3std3__44plusIfEEE10Policy1000EPfSC_iS9_ffNS7_10__identityEEEvT0_T1_T2_T3_T4_T6_E12temp_storage+56];
	add.f32 	%f271, %f269, %f270;
	ld.shared.f32 	%f272, [_ZZN3cub18CUB_300001_SM_10006detail6reduce28DeviceReduceSingleTileKernelINS2_10policy_hubIfjN4cuda3std3__44plusIfEEE10Policy1000EPfSC_iS9_ffNS7_10__identityEEEvT0_T1_T2_T3_T4_T6_E12temp_storage+60];
	add.f32 	%f273, %f271, %f272;
	ld.shared.f32 	%f274, [_ZZN3cub18CUB_300001_SM_10006detail6reduce28DeviceReduceSingleTileKernelINS2_10policy_hubIfjN4cuda3std3__44plusIfEEE10Policy1000EPfSC_iS9_ffNS7_10__identityEEEvT0_T1_T2_T3_T4_T6_E12temp_storage+64];
	add.f32 	%f275, %f273, %f274;
	ld.shared.f32 	%f276, [_ZZN3cub18CUB_300001_SM_10006detail6reduce28DeviceReduceSingleTileKernelINS2_10policy_hubIfjN4cuda3std3__44plusIfEEE10Policy1000EPfSC_iS9_ffNS7_10__identityEEEvT0_T1_T2_T3_T4_T6_E12temp_storage+68];
	add.f32 	%f277, %f275, %f276;
	ld.shared.f32 	%f278, [_ZZN3cub18CUB_300001_SM_10006detail6reduce28DeviceReduceSingleTileKernelINS2_10policy_hubIfjN4cuda3std3__44plusIfEEE10Policy1000EPfSC_iS9_ffNS7_10__identityEEEvT0_T1_T2_T3_T4_T6_E12temp_storage+72];
	add.f32 	%f279, %f277, %f278;
	ld.shared.f32 	%f280, [_ZZN3cub18CUB_300001_SM_10006detail6reduce28DeviceReduceSingleTileKernelINS2_10policy_hubIfjN4cuda3std3__44plusIfEEE10Policy1000EPfSC_iS9_ffNS7_10__identityEEEvT0_T1_T2_T3_T4_T6_E12temp_storage+76];
	add.f32 	%f530, %f279, %f280;
	bra.uni 	$L__BB8_72;
$L__BB8_52:
	// begin inline asm
	mov.u32 %r155, %laneid;
	// end inline asm
	and.b32  	%r181, %r34, 992;
	add.s32 	%r182, %r181, 32;
	setp.gt.s32 	%p27, %r182, %r67;
	not.b32 	%r183, %r181;
	add.s32 	%r184, %r67, %r183;
	selp.b32 	%r179, %r184, 31, %p27;
	mov.b32 	%r157, %f522;
	mov.b32 	%r158, 1;
	mov.b32 	%r180, -1;
	// begin inline asm
	shfl.sync.down.b32 %r156, %r157, %r158, %r179, %r180;
	// end inline asm
	setp.lt.s32 	%p28, %r155, %r179;
	mov.b32 	%f181, %r156;
	add.f32 	%f182, %f522, %f181;
	selp.f32 	%f183, %f182, %f522, %p28;
	mov.b32 	%r162, %f183;
	mov.b32 	%r163, 2;
	// begin inline asm
	shfl.sync.down.b32 %r161, %r162, %r163, %r179, %r180;
	// end inline asm
	add.s32 	%r185, %r155, 2;
	setp.gt.s32 	%p29, %r185, %r179;
	mov.b32 	%f184, %r161;
	add.f32 	%f185, %f183, %f184;
	selp.f32 	%f186, %f183, %f185, %p29;
	mov.b32 	%r167, %f186;
	mov.b32 	%r168, 4;
	// begin inline asm
	shfl.sync.down.b32 %r166, %r167, %r168, %r179, %r180;
	// end inline asm
	add.s32 	%r186, %r155, 4;
	setp.gt.s32 	%p30, %r186, %r179;
	mov.b32 	%f187, %r166;
	add.f32 	%f188, %f186, %f187;
	selp.f32 	%f189, %f186, %f188, %p30;
	mov.b32 	%r172, %f189;
	mov.b32 	%r173, 8;
	// begin inline asm
	shfl.sync.down.b32 %r171, %r172, %r173, %r179, %r180;
	// end inline asm
	add.s32 	%r187, %r155, 8;
	setp.gt.s32 	%p31, %r187, %r179;
	mov.b32 	%f190, %r171;
	add.f32 	%f191, %f189, %f190;
	selp.f32 	%f192, %f189, %f191, %p31;
	mov.b32 	%r177, %f192;
	mov.b32 	%r178, 16;
	// begin inline asm
	shfl.sync.down.b32 %r176, %r177, %r178, %r179, %r180;
	// end inline asm
	add.s32 	%r188, %r155, 16;
	setp.gt.s32 	%p32, %r188, %r179;
	mov.b32 	%f193, %r176;
	add.f32 	%f194, %f192, %f193;
	selp.f32 	%f530, %f192, %f194, %p32;
	setp.ne.s32 	%p33, %r155, 0;
	@%p33 bra 	$L__BB8_54;
	shr.u32 	%r189, %r34, 3;
	and.b32  	%r190, %r189, 124;
	mov.u32 	%r191, _ZZN3cub18CUB_300001_SM_10006detail6reduce28DeviceReduceSingleTileKernelINS2_10policy_hubIfjN4cuda3std3__44plusIfEEE10Policy1000EPfSC_iS9_ffNS7_10__identityEEEvT0_T1_T2_T3_T4_T6_E12temp_storage;
	add.s32 	%r192, %r191, %r190;
	st.shared.f32 	[%r192+16], %f530;
$L__BB8_54:
	bar.sync 	0;
	setp.ne.s32 	%p34, %r34, 0;
	@%p34 bra 	$L__BB8_72;
	setp.gt.s32 	%p35, %r67, 32;
	ld.shared.f32 	%f195, [_ZZN3cub18CUB_300001_SM_10006detail6reduce28DeviceReduceSingleTileKernelINS2_10policy_hubIfjN4cuda3std3__44plusIfEEE10Policy1000EPfSC_iS9_ffNS7_10__identityEEEvT0_T1_T2_T3_T4_T6_E12temp_storage+20];
	add.f32 	%f196, %f530, %f195;
	selp.f32 	%f197, %f196, %f530, %p35;
	setp.gt.s32 	%p36, %r67, 64;
	ld.shared.f32 	%f198, [_ZZN3cub18CUB_300001_SM_10006detail6reduce28DeviceReduceSingleTileKernelINS2_10policy_hubIfjN4cuda3std3__44plusIfEEE10Policy1000EPfSC_iS9_ffNS7_10__identityEEEvT0_T1_T2_T3_T4_T6_E12temp_storage+24];
	add.f32 	%f199, %f198, %f197;
	selp.f32 	%f200, %f199, %f197, %p36;
	setp.gt.s32 	%p37, %r67, 96;
	ld.shared.f32 	%f201, [_ZZN3cub18CUB_300001_SM_10006detail6reduce28DeviceReduceSingleTileKernelINS2_10policy_hubIfjN4cuda3std3__44plusIfEEE10Policy1000EPfSC_iS9_ffNS7_10__identityEEEvT0_T1_T2_T3_T4_T6_E12temp_storage+28];
	add.f32 	%f202, %f201, %f200;
	selp.f32 	%f203, %f202, %f200, %p37;
	setp.gt.s32 	%p38, %r67, 128;
	ld.shared.f32 	%f204, [_ZZN3cub18CUB_300001_SM_10006detail6reduce28DeviceReduceSingleTileKernelINS2_10policy_hubIfjN4cuda3std3__44plusIfEEE10Policy1000EPfSC_iS9_ffNS7_10__identityEEEvT0_T1_T2_T3_T4_T6_E12temp_storage+32];
	add.f32 	%f205, %f204, %f203;
	selp.f32 	%f206, %f205, %f203, %p38;
	setp.gt.s32 	%p39, %r67, 160;
	ld.shared.f32 	%f207, [_ZZN3cub18CUB_300001_SM_10006detail6reduce28DeviceReduceSingleTileKernelINS2_10policy_hubIfjN4cuda3std3__44plusIfEEE10Policy1000EPfSC_iS9_ffNS7_10__identityEEEvT0_T1_T2_T3_T4_T6_E12temp_storage+36];
	add.f32 	%f208, %f207, %f206;
	selp.f32 	%f209, %f208, %f206, %p39;
	setp.gt.s32 	%p40, %r67, 192;
	ld.shared.f32 	%f210, [_ZZN3cub18CUB_300001_SM_10006detail6reduce28DeviceReduceSingleTileKernelINS2_10policy_hubIfjN4cuda3std3__44plusIfEEE10Policy1000EPfSC_iS9_ffNS7_10__identityEEEvT0_T1_T2_T3_T4_T6_E12temp_storage+40];
	add.f32 	%f211, %f210, %f209;
	selp.f32 	%f212, %f211, %f209, %p40;
	setp.gt.s32 	%p41, %r67, 224;
	ld.shared.f32 	%f213, [_ZZN3cub18CUB_300001_SM_10006detail6reduce28DeviceReduceSingleTileKernelINS2_10policy_hubIfjN4cuda3std3__44plusIfEEE10Policy1000EPfSC_iS9_ffNS7_10__identityEEEvT0_T1_T2_T3_T4_T6_E12temp_storage+44];
	add.f32 	%f214, %f213, %f212;
	selp.f32 	%f215, %f214, %f212, %p41;
	setp.gt.s32 	%p42, %r67, 256;
	ld.shared.f32 	%f216, [_ZZN3cub18CUB_300001_SM_10006detail6reduce28DeviceReduceSingleTileKernelINS2_10policy_hubIfjN4cuda3std3__44plusIfEEE10Policy1000EPfSC_iS9_ffNS7_10__identityEEEvT0_T1_T2_T3_T4_T6_E12temp_storage+48];
	add.f32 	%f217, %f216, %f215;
	selp.f32 	%f218, %f217, %f215, %p42;
	setp.gt.s32 	%p43, %r67, 288;
	ld.shared.f32 	%f219, [_ZZN3cub18CUB_300001_SM_10006detail6reduce28DeviceReduceSingleTileKernelINS2_10policy_hubIfjN4cuda3std3__44plusIfEEE10Policy1000EPfSC_iS9_ffNS7_10__identityEEEvT0_T1_T2_T3_T4_T6_E12temp_storage+52];
	add.f32 	%f220, %f219, %f218;
	selp.f32 	%f221, %f220, %f218, %p43;
	setp.gt.s32 	%p44, %r67, 320;
	ld.shared.f32 	%f222, [_ZZN3cub18CUB_300001_SM_10006detail6reduce28DeviceReduceSingleTileKernelINS2_10policy_hubIfjN4cuda3std3__44plusIfEEE10Policy1000EPfSC_iS9_ffNS7_10__identityEEEvT0_T1_T2_T3_T4_T6_E12temp_storage+56];
	add.f32 	%f223, %f222, %f221;
	selp.f32 	%f224, %f223, %f221, %p44;
	setp.gt.s32 	%p45, %r67, 352;
	ld.shared.f32 	%f225, [_ZZN3cub18CUB_300001_SM_10006detail6reduce28DeviceReduceSingleTileKernelINS2_10policy_hubIfjN4cuda3std3__44plusIfEEE10Policy1000EPfSC_iS9_ffNS7_10__identityEEEvT0_T1_T2_T3_T4_T6_E12temp_storage+60];
	add.f32 	%f226, %f225, %f224;
	selp.f32 	%f227, %f226, %f224, %p45;
	setp.gt.s32 	%p46, %r67, 384;
	ld.shared.f32 	%f228, [_ZZN3cub18CUB_300001_SM_10006detail6reduce28DeviceReduceSingleTileKernelINS2_10policy_hubIfjN4cuda3std3__44plusIfEEE10Policy1000EPfSC_iS9_ffNS7_10__identityEEEvT0_T1_T2_T3_T4_T6_E12temp_storage+64];
	add.f32 	%f229, %f228, %f227;
	selp.f32 	%f230, %f229, %f227, %p46;
	setp.gt.s32 	%p47, %r67, 416;
	ld.shared.f32 	%f231, [_ZZN3cub18CUB_300001_SM_10006detail6reduce28DeviceReduceSingleTileKernelINS2_10policy_hubIfjN4cuda3std3__44plusIfEEE10Policy1000EPfSC_iS9_ffNS7_10__identityEEEvT0_T1_T2_T3_T4_T6_E12temp_storage+68];
	add.f32 	%f232, %f231, %f230;
	selp.f32 	%f233, %f232, %f230, %p47;
	setp.gt.s32 	%p48, %r67, 448;
	ld.shared.f32 	%f234, [_ZZN3cub18CUB_300001_SM_10006detail6reduce28DeviceReduceSingleTileKernelINS2_10policy_hubIfjN4cuda3std3__44plusIfEEE10Policy1000EPfSC_iS9_ffNS7_10__identityEEEvT0_T1_T2_T3_T4_T6_E12temp_storage+72];
	add.f32 	%f235, %f234, %f233;
	selp.f32 	%f236, %f235, %f233, %p48;
	setp.gt.s32 	%p49, %r67, 480;
	ld.shared.f32 	%f237, [_ZZN3cub18CUB_300001_SM_10006detail6reduce28DeviceReduceSingleTileKernelINS2_10policy_hubIfjN4cuda3std3__44plusIfEEE10Policy1000EPfSC_iS9_ffNS7_10__identityEEEvT0_T1_T2_T3_T4_T6_E12temp_storage+76];
	add.f32 	%f238, %f237, %f236;
	selp.f32 	%f530, %f238, %f236, %p49;
	bra.uni 	$L__BB8_72;
$L__BB8_56:
	mov.u32 	%r46, %tid.x;
	mul.wide.u32 	%rd35, %r46, 4;
	add.s64 	%rd19, %rd16, %rd35;
	// begin inline asm
	ld.global.nc.u32 %r68, [%rd19];
	// end inline asm
	mov.b32 	%f59, %r68;
	add.s64 	%rd20, %rd19, 2048;
	// begin inline asm
	ld.global.nc.u32 %r69, [%rd20];
	// end inline asm
	mov.b32 	%f60, %r69;
	add.s64 	%rd21, %rd19, 4096;
	// begin inline asm
	ld.global.nc.u32 %r70, [%rd21];
	// end inline asm
	mov.b32 	%f61, %r70;
	add.s64 	%rd22, %rd19, 6144;
	// begin inline asm
	ld.global.nc.u32 %r71, [%rd22];
	// end inline asm
	mov.b32 	%f62, %r71;
	add.s64 	%rd23, %rd19, 8192;
	// begin inline asm
	ld.global.nc.u32 %r72, [%rd23];
	// end inline asm
	mov.b32 	%f63, %r72;
	add.s64 	%rd24, %rd19, 10240;
	// begin inline asm
	ld.global.nc.u32 %r73, [%rd24];
	// end inline asm
	mov.b32 	%f64, %r73;
	add.s64 	%rd25, %rd19, 12288;
	// begin inline asm
	ld.global.nc.u32 %r74, [%rd25];
	// end inline asm
	mov.b32 	%f65, %r74;
	add.s64 	%rd26, %rd19, 14336;
	// begin inline asm
	ld.global.nc.u32 %r75, [%rd26];
	// end inline asm
	mov.b32 	%f66, %r75;
	add.s64 	%rd27, %rd19, 16384;
	// begin inline asm
	ld.global.nc.u32 %r76, [%rd27];
	// end inline asm
	mov.b32 	%f67, %r76;
	add.s64 	%rd28, %rd19, 18432;
	// begin inline asm
	ld.global.nc.u32 %r77, [%rd28];
	// end inline asm
	mov.b32 	%f68, %r77;
	add.s64 	%rd29, %rd19, 20480;
	// begin inline asm
	ld.global.nc.u32 %r78, [%rd29];
	// end inline asm
	mov.b32 	%f69, %r78;
	add.s64 	%rd30, %rd19, 22528;
	// begin inline asm
	ld.global.nc.u32 %r79, [%rd30];
	// end inline asm
	mov.b32 	%f70, %r79;
	add.s64 	%rd31, %rd19, 24576;
	// begin inline asm
	ld.global.nc.u32 %r80, [%rd31];
	// end inline asm
	mov.b32 	%f71, %r80;
	add.s64 	%rd32, %rd19, 26624;
	// begin inline asm
	ld.global.nc.u32 %r81, [%rd32];
	// end inline asm
	mov.b32 	%f72, %r81;
	add.s64 	%rd33, %rd19, 28672;
	// begin inline asm
	ld.global.nc.u32 %r82, [%rd33];
	// end inline asm
	mov.b32 	%f73, %r82;
	add.s64 	%rd34, %rd19, 30720;
	// begin inline asm
	ld.global.nc.u32 %r83, [%rd34];
	// end inline asm
	mov.b32 	%f74, %r83;
	add.f32 	%f75, %f59, %f60;
	add.f32 	%f76, %f61, %f62;
	add.f32 	%f77, %f63, %f64;
	add.f32 	%f78, %f65, %f66;
	add.f32 	%f79, %f67, %f68;
	add.f32 	%f80, %f69, %f70;
	add.f32 	%f81, %f71, %f72;
	add.f32 	%f82, %f73, %f74;
	add.f32 	%f83, %f75, %f76;
	add.f32 	%f84, %f77, %f78;
	add.f32 	%f85, %f79, %f80;
	add.f32 	%f86, %f81, %f82;
	add.f32 	%f87, %f83, %f84;
	add.f32 	%f88, %f85, %f86;
	add.f32 	%f529, %f87, %f88;
	setp.lt.u32 	%p4, %r67, 16384;
	mov.b32 	%r400, 8192;
	@%p4 bra 	$L__BB8_60;
	add.s32 	%r47, %r67, -8192;
	mov.b32 	%r400, 8192;
$L__BB8_58:
	mul.wide.s32 	%rd52, %r400, 4;
	add.s64 	%rd36, %rd19, %rd52;
	// begin inline asm
	ld.global.nc.u32 %r86, [%rd36];
	// end inline asm
	mov.b32 	%f89, %r86;
	add.s64 	%rd37, %rd36, 2048;
	// begin inline asm
	ld.global.nc.u32 %r87, [%rd37];
	// end inline asm
	mov.b32 	%f90, %r87;
	add.s64 	%rd38, %rd36, 4096;
	// begin inline asm
	ld.global.nc.u32 %r88, [%rd38];
	// end inline asm
	mov.b32 	%f91, %r88;
	add.s64 	%rd39, %rd36, 6144;
	// begin inline asm
	ld.global.nc.u32 %r89, [%rd39];
	// end inline asm
	mov.b32 	%f92, %r89;
	add.s64 	%rd40, %rd36, 8192;
	// begin inline asm
	ld.global.nc.u32 %r90, [%rd40];
	// end inline asm
	mov.b32 	%f93, %r90;
	add.s64 	%rd41, %rd36, 10240;
	// begin inline asm
	ld.global.nc.u32 %r91, [%rd41];
	// end inline asm
	mov.b32 	%f94, %r91;
	add.s64 	%rd42, %rd36, 12288;
	// begin inline asm
	ld.global.nc.u32 %r92, [%rd42];
	// end inline asm
	mov.b32 	%f95, %r92;
	add.s64 	%rd43, %rd36, 14336;
	// begin inline asm
	ld.global.nc.u32 %r93, [%rd43];
	// end inline asm
	mov.b32 	%f96, %r93;
	add.s64 	%rd44, %rd36, 16384;
	// begin inline asm
	ld.global.nc.u32 %r94, [%rd44];
	// end inline asm
	mov.b32 	%f97, %r94;
	add.s64 	%rd45, %rd36, 18432;
	// begin inline asm
	ld.global.nc.u32 %r95, [%rd45];
	// end inline asm
	mov.b32 	%f98, %r95;
	add.s64 	%rd46, %rd36, 20480;
	// begin inline asm
	ld.global.nc.u32 %r96, [%rd46];
	// end inline asm
	mov.b32 	%f99, %r96;
	add.s64 	%rd47, %rd36, 22528;
	// begin inline asm
	ld.global.nc.u32 %r97, [%rd47];
	// end inline asm
	mov.b32 	%f100, %r97;
	add.s64 	%rd48, %rd36, 24576;
	// begin inline asm
	ld.global.nc.u32 %r98, [%rd48];
	// end inline asm
	mov.b32 	%f101, %r98;
	add.s64 	%rd49, %rd36, 26624;
	// begin inline asm
	ld.global.nc.u32 %r99, [%rd49];
	// end inline asm
	mov.b32 	%f102, %r99;
	add.s64 	%rd50, %rd36, 28672;
	// begin inline asm
	ld.global.nc.u32 %r100, [%rd50];
	// end inline asm
	mov.b32 	%f103, %r100;
	add.s64 	%rd51, %rd36, 30720;
	// begin inline asm
	ld.global.nc.u32 %r101, [%rd51];
	// end inline asm
	mov.b32 	%f104, %r101;
	add.f32 	%f105, %f529, %f89;
	add.f32 	%f106, %f90, %f91;
	add.f32 	%f107, %f92, %f93;
	add.f32 	%f108, %f94, %f95;
	add.f32 	%f109, %f96, %f97;
	add.f32 	%f110, %f98, %f99;
	add.f32 	%f111, %f100, %f101;
	add.f32 	%f112, %f102, %f103;
	add.f32 	%f113, %f105, %f106;
	add.f32 	%f114, %f107, %f108;
	add.f32 	%f115, %f109, %f110;
	add.f32 	%f116, %f111, %f112;
	add.f32 	%f117, %f113, %f114;
	add.f32 	%f118, %f115, %f116;
	add.f32 	%f119, %f117, %f118;
	add.f32 	%f529, %f119, %f104;
	sub.s32 	%r102, %r67, %r400;
	setp.lt.s32 	%p5, %r102, 8192;
	@%p5 bra 	$L__BB8_68;
	add.s32 	%r400, %r400, 8192;
	setp.le.s32 	%p6, %r400, %r47;
	@%p6 bra 	$L__BB8_58;
$L__BB8_60:
	setp.le.s32 	%p7, %r67, %r400;
	@%p7 bra 	$L__BB8_68;
	sub.s32 	%r51, %r67, %r400;
	setp.ge.s32 	%p8, %r46, %r51;
	@%p8 bra 	$L__BB8_68;
	not.b32 	%r103, %r46;
	add.s32 	%r104, %r67, %r103;
	sub.s32 	%r52, %r104, %r400;
	and.b32  	%r105, %r52, 1536;
	setp.eq.s32 	%p9, %r105, 1536;
	mov.u32 	%r404, %r46;
	@%p9 bra 	$L__BB8_65;
	add.s32 	%r402, %r46, %r400;
	shr.u32 	%r106, %r52, 9;
	add.s32 	%r107, %r106, 1;
	and.b32  	%r108, %r107, 3;
	neg.s32 	%r401, %r108;
	mov.u32 	%r404, %r46;
$L__BB8_64:
	.pragma "nounroll";
	mul.wide.u32 	%rd54, %r402, 4;
	add.s64 	%rd53, %rd16, %rd54;
	// begin inline asm
	ld.global.nc.u32 %r109, [%rd53];
	// end inline asm
	mov.b32 	%f121, %r109;
	add.f32 	%f529, %f529, %f121;
	add.s32 	%r404, %r404, 512;
	add.s32 	%r402, %r402, 512;
	add.s32 	%r401, %r401, 1;
	setp.ne.s32 	%p10, %r401, 0;
	@%p10 bra 	$L__BB8_64;
$L__BB8_65:
	setp.lt.u32 	%p11, %r52, 1536;
	@%p11 bra 	$L__BB8_68;
	cvt.u64.u32 	%rd55, %r404;
	cvt.u64.u32 	%rd56, %r400;
	add.s64 	%rd57, %rd55, %rd56;
	shl.b64 	%rd58, %rd57, 2;
	add.s64 	%rd59, %rd58, %rd16;
	add.s64 	%rd132, %rd59, 4096;
	add.s32 	%r405, %r404, %r400;
$L__BB8_67:
	mul.wide.u32 	%rd64, %r405, 4;
	add.s64 	%rd60, %rd16, %rd64;
	// begin inline asm
	ld.global.nc.u32 %r110, [%rd60];
	// end inline asm
	mov.b32 	%f122, %r110;
	add.f32 	%f123, %f529, %f122;
	add.s64 	%rd61, %rd132, -2048;
	// begin inline asm
	ld.global.nc.u32 %r111, [%rd61];
	// end inline asm
	mov.b32 	%f124, %r111;
	add.f32 	%f125, %f123, %f124;
	// begin inline asm
	ld.global.nc.u32 %r112, [%rd132];
	// end inline asm
	mov.b32 	%f126, %r112;
	add.f32 	%f127, %f125, %f126;
	add.s64 	%rd63, %rd132, 2048;
	// begin inline asm
	ld.global.nc.u32 %r113, [%rd63];
	// end inline asm
	mov.b32 	%f128, %r113;
	add.f32 	%f529, %f127, %f128;
	add.s32 	%r404, %r404, 2048;
	add.s64 	%rd132, %rd132, 8192;
	add.s32 	%r405, %r405, 2048;
	setp.lt.s32 	%p12, %r404, %r51;
	@%p12 bra 	$L__BB8_67;
$L__BB8_68:
	// begin inline asm
	mov.u32 %r114, %laneid;
	// end inline asm
	mov.b32 	%r116, %f529;
	mov.b32 	%r117, 1;
	mov.b32 	%r138, 31;
	mov.b32 	%r139, -1;
	// begin inline asm
	shfl.sync.down.b32 %r115, %r116, %r117, %r138, %r139;
	// end inline asm
	setp.gt.s32 	%p13, %r114, 30;
	mov.b32 	%f129, %r115;
	add.f32 	%f130, %f529, %f129;
	selp.f32 	%f131, %f529, %f130, %p13;
	mov.b32 	%r121, %f131;
	mov.b32 	%r122, 2;
	// begin inline asm
	shfl.sync.down.b32 %r120, %r121, %r122, %r138, %r139;
	// end inline asm
	setp.gt.s32 	%p14, %r114, 29;
	mov.b32 	%f132, %r120;
	add.f32 	%f133, %f131, %f132;
	selp.f32 	%f134, %f131, %f133, %p14;
	mov.b32 	%r126, %f134;
	mov.b32 	%r127, 4;
	// begin inline asm
	shfl.sync.down.b32 %r125, %r126, %r127, %r138, %r139;
	// end inline asm
	setp.gt.s32 	%p15, %r114, 27;
	mov.b32 	%f135, %r125;
	add.f32 	%f136, %f134, %f135;
	selp.f32 	%f137, %f134, %f136, %p15;
	mov.b32 	%r131, %f137;
	mov.b32 	%r132, 8;
	// begin inline asm
	shfl.sync.down.b32 %r130, %r131, %r132, %r138, %r139;
	// end inline asm
	setp.gt.s32 	%p16, %r114, 23;
	mov.b32 	%f138, %r130;
	add.f32 	%f139, %f137, %f138;
	selp.f32 	%f140, %f137, %f139, %p16;
	mov.b32 	%r136, %f140;
	mov.b32 	%r137, 16;
	// begin inline asm
	shfl.sync.down.b32 %r135, %r136, %r137, %r138, %r139;
	// end inline asm
	setp.gt.s32 	%p17, %r114, 15;
	mov.b32 	%f141, %r135;
	add.f32 	%f54, %f140, %f141;
	selp.f32 	%f530, %f140, %f54, %p17;
	setp.ne.s32 	%p18, %r114, 0;
	@%p18 bra 	$L__BB8_70;
	shr.u32 	%r140, %r46, 3;
	and.b32  	%r141, %r140, 124;
	mov.u32 	%r142, _ZZN3cub18CUB_300001_SM_10006detail6reduce28DeviceReduceSingleTileKernelINS2_10policy_hubIfjN4cuda3std3__44plusIfEEE10Policy1000EPfSC_iS9_ffNS7_10__identityEEEvT0_T1_T2_T3_T4_T6_E12temp_storage;
	add.s32 	%r143, %r142, %r141;
	st.shared.f32 	[%r143+16], %f54;
$L__BB8_70:
	bar.sync 	0;
	setp.ne.s32 	%p19, %r46, 0;
	@%p19 bra 	$L__BB8_72;
	ld.shared.f32 	%f142, [_ZZN3cub18CUB_300001_SM_10006detail6reduce28DeviceReduceSingleTileKernelINS2_10policy_hubIfjN4cuda3std3__44plusIfEEE10Policy1000EPfSC_iS9_ffNS7_10__identityEEEvT0_T1_T2_T3_T4_T6_E12temp_storage+20];
	add.f32 	%f143, %f530, %f142;
	ld.shared.f32 	%f144, [_ZZN3cub18CUB_300001_SM_10006detail6reduce28DeviceReduceSingleTileKernelINS2_10policy_hubIfjN4cuda3std3__44plusIfEEE10Policy1000EPfSC_iS9_ffNS7_10__identityEEEvT0_T1_T2_T3_T4_T6_E12temp_storage+24];
	add.f32 	%f145, %f143, %f144;
	ld.shared.f32 	%f146, [_ZZN3cub18CUB_300001_SM_10006detail6reduce28DeviceReduceSingleTileKernelINS2_10policy_hubIfjN4cuda3std3__44plusIfEEE10Policy1000EPfSC_iS9_ffNS7_10__identityEEEvT0_T1_T2_T3_T4_T6_E12temp_storage+28];
	add.f32 	%f147, %f145, %f146;
	ld.shared.f32 	%f148, [_ZZN3cub18CUB_300001_SM_10006detail6reduce28DeviceReduceSingleTileKernelINS2_10policy_hubIfjN4cuda3std3__44plusIfEEE10Policy1000EPfSC_iS9_ffNS7_10__identityEEEvT0_T1_T2_T3_T4_T6_E12temp_storage+32];
	add.f32 	%f149, %f147, %f148;
	ld.shared.f32 	%f150, [_ZZN3cub18CUB_300001_SM_10006detail6reduce28DeviceReduceSingleTileKernelINS2_10policy_hubIfjN4cuda3std3__44plusIfEEE10Policy1000EPfSC_iS9_ffNS7_10__identityEEEvT0_T1_T2_T3_T4_T6_E12temp_storage+36];
	add.f32 	%f151, %f149, %f150;
	ld.shared.f32 	%f152, [_ZZN3cub18CUB_300001_SM_10006detail6reduce28DeviceReduceSingleTileKernelINS2_10policy_hubIfjN4cuda3std3__44plusIfEEE10Policy1000EPfSC_iS9_ffNS7_10__identityEEEvT0_T1_T2_T3_T4_T6_E12temp_storage+40];
	add.f32 	%f153, %f151, %f152;
	ld.shared.f32 	%f154, [_ZZN3cub18CUB_300001_SM_10006detail6reduce28DeviceReduceSingleTileKernelINS2_10policy_hubIfjN4cuda3std3__44plusIfEEE10Policy1000EPfSC_iS9_ffNS7_10__identityEEEvT0_T1_T2_T3_T4_T6_E12temp_storage+44];
	add.f32 	%f155, %f153, %f154;
	ld.shared.f32 	%f156, [_ZZN3cub18CUB_300001_SM_10006detail6reduce28DeviceReduceSingleTileKernelINS2_10policy_hubIfjN4cuda3std3__44plusIfEEE10Policy1000EPfSC_iS9_ffNS7_10__identityEEEvT0_T1_T2_T3_T4_T6_E12temp_storage+48];
	add.f32 	%f157, %f155, %f156;
	ld.shared.f32 	%f158, [_ZZN3cub18CUB_300001_SM_10006detail6reduce28DeviceReduceSingleTileKernelINS2_10policy_hubIfjN4cuda3std3__44plusIfEEE10Policy1000EPfSC_iS9_ffNS7_10__identityEEEvT0_T1_T2_T3_T4_T6_E12temp_storage+52];
	add.f32 	%f159, %f157, %f158;
	ld.shared.f32 	%f160, [_ZZN3cub18CUB_300001_SM_10006detail6reduce28DeviceReduceSingleTileKernelINS2_10policy_hubIfjN4cuda3std3__44plusIfEEE10Policy1000EPfSC_iS9_ffNS7_10__identityEEEvT0_T1_T2_T3_T4_T6_E12temp_storage+56];
	add.f32 	%f161, %f159, %f160;
	ld.shared.f32 	%f162, [_ZZN3cub18CUB_300001_SM_10006detail6reduce28DeviceReduceSingleTileKernelINS2_10policy_hubIfjN4cuda3std3__44plusIfEEE10Policy1000EPfSC_iS9_ffNS7_10__identityEEEvT0_T1_T2_T3_T4_T6_E12temp_storage+60];
	add.f32 	%f163, %f161, %f162;
	ld.shared.f32 	%f164, [_ZZN3cub18CUB_300001_SM_10006detail6reduce28DeviceReduceSingleTileKernelINS2_10policy_hubIfjN4cuda3std3__44plusIfEEE10Policy1000EPfSC_iS9_ffNS7_10__identityEEEvT0_T1_T2_T3_T4_T6_E12temp_storage+64];
	add.f32 	%f165, %f163, %f164;
	ld.shared.f32 	%f166, [_ZZN3cub18CUB_300001_SM_10006detail6reduce28DeviceReduceSingleTileKernelINS2_10policy_hubIfjN4cuda3std3__44plusIfEEE10Policy1000EPfSC_iS9_ffNS7_10__identityEEEvT0_T1_T2_T3_T4_T6_E12temp_storage+68];
	add.f32 	%f167, %f165, %f166;
	ld.shared.f32 	%f168, [_ZZN3cub18CUB_300001_SM_10006detail6reduce28DeviceReduceSingleTileKernelINS2_10policy_hubIfjN4cuda3std3__44plusIfEEE10Policy1000EPfSC_iS9_ffNS7_10__identityEEEvT0_T1_T2_T3_T4_T6_E12temp_storage+72];
	add.f32 	%f169, %f167, %f168;
	ld.shared.f32 	%f170, [_ZZN3cub18CUB_300001_SM_10006detail6reduce28DeviceReduceSingleTileKernelINS2_10policy_hubIfjN4cuda3std3__44plusIfEEE10Policy1000EPfSC_iS9_ffNS7_10__identityEEEvT0_T1_T2_T3_T4_T6_E12temp_storage+76];
	add.f32 	%f530, %f169, %f170;
$L__BB8_72:
	mov.u32 	%r379, %tid.x;
	setp.ne.s32 	%p111, %r379, 0;
	@%p111 bra 	$L__BB8_74;
	add.f32 	%f503, %f58, %f530;
	st.global.f32 	[%rd1], %f503;
$L__BB8_74:
	ret;

}
	// .globl	_ZN3cub18CUB_300001_SM_10006detail6reduce28DeviceReduceSingleTileKernelINS2_10policy_hubIfyN4cuda3std3__44plusIfEEE10Policy1000EN6thrust24THRUST_300001_SM_1000_NS6detail15normal_iteratorINSD_10device_ptrIfEEEEPfyS9_ffNS7_10__identityEEEvT0_T1_T2_T3_T4_T6_
.visible .entry _ZN3cub18CUB_300001_SM_10006detail6reduce28DeviceReduceSingleTileKernelINS2_10policy_hubIfyN4cuda3std3__44plusIfEEE10Policy1000EN6thrust24THRUST_300001_SM_1000_NS6detail15normal_iteratorINSD_10device_ptrIfEEEEPfyS9_ffNS7_10__identityEEEvT0_T1_T2_T3_T4_T6_(
	.param .align 8 .b8 _ZN3cub18CUB_300001_SM_10006detail6reduce28DeviceReduceSingleTileKernelINS2_10policy_hubIfyN4cuda3std3__44plusIfEEE10Policy1000EN6thrust24THRUST_300001_SM_1000_NS6detail15normal_iteratorINSD_10device_ptrIfEEEEPfyS9_ffNS7_10__identityEEEvT0_T1_T2_T3_T4_T6__param_0[8],
	.param .u64 .ptr .align 1 _ZN3cub18CUB_300001_SM_10006detail6reduce28DeviceReduceSingleTileKernelINS2_10policy_hubIfyN4cuda3std3__44plusIfEEE10Policy1000EN6thrust24THRUST_300001_SM_1000_NS6detail15normal_iteratorINSD_10device_ptrIfEEEEPfyS9_ffNS7_10__identityEEEvT0_T1_T2_T3_T4_T6__param_1,
	.param .u64 _ZN3cub18CUB_300001_SM_10006detail6reduce28DeviceReduceSingleTileKernelINS2_10policy_hubIfyN4cuda3std3__44plusIfEEE10Policy1000EN6thrust24THRUST_300001_SM_1000_NS6detail15normal_iteratorINSD_10device_ptrIfEEEEPfyS9_ffNS7_10__identityEEEvT0_T1_T2_T3_T4_T6__param_2,
	.param .align 1 .b8 _ZN3cub18CUB_300001_SM_10006detail6reduce28DeviceReduceSingleTileKernelINS2_10policy_hubIfyN4cuda3std3__44plusIfEEE10Policy1000EN6thrust24THRUST_300001_SM_1000_NS6detail15normal_iteratorINSD_10device_ptrIfEEEEPfyS9_ffNS7_10__identityEEEvT0_T1_T2_T3_T4_T6__param_3[1],
	.param .f32 _ZN3cub18CUB_300001_SM_10006detail6reduce28DeviceReduceSingleTileKernelINS2_10policy_hubIfyN4cuda3std3__44plusIfEEE10Policy1000EN6thrust24THRUST_300001_SM_1000_NS6detail15normal_iteratorINSD_10device_ptrIfEEEEPfyS9_ffNS7_10__identityEEEvT0_T1_T2_T3_T4_T6__param_4,
	.param .align 1 .b8 _ZN3cub18CUB_300001_SM_10006detail6reduce28DeviceReduceSingleTileKernelINS2_10policy_hubIfyN4cuda3std3__44plusIfEEE10Policy1000EN6thrust24THRUST_300001_SM_1000_NS6detail15normal_iteratorINSD_10device_ptrIfEEEEPfyS9_ffNS7_10__identityEEEvT0_T1_T2_T3_T4_T6__param_5[1]
)
.maxntid 256
.minnctapersm 1
{
	.reg .pred 	%p<59>;
	.reg .b32 	%r<171>;
	.reg .b32 	%f<328>;
	.reg .b64 	%rd<56>;
	// demoted variable
	.shared .align 4 .b8 _ZZN3cub18CUB_300001_SM_10006detail6reduce28DeviceReduceSingleTileKernelINS2_10policy_hubIfyN4cuda3std3__44plusIfEEE10Policy1000EN6thrust24THRUST_300001_SM_1000_NS6detail15normal_iteratorINSD_10device_ptrIfEEEEPfyS9_ffNS7_10__identityEEEvT0_T1_T2_T3_T4_T6_E12temp_storage[44];
	ld.param.u64 	%rd18, [_ZN3cub18CUB_300001_SM_10006detail6reduce28DeviceReduceSingleTileKernelINS2_10policy_hubIfyN4cuda3std3__44plusIfEEE10Policy1000EN6thrust24THRUST_300001_SM_1000_NS6detail15normal_iteratorINSD_10device_ptrIfEEEEPfyS9_ffNS7_10__identityEEEvT0_T1_T2_T3_T4_T6__param_0];
	ld.param.u64 	%rd20, [_ZN3cub18CUB_300001_SM_10006detail6reduce28DeviceReduceSingleTileKernelINS2_10policy_hubIfyN4cuda3std3__44plusIfEEE10Policy1000EN6thrust24THRUST_300001_SM_1000_NS6detail15normal_iteratorINSD_10device_ptrIfEEEEPfyS9_ffNS7_10__identityEEEvT0_T1_T2_T3_T4_T6__param_1];
	ld.param.u64 	%rd19, [_ZN3cub18CUB_300001_SM_10006detail6reduce28DeviceReduceSingleTileKernelINS2_10policy_hubIfyN4cuda3std3__44plusIfEEE10Policy1000EN6thrust24THRUST_300001_SM_1000_NS6detail15normal_iteratorINSD_10device_ptrIfEEEEPfyS9_ffNS7_10__identityEEEvT0_T1_T2_T3_T4_T6__param_2];
	ld.param.f32 	%f42, [_ZN3cub18CUB_300001_SM_10006detail6reduce28DeviceReduceSingleTileKernelINS2_10policy_hubIfyN4cuda3std3__44plusIfEEE10Policy1000EN6thrust24THRUST_300001_SM_1000_NS6detail15normal_iteratorINSD_10device_ptrIfEEEEPfyS9_ffNS7_10__identityEEEvT0_T1_T2_T3_T4_T6__param_4];
	cvta.to.global.u64 	%rd1, %rd20;
	setp.ne.s64 	%p1, %rd19, 0;
	@%p1 bra 	$L__BB9_3;
	mov.u32 	%r156, %tid.x;
	setp.ne.s32 	%p58, %r156, 0;
	@%p58 bra 	$L__BB9_51;
	st.global.f32 	[%rd1], %f42;
	bra.uni 	$L__BB9_51;
$L__BB9_3:
	cvta.to.global.u64 	%rd2, %rd18;
	setp.gt.u64 	%p2, %rd19, 4095;
	@%p2 bra 	$L__BB9_28;
	cvt.u32.u64 	%r1, %rd19;
	mov.u32 	%r2, %tid.x;
	setp.ge.u32 	%p24, %r2, %r1;
	mov.f32 	%f315, 0f00000000;
	mov.u32 	%r160, %r2;
	@%p24 bra 	$L__BB9_6;
	mul.wide.u32 	%rd41, %r2, 4;
	add.s64 	%rd42, %rd2, %rd41;
	ld.global.f32 	%f315, [%rd42];
	add.s32 	%r160, %r2, 256;
$L__BB9_6:
	setp.ge.u32 	%p25, %r160, %r1;
	@%p25 bra 	$L__BB9_19;
	not.b32 	%r83, %r160;
	add.s32 	%r84, %r83, %r1;
	shr.u32 	%r85, %r84, 8;
	add.s32 	%r5, %r85, 1;
	and.b32  	%r6, %r5, 15;
	setp.lt.u32 	%p26, %r84, 3840;
	@%p26 bra 	$L__BB9_10;
	and.b32  	%r86, %r5, 33554416;
	neg.s32 	%r158, %r86;
	mul.wide.u32 	%rd43, %r160, 4;
	add.s64 	%rd44, %rd43, %rd2;
	add.s64 	%rd51, %rd44, 8192;
$L__BB9_9:
	.pragma "nounroll";
	ld.global.f32 	%f189, [%rd51+-8192];
	add.f32 	%f190, %f315, %f189;
	ld.global.f32 	%f191, [%rd51+-7168];
	add.f32 	%f192, %f190, %f191;
	ld.global.f32 	%f193, [%rd51+-6144];
	add.f32 	%f194, %f192, %f193;
	ld.global.f32 	%f195, [%rd51+-5120];
	add.f32 	%f196, %f194, %f195;
	ld.global.f32 	%f197, [%rd51+-4096];
	add.f32 	%f198, %f196, %f197;
	ld.global.f32 	%f199, [%rd51+-3072];
	add.f32 	%f200, %f198, %f199;
	ld.global.f32 	%f201, [%rd51+-2048];
	add.f32 	%f202, %f200, %f201;
	ld.global.f32 	%f203, [%rd51+-1024];
	add.f32 	%f204, %f202, %f203;
	ld.global.f32 	%f205, [%rd51];
	add.f32 	%f206, %f204, %f205;
	ld.global.f32 	%f207, [%rd51+1024];
	add.f32 	%f208, %f206, %f207;
	ld.global.f32 	%f209, [%rd51+2048];
	add.f32 	%f210, %f208, %f209;
	ld.global.f32 	%f211, [%rd51+3072];
	add.f32 	%f212, %f210, %f211;
	ld.global.f32 	%f213, [%rd51+4096];
	add.f32 	%f214, %f212, %f213;
	ld.global.f32 	%f215, [%rd51+5120];
	add.f32 	%f216, %f214, %f215;
	ld.global.f32 	%f217, [%rd51+6144];
	add.f32 	%f218, %f216, %f217;
	ld.global.f32 	%f219, [%rd51+7168];
	add.f32 	%f315, %f218, %f219;
	add.s32 	%r160, %r160, 4096;
	add.s32 	%r158, %r158, 16;
	add.s64 	%rd51, %rd51, 16384;
	setp.ne.s32 	%p27, %r158, 0;
	@%p27 bra 	$L__BB9_9;
$L__BB9_10:
	setp.eq.s32 	%p28, %r6, 0;
	@%p28 bra 	$L__BB9_19;
	and.b32  	%r13, %r5, 7;
	setp.lt.u32 	%p29, %r6, 8;
	@%p29 bra 	$L__BB9_13;
	mul.wide.s32 	%rd45, %r160, 4;
	add.s64 	%rd46, %rd2, %rd45;
	ld.global.f32 	%f221, [%rd46];
	add.f32 	%f222, %f315, %f221;
	ld.global.f32 	%f223, [%rd46+1024];
	add.f32 	%f224, %f222, %f223;
	ld.global.f32 	%f225, [%rd46+2048];
	add.f32 	%f226, %f224, %f225;
	ld.global.f32 	%f227, [%rd46+3072];
	add.f32 	%f228, %f226, %f227;
	ld.global.f32 	%f229, [%rd46+4096];
	add.f32 	%f230, %f228, %f229;
	ld.global.f32 	%f231, [%rd46+5120];
	add.f32 	%f232, %f230, %f231;
	ld.global.f32 	%f233, [%rd46+6144];
	add.f32 	%f234, %f232, %f233;
	ld.global.f32 	%f235, [%rd46+7168];
	add.f32 	%f315, %f234, %f235;
	add.s32 	%r160, %r160, 2048;
$L__BB9_13:
	setp.eq.s32 	%p30, %r13, 0;
	@%p30 bra 	$L__BB9_19;
	and.b32  	%r16, %r5, 3;
	setp.lt.u32 	%p31, %r13, 4;
	@%p31 bra 	$L__BB9_16;
	mul.wide.s32 	%rd47, %r160, 4;
	add.s64 	%rd48, %rd2, %rd47;
	ld.global.f32 	%f237, [%rd48];
	add.f32 	%f238, %f315, %f237;
	ld.global.f32 	%f239, [%rd48+1024];
	add.f32 	%f240, %f238, %f239;
	ld.global.f32 	%f241, [%rd48+2048];
	add.f32 	%f242, %f240, %f241;
	ld.global.f32 	%f243, [%rd48+3072];
	add.f32 	%f315, %f242, %f243;
	add.s32 	%r160, %r160, 1024;
$L__BB9_16:
	setp.eq.s32 	%p32, %r16, 0;
	@%p32 bra 	$L__BB9_19;
	neg.s32 	%r163, %r16;
$L__BB9_18:
	.pragma "nounroll";
	mul.wide.s32 	%rd49, %r160, 4;
	add.s64 	%rd50, %rd2, %rd49;
	ld.global.f32 	%f244, [%rd50];
	add.f32 	%f315, %f315, %f244;
	add.s32 	%r160, %r160, 256;
	add.s32 	%r163, %r163, 1;
	setp.ne.s32 	%p33, %r163, 0;
	@%p33 bra 	$L__BB9_18;
$L__BB9_19:
	setp.lt.u64 	%p34, %rd19, 256;
	@%p34 bra 	$L__BB9_24;
	// begin inline asm
	mov.u32 %r125, %laneid;
	// end inline asm
	mov.b32 	%r127, %f315;
	mov.b32 	%r128, 1;
	mov.b32 	%r149, 31;
	mov.b32 	%r150, -1;
	// begin inline asm
	shfl.sync.down.b32 %r126, %r127, %r128, %r149, %r150;
	// end inline asm
	setp.gt.s32 	%p50, %r125, 30;
	mov.b32 	%f279, %r126;
	add.f32 	%f280, %f315, %f279;
	selp.f32 	%f281, %f315, %f280, %p50;
	mov.b32 	%r132, %f281;
	mov.b32 	%r133, 2;
	// begin inline asm
	shfl.sync.down.b32 %r131, %r132, %r133, %r149, %r150;
	// end inline asm
	setp.gt.s32 	%p51, %r125, 29;
	mov.b32 	%f282, %r131;
	add.f32 	%f283, %f281, %f282;
	selp.f32 	%f284, %f281, %f283, %p51;
	mov.b32 	%r137, %f284;
	mov.b32 	%r138, 4;
	// begin inline asm
	shfl.sync.down.b32 %r136, %r137, %r138, %r149, %r150;
	// end inline asm
	setp.gt.s32 	%p52, %r125, 27;
	mov.b32 	%f285, %r136;
	add.f32 	%f286, %f284, %f285;
	selp.f32 	%f287, %f284, %f286, %p52;
	mov.b32 	%r142, %f287;
	mov.b32 	%r143, 8;
	// begin inline asm
	shfl.sync.down.b32 %r141, %r142, %r143, %r149, %r150;
	// end inline asm
	setp.gt.s32 	%p53, %r125, 23;
	mov.b32 	%f288, %r141;
	add.f32 	%f289, %f287, %f288;
	selp.f32 	%f290, %f287, %f289, %p53;
	mov.b32 	%r147, %f290;
	mov.b32 	%r148, 16;
	// begin inline asm
	shfl.sync.down.b32 %r146, %r147, %r148, %r149, %r150;
	// end inline asm
	setp.gt.s32 	%p54, %r125, 15;
	mov.b32 	%f291, %r146;
	add.f32 	%f16, %f290, %f291;
	selp.f32 	%f327, %f290, %f16, %p54;
	setp.ne.s32 	%p55, %r125, 0;
	@%p55 bra 	$L__BB9_22;
	shr.u32 	%r151, %r2, 3;
	and.b32  	%r152, %r151, 124;
	mov.u32 	%r153, _ZZN3cub18CUB_300001_SM_10006detail6reduce28DeviceReduceSingleTileKernelINS2_10policy_hubIfyN4cuda3std3__44plusIfEEE10Policy1000EN6thrust24THRUST_300001_SM_1000_NS6detail15normal_iteratorINSD_10device_ptrIfEEEEPfyS9_ffNS7_10__identityEEEvT0_T1_T2_T3_T4_T6_E12temp_storage;
	add.s32 	%r154, %r153, %r152;
	st.shared.f32 	[%r154+8], %f16;
$L__BB9_22:
	bar.sync 	0;
	setp.ne.s32 	%p56, %r2, 0;
	@%p56 bra 	$L__BB9_49;
	ld.shared.f32 	%f292, [_ZZN3cub18CUB_300001_SM_10006detail6reduce28DeviceReduceSingleTileKernelINS2_10policy_hubIfyN4cuda3std3__44plusIfEEE10Policy1000EN6thrust24THRUST_300001_SM_1000_NS6detail15normal_iteratorINSD_10device_ptrIfEEEEPfyS9_ffNS7_10__identityEEEvT0_T1_T2_T3_T4_T6_E12temp_storage+12];
	add.f32 	%f293, %f327, %f292;
	ld.shared.f32 	%f294, [_ZZN3cub18CUB_300001_SM_10006detail6reduce28DeviceReduceSingleTileKernelINS2_10policy_hubIfyN4cuda3std3__44plusIfEEE10Policy1000EN6thrust24THRUST_300001_SM_1000_NS6detail15normal_iteratorINSD_10device_ptrIfEEEEPfyS9_ffNS7_10__identityEEEvT0_T1_T2_T3_T4_T6_E12temp_storage+16];
	add.f32 	%f295, %f293, %f294;
	ld.shared.f32 	%f296, [_ZZN3cub18CUB_300001_SM_10006detail6reduce28DeviceReduceSingleTileKernelINS2_10policy_hubIfyN4cuda3std3__44plusIfEEE10Policy1000EN6thrust24THRUST_300001_SM_1000_NS6detail15normal_iteratorINSD_10device_ptrIfEEEEPfyS9_ffNS7_10__identityEEEvT0_T1_T2_T3_T4_T6_E12temp_storage+20];
	add.f32 	%f297, %f295, %f296;
	ld.shared.f32 	%f298, [_ZZN3cub18CUB_300001_SM_10006detail6reduce28DeviceReduceSingleTileKernelINS2_10policy_hubIfyN4cuda3std3__44plusIfEEE10Policy1000EN6thrust24THRUST_300001_SM_1000_NS6detail15normal_iteratorINSD_10device_ptrIfEEEEPfyS9_ffNS7_10__identityEEEvT0_T1_T2_T3_T4_T6_E12temp_storage+24];
	add.f32 	%f299, %f297, %f298;
	ld.shared.f32 	%f300, [_ZZN3cub18CUB_300001_SM_10006detail6reduce28DeviceReduceSingleTileKernelINS2_10policy_hubIfyN4cuda3std3__44plusIfEEE10Policy1000EN6thrust24THRUST_300001_SM_1000_NS6detail15normal_iteratorINSD_10device_ptrIfEEEEPfyS9_ffNS7_10__identityEEEvT0_T1_T2_T3_T4_T6_E12temp_storage+28];
	add.f32 	%f301, %f299, %f300;
	ld.shared.f32 	%f302, [_ZZN3cub18CUB_300001_SM_10006detail6reduce28DeviceReduceSingleTileKernelINS2_10policy_hubIfyN4cuda3std3__44plusIfEEE10Policy1000EN6thrust24THRUST_300001_SM_1000_NS6detail15normal_iteratorINSD_10device_ptrIfEEEEPfyS9_ffNS7_10__identityEEEvT0_T1_T2_T3_T4_T6_E12temp_storage+32];
	add.f32 	%f303, %f301, %f302;
	ld.shared.f32 	%f304, [_ZZN3cub18CUB_300001_SM_10006detail6reduce28DeviceReduceSingleTileKernelINS2_10policy_hubIfyN4cuda3std3__44plusIfEEE10Policy1000EN6thrust24THRUST_300001_SM_1000_NS6detail15normal_iteratorINSD_10device_ptrIfEEEEPfyS9_ffNS7_10__identityEEEvT0_T1_T2_T3_T4_T6_E12temp_storage+36];
	add.f32 	%f327, %f303, %f304;
	bra.uni 	$L__BB9_49;
$L__BB9_24:
	// begin inline asm
	mov.u32 %r87, %laneid;
	// end inline asm
	and.b32  	%r113, %r2, 992;
	add.s32 	%r114, %r113, 32;
	setp.gt.u32 	%p35, %r114, %r1;
	not.b32 	%r115, %r113;
	add.s32 	%r116, %r1, %r115;
	selp.b32 	%r111, %r116, 31, %p35;
	mov.b32 	%r89, %f315;
	mov.b32 	%r90, 1;
	mov.b32 	%r112, -1;
	// begin inline asm
	shfl.sync.down.b32 %r88, %r89, %r90, %r111, %r112;
	// end inline asm
	setp.lt.s32 	%p36, %r87, %r111;
	mov.b32 	%f245, %r88;
	add.f32 	%f246, %f315, %f245;
	selp.f32 	%f247, %f246, %f315, %p36;
	mov.b32 	%r94, %f247;
	mov.b32 	%r95, 2;
	// begin inline asm
	shfl.sync.down.b32 %r93, %r94, %r95, %r111, %r112;
	// end inline asm
	add.s32 	%r117, %r87, 2;
	setp.gt.s32 	%p37, %r117, %r111;
	mov.b32 	%f248, %r93;
	add.f32 	%f249, %f247, %f248;
	selp.f32 	%f250, %f247, %f249, %p37;
	mov.b32 	%r99, %f250;
	mov.b32 	%r100, 4;
	// begin inline asm
	shfl.sync.down.b32 %r98, %r99, %r100, %r111, %r112;
	// end inline asm
	add.s32 	%r118, %r87, 4;
	setp.gt.s32 	%p38, %r118, %r111;
	mov.b32 	%f251, %r98;
	add.f32 	%f252, %f250, %f251;
	selp.f32 	%f253, %f250, %f252, %p38;
	mov.b32 	%r104, %f253;
	mov.b32 	%r105, 8;
	// begin inline asm
	shfl.sync.down.b32 %r103, %r104, %r105, %r111, %r112;
	// end inline asm
	add.s32 	%r119, %r87, 8;
	setp.gt.s32 	%p39, %r119, %r111;
	mov.b32 	%f254, %r103;
	add.f32 	%f255, %f253, %f254;
	selp.f32 	%f256, %f253, %f255, %p39;
	mov.b32 	%r109, %f256;
	mov.b32 	%r110, 16;
	// begin inline asm
	shfl.sync.down.b32 %r108, %r109, %r110, %r111, %r112;
	// end inline asm
	add.s32 	%r120, %r87, 16;
	setp.gt.s32 	%p40, %r120, %r111;
	mov.b32 	%f257, %r108;
	add.f32 	%f258, %f256, %f257;
	selp.f32 	%f327, %f256, %f258, %p40;
	setp.ne.s32 	%p41, %r87, 0;
	@%p41 bra 	$L__BB9_26;
	shr.u32 	%r121, %r2, 3;
	and.b32  	%r122, %r121, 124;
	mov.u32 	%r123, _ZZN3cub18CUB_300001_SM_10006detail6reduce28DeviceReduceSingleTileKernelINS2_10policy_hubIfyN4cuda3std3__44plusIfEEE10Policy1000EN6thrust24THRUST_300001_SM_1000_NS6detail15normal_iteratorINSD_10device_ptrIfEEEEPfyS9_ffNS7_10__identityEEEvT0_T1_T2_T3_T4_T6_E12temp_storage;
	add.s32 	%r124, %r123, %r122;
	st.shared.f32 	[%r124+8], %f327;
$L__BB9_26:
	bar.sync 	0;
	setp.ne.s32 	%p42, %r2, 0;
	@%p42 bra 	$L__BB9_49;
	setp.gt.u64 	%p43, %rd19, 32;
	ld.shared.f32 	%f259, [_ZZN3cub18CUB_300001_SM_10006detail6reduce28DeviceReduceSingleTileKernelINS2_10policy_hubIfyN4cuda3std3__44plusIfEEE10Policy1000EN6thrust24THRUST_300001_SM_1000_NS6detail15normal_iteratorINSD_10device_ptrIfEEEEPfyS9_ffNS7_10__identityEEEvT0_T1_T2_T3_T4_T6_E12temp_storage+12];
	add.f32 	%f260, %f327, %f259;
	selp.f32 	%f261, %f260, %f327, %p43;
	setp.gt.u64 	%p44, %rd19, 64;
	ld.shared.f32 	%f262, [_ZZN3cub18CUB_300001_SM_10006detail6reduce28DeviceReduceSingleTileKernelINS2_10policy_hubIfyN4cuda3std3__44plusIfEEE10Policy1000EN6thrust24THRUST_300001_SM_1000_NS6detail15normal_iteratorINSD_10device_ptrIfEEEEPfyS9_ffNS7_10__identityEEEvT0_T1_T2_T3_T4_T6_E12temp_storage+16];
	add.f32 	%f263, %f262, %f261;
	selp.f32 	%f264, %f263, %f261, %p44;
	setp.gt.u64 	%p45, %rd19, 96;
	ld.shared.f32 	%f265, [_ZZN3cub18CUB_300001_SM_10006detail6reduce28DeviceReduceSingleTileKernelINS2_10policy_hubIfyN4cuda3std3__44plusIfEEE10Policy1000EN6thrust24THRUST_300001_SM_1000_NS6detail15normal_iteratorINSD_10device_ptrIfEEEEPfyS9_ffNS7_10__identityEEEvT0_T1_T2_T3_T4_T6_E12temp_storage+20];
	add.f32 	%f266, %f265, %f264;
	selp.f32 	%f267, %f266, %f264, %p45;
	setp.gt.u64 	%p46, %rd19, 128;
	ld.shared.f32 	%f268, [_ZZN3cub18CUB_300001_SM_10006detail6reduce28DeviceReduceSingleTileKernelINS2_10policy_hubIfyN4cuda3std3__44plusIfEEE10Policy1000EN6thrust24THRUST_300001_SM_1000_NS6detail15normal_iteratorINSD_10device_ptrIfEEEEPfyS9_ffNS7_10__identityEEEvT0_T1_T2_T3_T4_T6_E12temp_storage+24];
	add.f32 	%f269, %f268, %f267;
	selp.f32 	%f270, %f269, %f267, %p46;
	setp.gt.u64 	%p47, %rd19, 160;
	ld.shared.f32 	%f271, [_ZZN3cub18CUB_300001_SM_10006detail6reduce28DeviceReduceSingleTileKernelINS2_10policy_hubIfyN4cuda3std3__44plusIfEEE10Policy1000EN6thrust24THRUST_300001_SM_1000_NS6detail15normal_iteratorINSD_10device_ptrIfEEEEPfyS9_ffNS7_10__identityEEEvT0_T1_T2_T3_T4_T6_E12temp_storage+28];
	add.f32 	%f272, %f271, %f270;
	selp.f32 	%f273, %f272, %f270, %p47;
	setp.gt.u64 	%p48, %rd19, 192;
	ld.shared.f32 	%f274, [_ZZN3cub18CUB_300001_SM_10006detail6reduce28DeviceReduceSingleTileKernelINS2_10policy_hubIfyN4cuda3std3__44plusIfEEE10Policy1000EN6thrust24THRUST_300001_SM_1000_NS6detail15normal_iteratorINSD_10device_ptrIfEEEEPfyS9_ffNS7_10__identityEEEvT0_T1_T2_T3_T4_T6_E12temp_storage+32];
	add.f32 	%f275, %f274, %f273;
	selp.f32 	%f276, %f275, %f273, %p48;
	setp.gt.u64 	%p49, %rd19, 224;
	ld.shared.f32 	%f277, [_ZZN3cub18CUB_300001_SM_10006detail6reduce28DeviceReduceSingleTileKernelINS2_10policy_hubIfyN4cuda3std3__44plusIfEEE10Policy1000EN6thrust24THRUST_300001_SM_1000_NS6detail15normal_iteratorINSD_10device_ptrIfEEEEPfyS9_ffNS7_10__identityEEEvT0_T1_T2_T3_T4_T6_E12temp_storage+36];
	add.f32 	%f278, %f277, %f276;
	selp.f32 	%f327, %f278, %f276, %p49;
	bra.uni 	$L__BB9_49;
$L__BB9_28:
	mov.u32 	%r24, %tid.x;
	cvt.u64.u32 	%rd6, %r24;
	mul.wide.u32 	%rd22, %r24, 4;
	add.s64 	%rd7, %rd2, %rd22;
	ld.global.f32 	%f43, [%rd7];
	ld.global.f32 	%f44, [%rd7+1024];
	ld.global.f32 	%f45, [%rd7+2048];
	ld.global.f32 	%f46, [%rd7+3072];
	ld.global.f32 	%f47, [%rd7+4096];
	ld.global.f32 	%f48, [%rd7+5120];
	ld.global.f32 	%f49, [%rd7+6144];
	ld.global.f32 	%f50, [%rd7+7168];
	ld.global.f32 	%f51, [%rd7+8192];
	ld.global.f32 	%f52, [%rd7+9216];
	ld.global.f32 	%f53, [%rd7+10240];
	ld.global.f32 	%f54, [%rd7+11264];
	ld.global.f32 	%f55, [%rd7+12288];
	ld.global.f32 	%f56, [%rd7+13312];
	ld.global.f32 	%f57, [%rd7+14336];
	ld.global.f32 	%f58, [%rd7+15360];
	add.f32 	%f59, %f43, %f44;
	add.f32 	%f60, %f45, %f46;
	add.f32 	%f61, %f47, %f48;
	add.f32 	%f62, %f49, %f50;
	add.f32 	%f63, %f51, %f52;
	add.f32 	%f64, %f53, %f54;
	add.f32 	%f65, %f55, %f56;
	add.f32 	%f66, %f57, %f58;
	add.f32 	%f67, %f59, %f60;
	add.f32 	%f68, %f61, %f62;
	add.f32 	%f69, %f63, %f64;
	add.f32 	%f70, %f65, %f66;
	add.f32 	%f71, %f67, %f68;
	add.f32 	%f72, %f69, %f70;
	add.f32 	%f326, %f71, %f72;
	add.s64 	%rd8, %rd19, -4096;
	setp.lt.u64 	%p3, %rd8, 4096;
	mov.b64 	%rd53, 4096;
	@%p3 bra 	$L__BB9_32;
	mov.b64 	%rd53, 4096;
$L__BB9_30:
	shl.b64 	%rd24, %rd53, 2;
	add.s64 	%rd25, %rd7, %rd24;
	ld.global.f32 	%f73, [%rd25];
	ld.global.f32 	%f74, [%rd25+1024];
	ld.global.f32 	%f75, [%rd25+2048];
	ld.global.f32 	%f76, [%rd25+3072];
	ld.global.f32 	%f77, [%rd25+4096];
	ld.global.f32 	%f78, [%rd25+5120];
	ld.global.f32 	%f79, [%rd25+6144];
	ld.global.f32 	%f80, [%rd25+7168];
	ld.global.f32 	%f81, [%rd25+8192];
	ld.global.f32 	%f82, [%rd25+9216];
	ld.global.f32 	%f83, [%rd25+10240];
	ld.global.f32 	%f84, [%rd25+11264];
	ld.global.f32 	%f85, [%rd25+12288];
	ld.global.f32 	%f86, [%rd25+13312];
	ld.global.f32 	%f87, [%rd25+14336];
	ld.global.f32 	%f88, [%rd25+15360];
	add.f32 	%f89, %f326, %f73;
	add.f32 	%f90, %f74, %f75;
	add.f32 	%f91, %f76, %f77;
	add.f32 	%f92, %f78, %f79;
	add.f32 	%f93, %f80, %f81;
	add.f32 	%f94, %f82, %f83;
	add.f32 	%f95, %f84, %f85;
	add.f32 	%f96, %f86, %f87;
	add.f32 	%f97, %f89, %f90;
	add.f32 	%f98, %f91, %f92;
	add.f32 	%f99, %f93, %f94;
	add.f32 	%f100, %f95, %f96;
	add.f32 	%f101, %f97, %f98;
	add.f32 	%f102, %f99, %f100;
	add.f32 	%f103, %f101, %f102;
	add.f32 	%f326, %f103, %f88;
	sub.s64 	%rd26, %rd19, %rd53;
	setp.lt.u64 	%p4, %rd26, 4096;
	@%p4 bra 	$L__BB9_45;
	add.s64 	%rd53, %rd53, 4096;
	setp.le.u64 	%p5, %rd53, %rd8;
	@%p5 bra 	$L__BB9_30;
$L__BB9_32:
	setp.le.u64 	%p6, %rd19, %rd53;
	cvt.u32.u64 	%r42, %rd53;
	cvt.u32.u64 	%r43, %rd19;
	sub.s32 	%r44, %r43, %r42;
	setp.ge.s32 	%p7, %r24, %r44;
	or.pred  	%p8, %p6, %p7;
	@%p8 bra 	$L__BB9_45;
	not.b32 	%r47, %r24;
	add.s32 	%r48, %r47, %r43;
	sub.s32 	%r50, %r48, %r42;
	shr.u32 	%r51, %r50, 8;
	add.s32 	%r25, %r51, 1;
	and.b32  	%r26, %r25, 15;
	setp.lt.u32 	%p9, %r50, 3840;
	mov.u32 	%r167, %r24;
	@%p9 bra 	$L__BB9_36;
	and.b32  	%r52, %r25, 33554416;
	neg.s32 	%r165, %r52;
	add.s64 	%rd27, %rd53, %rd6;
	shl.b64 	%rd28, %rd27, 2;
	add.s64 	%rd29, %rd28, %rd2;
	add.s64 	%rd54, %rd29, 8192;
	mov.u32 	%r167, %r24;
$L__BB9_35:
	.pragma "nounroll";
	ld.global.f32 	%f105, [%rd54+-8192];
	add.f32 	%f106, %f326, %f105;
	ld.global.f32 	%f107, [%rd54+-7168];
	add.f32 	%f108, %f106, %f107;
	ld.global.f32 	%f109, [%rd54+-6144];
	add.f32 	%f110, %f108, %f109;
	ld.global.f32 	%f111, [%rd54+-5120];
	add.f32 	%f112, %f110, %f111;
	ld.global.f32 	%f113, [%rd54+-4096];
	add.f32 	%f114, %f112, %f113;
	ld.global.f32 	%f115, [%rd54+-3072];
	add.f32 	%f116, %f114, %f115;
	ld.global.f32 	%f117, [%rd54+-2048];
	add.f32 	%f118, %f116, %f117;
	ld.global.f32 	%f119, [%rd54+-1024];
	add.f32 	%f120, %f118, %f119;
	ld.global.f32 	%f121, [%rd54];
	add.f32 	%f122, %f120, %f121;
	ld.global.f32 	%f123, [%rd54+1024];
	add.f32 	%f124, %f122, %f123;
	ld.global.f32 	%f125, [%rd54+2048];
	add.f32 	%f126, %f124, %f125;
	ld.global.f32 	%f127, [%rd54+3072];
	add.f32 	%f128, %f126, %f127;
	ld.global.f32 	%f129, [%rd54+4096];
	add.f32 	%f130, %f128, %f129;
	ld.global.f32 	%f131, [%rd54+5120];
	add.f32 	%f132, %f130, %f131;
	ld.global.f32 	%f133, [%rd54+6144];
	add.f32 	%f134, %f132, %f133;
	ld.global.f32 	%f135, [%rd54+7168];
	add.f32 	%f326, %f134, %f135;
	add.s32 	%r167, %r167, 4096;
	add.s32 	%r165, %r165, 16;
	add.s64 	%rd54, %rd54, 16384;
	setp.ne.s32 	%p10, %r165, 0;
	@%p10 bra 	$L__BB9_35;
$L__BB9_36:
	setp.eq.s32 	%p11, %r26, 0;
	@%p11 bra 	$L__BB9_45;
	and.b32  	%r33, %r25, 7;
	setp.lt.u32 	%p12, %r26, 8;
	@%p12 bra 	$L__BB9_39;
	cvt.u64.u32 	%rd30, %r167;
	add.s64 	%rd31, %rd53, %rd30;
	shl.b64 	%rd32, %rd31, 2;
	add.s64 	%rd33, %rd2, %rd32;
	ld.global.f32 	%f137, [%rd33];
	add.f32 	%f138, %f326, %f137;
	ld.global.f32 	%f139, [%rd33+1024];
	add.f32 	%f140, %f138, %f139;
	ld.global.f32 	%f141, [%rd33+2048];
	add.f32 	%f142, %f140, %f141;
	ld.global.f32 	%f143, [%rd33+3072];
	add.f32 	%f144, %f142, %f143;
	ld.global.f32 	%f145, [%rd33+4096];
	add.f32 	%f146, %f144, %f145;
	ld.global.f32 	%f147, [%rd33+5120];
	add.f32 	%f148, %f146, %f147;
	ld.global.f32 	%f149, [%rd33+6144];
	add.f32 	%f150, %f148, %f149;
	ld.global.f32 	%f151, [%rd33+7168];
	add.f32 	%f326, %f150, %f151;
	add.s32 	%r167, %r167, 2048;
$L__BB9_39:
	setp.eq.s32 	%p13, %r33, 0;
	@%p13 bra 	$L__BB9_45;
	and.b32  	%r36, %r25, 3;
	setp.lt.u32 	%p14, %r33, 4;
	@%p14 bra 	$L__BB9_42;
	cvt.u64.u32 	%rd34, %r167;
	add.s64 	%rd35, %rd53, %rd34;
	shl.b64 	%rd36, %rd35, 2;
	add.s64 	%rd37, %rd2, %rd36;
	ld.global.f32 	%f153, [%rd37];
	add.f32 	%f154, %f326, %f153;
	ld.global.f32 	%f155, [%rd37+1024];
	add.f32 	%f156, %f154, %f155;
	ld.global.f32 	%f157, [%rd37+2048];
	add.f32 	%f158, %f156, %f157;
	ld.global.f32 	%f159, [%rd37+3072];
	add.f32 	%f326, %f158, %f159;
	add.s32 	%r167, %r167, 1024;
$L__BB9_42:
	setp.eq.s32 	%p15, %r36, 0;
	@%p15 bra 	$L__BB9_45;
	cvt.u64.u32 	%rd38, %r167;
	add.s64 	%rd39, %rd53, %rd38;
	shl.b64 	%rd40, %rd39, 2;
	add.s64 	%rd55, %rd2, %rd40;
	neg.s32 	%r170, %r36;
$L__BB9_44:
	.pragma "nounroll";
	ld.global.f32 	%f160, [%rd55];
	add.f32 	%f326, %f326, %f160;
	add.s64 	%rd55, %rd55, 1024;
	add.s32 	%r170, %r170, 1;
	setp.ne.s32 	%p16, %r170, 0;
	@%p16 bra 	$L__BB9_44;
$L__BB9_45:
	// begin inline asm
	mov.u32 %r53, %laneid;
	// end inline asm
	mov.b32 	%r55, %f326;
	mov.b32 	%r56, 1;
	mov.b32 	%r77, 31;
	mov.b32 	%r78, -1;
	// begin inline asm
	shfl.sync.down.b32 %r54, %r55, %r56, %r77, %r78;
	// end inline asm
	setp.gt.s32 	%p17, %r53, 30;
	mov.b32 	%f161, %r54;
	add.f32 	%f162, %f326, %f161;
	selp.f32 	%f163, %f326, %f162, %p17;
	mov.b32 	%r60, %f163;
	mov.b32 	%r61, 2;
	// begin inline asm
	shfl.sync.down.b32 %r59, %r60, %r61, %r77, %r78;
	// end inline asm
	setp.gt.s32 	%p18, %r53, 29;
	mov.b32 	%f164, %r59;
	add.f32 	%f165, %f163, %f164;
	selp.f32 	%f166, %f163, %f165, %p18;
	mov.b32 	%r65, %f166;
	mov.b32 	%r66, 4;
	// begin inline asm
	shfl.sync.down.b32 %r64, %r65, %r66, %r77, %r78;
	// end inline asm
	setp.gt.s32 	%p19, %r53, 27;
	mov.b32 	%f167, %r64;
	add.f32 	%f168, %f166, %f167;
	selp.f32 	%f169, %f166, %f168, %p19;
	mov.b32 	%r70, %f169;
	mov.b32 	%r71, 8;
	// begin inline asm
	shfl.sync.down.b32 %r69, %r70, %r71, %r77, %r78;
	// end inline asm
	setp.gt.s32 	%p20, %r53, 23;
	mov.b32 	%f170, %r69;
	add.f32 	%f171, %f169, %f170;
	selp.f32 	%f172, %f169, %f171, %p20;
	mov.b32 	%r75, %f172;
	mov.b32 	%r76, 16;
	// begin inline asm
	shfl.sync.down.b32 %r74, %r75, %r76, %r77, %r78;
	// end inline asm
	setp.gt.s32 	%p21, %r53, 15;
	mov.b32 	%f173, %r74;
	add.f32 	%f38, %f172, %f173;
	selp.f32 	%f327, %f172, %f38, %p21;
	setp.ne.s32 	%p22, %r53, 0;
	@%p22 bra 	$L__BB9_47;
	shr.u32 	%r79, %r24, 3;
	and.b32  	%r80, %r79, 124;
	mov.u32 	%r81, _ZZN3cub18CUB_300001_SM_10006detail6reduce28DeviceReduceSingleTileKernelINS2_10policy_hubIfyN4cuda3std3__44plusIfEEE10Policy1000EN6thrust24THRUST_300001_SM_1000_NS6detail15normal_iteratorINSD_10device_ptrIfEEEEPfyS9_ffNS7_10__identityEEEvT0_T1_T2_T3_T4_T6_E12temp_storage;
	add.s32 	%r82, %r81, %r80;
	st.shared.f32 	[%r82+8], %f38;
$L__BB9_47:
	bar.sync 	0;
	setp.ne.s32 	%p23, %r24, 0;
	@%p23 bra 	$L__BB9_49;
	ld.shared.f32 	%f174, [_ZZN3cub18CUB_300001_SM_10006detail6reduce28DeviceReduceSingleTileKernelINS2_10policy_hubIfyN4cuda3std3__44plusIfEEE10Policy1000EN6thrust24THRUST_300001_SM_1000_NS6detail15normal_iteratorINSD_10device_ptrIfEEEEPfyS9_ffNS7_10__identityEEEvT0_T1_T2_T3_T4_T6_E12temp_storage+12];
	add.f32 	%f175, %f327, %f174;
	ld.shared.f32 	%f176, [_ZZN3cub18CUB_300001_SM_10006detail6reduce28DeviceReduceSingleTileKernelINS2_10policy_hubIfyN4cuda3std3__44plusIfEEE10Policy1000EN6thrust24THRUST_300001_SM_1000_NS6detail15normal_iteratorINSD_10device_ptrIfEEEEPfyS9_ffNS7_10__identityEEEvT0_T1_T2_T3_T4_T6_E12temp_storage+16];
	add.f32 	%f177, %f175, %f176;
	ld.shared.f32 	%f178, [_ZZN3cub18CUB_300001_SM_10006detail6reduce28DeviceReduceSingleTileKernelINS2_10policy_hubIfyN4cuda3std3__44plusIfEEE10Policy1000EN6thrust24THRUST_300001_SM_1000_NS6detail15normal_iteratorINSD_10device_ptrIfEEEEPfyS9_ffNS7_10__identityEEEvT0_T1_T2_T3_T4_T6_E12temp_storage+20];
	add.f32 	%f179, %f177, %f178;
	ld.shared.f32 	%f180, [_ZZN3cub18CUB_300001_SM_10006detail6reduce28DeviceReduceSingleTileKernelINS2_10policy_hubIfyN4cuda3std3__44plusIfEEE10Policy1000EN6thrust24THRUST_300001_SM_1000_NS6detail15normal_iteratorINSD_10device_ptrIfEEEEPfyS9_ffNS7_10__identityEEEvT0_T1_T2_T3_T4_T6_E12temp_storage+24];
	add.f32 	%f181, %f179, %f180;
	ld.shared.f32 	%f182, [_ZZN3cub18CUB_300001_SM_10006detail6reduce28DeviceReduceSingleTileKernelINS2_10policy_hubIfyN4cuda3std3__44plusIfEEE10Policy1000EN6thrust24THRUST_300001_SM_1000_NS6detail15normal_iteratorINSD_10device_ptrIfEEEEPfyS9_ffNS7_10__identityEEEvT0_T1_T2_T3_T4_T6_E12temp_storage+28];
	add.f32 	%f183, %f181, %f182;
	ld.shared.f32 	%f184, [_ZZN3cub18CUB_300001_SM_10006detail6reduce28DeviceReduceSingleTileKernelINS2_10policy_hubIfyN4cuda3std3__44plusIfEEE10Policy1000EN6thrust24THRUST_300001_SM_1000_NS6detail15normal_iteratorINSD_10device_ptrIfEEEEPfyS9_ffNS7_10__identityEEEvT0_T1_T2_T3_T4_T6_E12temp_storage+32];
	add.f32 	%f185, %f183, %f184;
	ld.shared.f32 	%f186, [_ZZN3cub18CUB_300001_SM_10006detail6reduce28DeviceReduceSingleTileKernelINS2_10policy_hubIfyN4cuda3std3__44plusIfEEE10Policy1000EN6thrust24THRUST_300001_SM_1000_NS6detail15normal_iteratorINSD_10device_ptrIfEEEEPfyS9_ffNS7_10__identityEEEvT0_T1_T2_T3_T4_T6_E12temp_storage+36];
	add.f32 	%f327, %f185, %f186;
$L__BB9_49:
	mov.u32 	%r155, %tid.x;
	setp.ne.s32 	%p57, %r155, 0;
	@%p57 bra 	$L__BB9_51;
	add.f32 	%f305, %f42, %f327;
	st.global.f32 	[%rd1], %f305;
$L__BB9_51:
	ret;

}
	// .globl	_ZN3cub18CUB_300001_SM_10006detail6reduce18DeviceReduceKernelINS2_10policy_hubIfyN4cuda3std3__44plusIfEEE10Policy1000EN6thrust24THRUST_300001_SM_1000_NS6detail15normal_iteratorINSD_10device_ptrIfEEEEyS9_fNS7_10__identityEEEvT0_PT3_T1_NS0_13GridEvenShareISN_EET2_T4_
.visible .entry _ZN3cub18CUB_300001_SM_10006detail6reduce18DeviceReduceKernelINS2_10policy_hubIfyN4cuda3std3__44plusIfEEE10Policy1000EN6thrust24THRUST_300001_SM_1000_NS6detail15normal_iteratorINSD_10device_ptrIfEEEEyS9_fNS7_10__identityEEEvT0_PT3_T1_NS0_13GridEvenShareISN_EET2_T4_(
	.param .align 8 .b8 _ZN3cub18CUB_300001_SM_10006detail6reduce18DeviceReduceKernelINS2_10policy_hubIfyN4cuda3std3__44plusIfEEE10Policy1000EN6thrust24THRUST_300001_SM_1000_NS6detail15normal_iteratorINSD_10device_ptrIfEEEEyS9_fNS7_10__identityEEEvT0_PT3_T1_NS0_13GridEvenShareISN_EET2_T4__param_0[8],
	.param .u64 .ptr .align 1 _ZN3cub18CUB_300001_SM_10006detail6reduce18DeviceReduceKernelINS2_10policy_hubIfyN4cuda3std3__44plusIfEEE10Policy1000EN6thrust24THRUST_300001_SM_1000_NS6detail15normal_iteratorINSD_10device_ptrIfEEEEyS9_fNS7_10__identityEEEvT0_PT3_T1_NS0_13GridEvenShareISN_EET2_T4__param_1,
	.param .u64 _ZN3cub18CUB_300001_SM_10006detail6reduce18DeviceReduceKernelINS2_10policy_hubIfyN4cuda3std3__44plusIfEEE10Policy1000EN6thrust24THRUST_300001_SM_1000_NS6detail15normal_iteratorINSD_10device_ptrIfEEEEyS9_fNS7_10__identityEEEvT0_PT3_T1_NS0_13GridEvenShareISN_EET2_T4__param_2,
	.param .align 8 .b8 _ZN3cub18CUB_300001_SM_10006detail6reduce18DeviceReduceKernelINS2_10policy_hubIfyN4cuda3std3__44plusIfEEE10Policy1000EN6thrust24THRUST_300001_SM_1000_NS6detail15normal_iteratorINSD_10device_ptrIfEEEEyS9_fNS7_10__identityEEEvT0_PT3_T1_NS0_13GridEvenShareISN_EET2_T4__param_3[72],
	.param .align 1 .b8 _ZN3cub18CUB_300001_SM_10006detail6reduce18DeviceReduceKernelINS2_10policy_hubIfyN4cuda3std3__44plusIfEEE10Policy1000EN6thrust24THRUST_300001_SM_1000_NS6detail15normal_iteratorINSD_10device_ptrIfEEEEyS9_fNS7_10__identityEEEvT0_PT3_T1_NS0_13GridEvenShareISN_EET2_T4__param_4[1],
	.param .align 1 .b8 _ZN3cub18CUB_300001_SM_10006detail6reduce18DeviceReduceKernelINS2_10policy_hubIfyN4cuda3std3__44plusIfEEE10Policy1000EN6thrust24THRUST_300001_SM_1000_NS6detail15normal_iteratorINSD_10device_ptrIfEEEEyS9_fNS7_10__identityEEEvT0_PT3_T1_NS0_13GridEvenShareISN_EET2_T4__param_5[1]
)
.maxntid 256
{
	.reg .pred 	%p<57>;
	.reg .b16 	%rs<4>;
	.reg .b32 	%r<206>;
	.reg .b32 	%f<324>;
	.reg .b64 	%rd<78>;
	// demoted variable
	.shared .align 4 .b8 _ZZN3cub18CUB_300001_SM_10006detail6reduce18DeviceReduceKernelINS2_10policy_hubIfyN4cuda3std3__44plusIfEEE10Policy1000EN6thrust24THRUST_300001_SM_1000_NS6detail15normal_iteratorINSD_10device_ptrIfEEEEyS9_fNS7_10__identityEEEvT0_PT3_T1_NS0_13GridEvenShareISN_EET2_T4_E12temp_storage[44];
	ld.param.u64 	%rd1, [_ZN3cub18CUB_300001_SM_10006detail6reduce18DeviceReduceKernelINS2_10policy_hubIfyN4cuda3std3__44plusIfEEE10Policy1000EN6thrust24THRUST_300001_SM_1000_NS6detail15normal_iteratorINSD_10device_ptrIfEEEEyS9_fNS7_10__identityEEEvT0_PT3_T1_NS0_13GridEvenShareISN_EET2_T4__param_3+32];
	ld.param.u32 	%r1, [_ZN3cub18CUB_300001_SM_10006detail6reduce18DeviceReduceKernelINS2_10policy_hubIfyN4cuda3std3__44plusIfEEE10Policy1000EN6thrust24THRUST_300001_SM_1000_NS6detail15normal_iteratorINSD_10device_ptrIfEEEEyS9_fNS7_10__identityEEEvT0_PT3_T1_NS0_13GridEvenShareISN_EET2_T4__param_3+40];
	ld.param.u64 	%rd25, [_ZN3cub18CUB_300001_SM_10006detail6reduce18DeviceReduceKernelINS2_10policy_hubIfyN4cuda3std3__44plusIfEEE10Policy1000EN6thrust24THRUST_300001_SM_1000_NS6detail15normal_iteratorINSD_10device_ptrIfEEEEyS9_fNS7_10__identityEEEvT0_PT3_T1_NS0_13GridEvenShareISN_EET2_T4__param_0];
	cvta.to.global.u64 	%rd2, %rd25;
	mov.u32 	%r2, %ctaid.x;
	shl.b32 	%r50, %r1, 12;
	cvt.s64.s32 	%rd3, %r50;
	shl.b32 	%r51, %r2, 12;
	cvt.u64.u32 	%rd4, %r51;
	sub.s64 	%rd5, %rd1, %rd4;
	setp.gt.u64 	%p1, %rd5, 4095;
	@%p1 bra 	$L__BB10_25;
	cvt.u32.u64 	%r112, %rd4;
	cvt.u32.u64 	%r3, %rd1;
	sub.s32 	%r4, %r3, %r112;
	mov.u32 	%r5, %tid.x;
	setp.ge.s32 	%p23, %r5, %r4;
	mov.f32 	%f312, 0f00000000;
	mov.u32 	%r193, %r5;
	@%p23 bra 	$L__BB10_3;
	add.s32 	%r114, %r112, %r5;
	mul.wide.u32 	%rd51, %r114, 4;
	add.s64 	%rd52, %rd2, %rd51;
	ld.global.f32 	%f312, [%rd52];
	add.s32 	%r193, %r5, 256;
$L__BB10_3:
	setp.ge.s32 	%p24, %r193, %r4;
	@%p24 bra 	$L__BB10_16;
	not.b32 	%r116, %r193;
	add.s32 	%r117, %r116, %r3;
	sub.s32 	%r118, %r117, %r112;
	shr.u32 	%r119, %r118, 8;
	add.s32 	%r8, %r119, 1;
	and.b32  	%r9, %r8, 15;
	setp.lt.u32 	%p25, %r118, 3840;
	@%p25 bra 	$L__BB10_7;
	and.b32  	%r120, %r8, 33554416;
	neg.s32 	%r191, %r120;
	mul.wide.u32 	%rd53, %r2, 16384;
	mul.wide.u32 	%rd54, %r193, 4;
	or.b64  	%rd55, %rd53, %rd54;
	add.s64 	%rd56, %rd55, %rd2;
	add.s64 	%rd72, %rd56, 8192;
$L__BB10_6:
	.pragma "nounroll";
	ld.global.f32 	%f187, [%rd72+-8192];
	add.f32 	%f188, %f312, %f187;
	ld.global.f32 	%f189, [%rd72+-7168];
	add.f32 	%f190, %f188, %f189;
	ld.global.f32 	%f191, [%rd72+-6144];
	add.f32 	%f192, %f190, %f191;
	ld.global.f32 	%f193, [%rd72+-5120];
	add.f32 	%f194, %f192, %f193;
	ld.global.f32 	%f195, [%rd72+-4096];
	add.f32 	%f196, %f194, %f195;
	ld.global.f32 	%f197, [%rd72+-3072];
	add.f32 	%f198, %f196, %f197;
	ld.global.f32 	%f199, [%rd72+-2048];
	add.f32 	%f200, %f198, %f199;
	ld.global.f32 	%f201, [%rd72+-1024];
	add.f32 	%f202, %f200, %f201;
	ld.global.f32 	%f203, [%rd72];
	add.f32 	%f204, %f202, %f203;
	ld.global.f32 	%f205, [%rd72+1024];
	add.f32 	%f206, %f204, %f205;
	ld.global.f32 	%f207, [%rd72+2048];
	add.f32 	%f208, %f206, %f207;
	ld.global.f32 	%f209, [%rd72+3072];
	add.f32 	%f210, %f208, %f209;
	ld.global.f32 	%f211, [%rd72+4096];
	add.f32 	%f212, %f210, %f211;
	ld.global.f32 	%f213, [%rd72+5120];
	add.f32 	%f214, %f212, %f213;
	ld.global.f32 	%f215, [%rd72+6144];
	add.f32 	%f216, %f214, %f215;
	ld.global.f32 	%f217, [%rd72+7168];
	add.f32 	%f312, %f216, %f217;
	add.s32 	%r193, %r193, 4096;
	add.s32 	%r191, %r191, 16;
	add.s64 	%rd72, %rd72, 16384;
	setp.ne.s32 	%p26, %r191, 0;
	@%p26 bra 	$L__BB10_6;
$L__BB10_7:
	setp.eq.s32 	%p27, %r9, 0;
	@%p27 bra 	$L__BB10_16;
	and.b32  	%r16, %r8, 7;
	setp.lt.u32 	%p28, %r9, 8;
	@%p28 bra 	$L__BB10_10;
	cvt.s64.s32 	%rd57, %r193;
	add.s64 	%rd58, %rd57, %rd4;
	shl.b64 	%rd59, %rd58, 2;
	add.s64 	%rd60, %rd2, %rd59;
	ld.global.f32 	%f219, [%rd60];
	add.f32 	%f220, %f312, %f219;
	ld.global.f32 	%f221, [%rd60+1024];
	add.f32 	%f222, %f220, %f221;
	ld.global.f32 	%f223, [%rd60+2048];
	add.f32 	%f224, %f222, %f223;
	ld.global.f32 	%f225, [%rd60+3072];
	add.f32 	%f226, %f224, %f225;
	ld.global.f32 	%f227, [%rd60+4096];
	add.f32 	%f228, %f226, %f227;
	ld.global.f32 	%f229, [%rd60+5120];
	add.f32 	%f230, %f228, %f229;
	ld.global.f32 	%f231, [%rd60+6144];
	add.f32 	%f232, %f230, %f231;
	ld.global.f32 	%f233, [%rd60+7168];
	add.f32 	%f312, %f232, %f233;
	add.s32 	%r193, %r193, 2048;
$L__BB10_10:
	setp.eq.s32 	%p29, %r16, 0;
	@%p29 bra 	$L__BB10_16;
	and.b32  	%r19, %r8, 3;
	setp.lt.u32 	%p30, %r16, 4;
	@%p30 bra 	$L__BB10_13;
	cvt.s64.s32 	%rd61, %r193;
	add.s64 	%rd62, %rd61, %rd4;
	shl.b64 	%rd63, %rd62, 2;
	add.s64 	%rd64, %rd2, %rd63;
	ld.global.f32 	%f235, [%rd64];
	add.f32 	%f236, %f312, %f235;
	ld.global.f32 	%f237, [%rd64+1024];
	add.f32 	%f238, %f236, %f237;
	ld.global.f32 	%f239, [%rd64+2048];
	add.f32 	%f240, %f238, %f239;
	ld.global.f32 	%f241, [%rd64+3072];
	add.f32 	%f312, %f240, %f241;
	add.s32 	%r193, %r193, 1024;
$L__BB10_13:
	setp.eq.s32 	%p31, %r19, 0;
	@%p31 bra 	$L__BB10_16;
	mul.wide.u32 	%rd65, %r2, 16384;
	add.s64 	%rd9, %rd2, %rd65;
	neg.s32 	%r196, %r19;
$L__BB10_15:
	.pragma "nounroll";
	mul.wide.s32 	%rd66, %r193, 4;
	add.s64 	%rd67, %rd9, %rd66;
	ld.global.f32 	%f242, [%rd67];
	add.f32 	%f312, %f312, %f242;
	add.s32 	%r193, %r193, 256;
	add.s32 	%r196, %r196, 1;
	setp.ne.s32 	%p32, %r196, 0;
	@%p32 bra 	$L__BB10_15;
$L__BB10_16:
	setp.lt.s32 	%p33, %r4, 256;
	@%p33 bra 	$L__BB10_21;
	// begin inline asm
	mov.u32 %r159, %laneid;
	// end inline asm
	mov.b32 	%r161, %f312;
	mov.b32 	%r162, 1;
	mov.b32 	%r183, 31;
	mov.b32 	%r184, -1;
	// begin inline asm
	shfl.sync.down.b32 %r160, %r161, %r162, %r183, %r184;
	// end inline asm
	setp.gt.s32 	%p49, %r159, 30;
	mov.b32 	%f277, %r160;
	add.f32 	%f278, %f312, %f277;
	selp.f32 	%f279, %f312, %f278, %p49;
	mov.b32 	%r166, %f279;
	mov.b32 	%r167, 2;
	// begin inline asm
	shfl.sync.down.b32 %r165, %r166, %r167, %r183, %r184;
	// end inline asm
	setp.gt.s32 	%p50, %r159, 29;
	mov.b32 	%f280, %r165;
	add.f32 	%f281, %f279, %f280;
	selp.f32 	%f282, %f279, %f281, %p50;
	mov.b32 	%r171, %f282;
	mov.b32 	%r172, 4;
	// begin inline asm
	shfl.sync.down.b32 %r170, %r171, %r172, %r183, %r184;
	// end inline asm
	setp.gt.s32 	%p51, %r159, 27;
	mov.b32 	%f283, %r170;
	add.f32 	%f284, %f282, %f283;
	selp.f32 	%f285, %f282, %f284, %p51;
	mov.b32 	%r176, %f285;
	mov.b32 	%r177, 8;
	// begin inline asm
	shfl.sync.down.b32 %r175, %r176, %r177, %r183, %r184;
	// end inline asm
	setp.gt.s32 	%p52, %r159, 23;
	mov.b32 	%f286, %r175;
	add.f32 	%f287, %f285, %f286;
	selp.f32 	%f288, %f285, %f287, %p52;
	mov.b32 	%r181, %f288;
	mov.b32 	%r182, 16;
	// begin inline asm
	shfl.sync.down.b32 %r180, %r181, %r182, %r183, %r184;
	// end inline asm
	setp.gt.s32 	%p53, %r159, 15;
	mov.b32 	%f289, %r180;
	add.f32 	%f16, %f288, %f289;
	selp.f32 	%f323, %f288, %f16, %p53;
	setp.ne.s32 	%p54, %r159, 0;
	@%p54 bra 	$L__BB10_19;
	shr.u32 	%r185, %r5, 3;
	and.b32  	%r186, %r185, 124;
	mov.u32 	%r187, _ZZN3cub18CUB_300001_SM_10006detail6reduce18DeviceReduceKernelINS2_10policy_hubIfyN4cuda3std3__44plusIfEEE10Policy1000EN6thrust24THRUST_300001_SM_1000_NS6detail15normal_iteratorINSD_10device_ptrIfEEEEyS9_fNS7_10__identityEEEvT0_PT3_T1_NS0_13GridEvenShareISN_EET2_T4_E12temp_storage;
	add.s32 	%r188, %r187, %r186;
	st.shared.f32 	[%r188+8], %f16;
$L__BB10_19:
	bar.sync 	0;
	setp.ne.s32 	%p55, %r5, 0;
	@%p55 bra 	$L__BB10_46;
	ld.shared.f32 	%f290, [_ZZN3cub18CUB_300001_SM_10006detail6reduce18DeviceReduceKernelINS2_10policy_hubIfyN4cuda3std3__44plusIfEEE10Policy1000EN6thrust24THRUST_300001_SM_1000_NS6detail15normal_iteratorINSD_10device_ptrIfEEEEyS9_fNS7_10__identityEEEvT0_PT3_T1_NS0_13GridEvenShareISN_EET2_T4_E12temp_storage+12];
	add.f32 	%f291, %f323, %f290;
	ld.shared.f32 	%f292, [_ZZN3cub18CUB_300001_SM_10006detail6reduce18DeviceReduceKernelINS2_10policy_hubIfyN4cuda3std3__44plusIfEEE10Policy1000EN6thrust24THRUST_300001_SM_1000_NS6detail15normal_iteratorINSD_10device_ptrIfEEEEyS9_fNS7_10__identityEEEvT0_PT3_T1_NS0_13GridEvenShareISN_EET2_T4_E12temp_storage+16];
	add.f32 	%f293, %f291, %f292;
	ld.shared.f32 	%f294, [_ZZN3cub18CUB_300001_SM_10006detail6reduce18DeviceReduceKernelINS2_10policy_hubIfyN4cuda3std3__44plusIfEEE10Policy1000EN6thrust24THRUST_300001_SM_1000_NS6detail15normal_iteratorINSD_10device_ptrIfEEEEyS9_fNS7_10__identityEEEvT0_PT3_T1_NS0_13GridEvenShareISN_EET2_T4_E12temp_storage+20];
	add.f32 	%f295, %f293, %f294;
	ld.shared.f32 	%f296, [_ZZN3cub18CUB_300001_SM_10006detail6reduce18DeviceReduceKernelINS2_10policy_hubIfyN4cuda3std3__44plusIfEEE10Policy1000EN6thrust24THRUST_300001_SM_1000_NS6detail15normal_iteratorINSD_10device_ptrIfEEEEyS9_fNS7_10__identityEEEvT0_PT3_T1_NS0_13GridEvenShareISN_EET2_T4_E12temp_storage+24];
	add.f32 	%f297, %f295, %f296;
	ld.shared.f32 	%f298, [_ZZN3cub18CUB_300001_SM_10006detail6reduce18DeviceReduceKernelINS2_10policy_hubIfyN4cuda3std3__44plusIfEEE10Policy1000EN6thrust24THRUST_300001_SM_1000_NS6detail15normal_iteratorINSD_10device_ptrIfEEEEyS9_fNS7_10__identityEEEvT0_PT3_T1_NS0_13GridEvenShareISN_EET2_T4_E12temp_storage+28];
	add.f32 	%f299, %f297, %f298;
	ld.shared.f32 	%f300, [_ZZN3cub18CUB_300001_SM_10006detail6reduce18DeviceReduceKernelINS2_10policy_hubIfyN4cuda3std3__44plusIfEEE10Policy1000EN6thrust24THRUST_300001_SM_1000_NS6detail15normal_iteratorINSD_10device_ptrIfEEEEyS9_fNS7_10__identityEEEvT0_PT3_T1_NS0_13GridEvenShareISN_EET2_T4_E12temp_storage+32];
	add.f32 	%f301, %f299, %f300;
	ld.shared.f32 	%f302, [_ZZN3cub18CUB_300001_SM_10006detail6reduce18DeviceReduceKernelINS2_10policy_hubIfyN4cuda3std3__44plusIfEEE10Policy1000EN6thrust24THRUST_300001_SM_1000_NS6detail15normal_iteratorINSD_10device_ptrIfEEEEyS9_fNS7_10__identityEEEvT0_PT3_T1_NS0_13GridEvenShareISN_EET2_T4_E12temp_storage+36];
	add.f32 	%f323, %f301, %f302;
	bra.uni 	$L__BB10_46;
$L__BB10_21:
	// begin inline asm
	mov.u32 %r121, %laneid;
	// end inline asm
	and.b32  	%r147, %r5, 992;
	add.s32 	%r148, %r147, 32;
	setp.gt.s32 	%p34, %r148, %r4;
	not.b32 	%r149, %r147;
	add.s32 	%r150, %r4, %r149;
	selp.b32 	%r145, %r150, 31, %p34;
	mov.b32 	%r123, %f312;
	mov.b32 	%r124, 1;
	mov.b32 	%r146, -1;
	// begin inline asm
	shfl.sync.down.b32 %r122, %r123, %r124, %r145, %r146;
	// end inline asm
	setp.lt.s32 	%p35, %r121, %r145;
	mov.b32 	%f243, %r122;
	add.f32 	%f244, %f312, %f243;
	selp.f32 	%f245, %f244, %f312, %p35;
	mov.b32 	%r128, %f245;
	mov.b32 	%r129, 2;
	// begin inline asm
	shfl.sync.down.b32 %r127, %r128, %r129, %r145, %r146;
	// end inline asm
	add.s32 	%r151, %r121, 2;
	setp.gt.s32 	%p36, %r151, %r145;
	mov.b32 	%f246, %r127;
	add.f32 	%f247, %f245, %f246;
	selp.f32 	%f248, %f245, %f247, %p36;
	mov.b32 	%r133, %f248;
	mov.b32 	%r134, 4;
	// begin inline asm
	shfl.sync.down.b32 %r132, %r133, %r134, %r145, %r146;
	// end inline asm
	add.s32 	%r152, %r121, 4;
	setp.gt.s32 	%p37, %r152, %r145;
	mov.b32 	%f249, %r132;
	add.f32 	%f250, %f248, %f249;
	selp.f32 	%f251, %f248, %f250, %p37;
	mov.b32 	%r138, %f251;
	mov.b32 	%r139, 8;
	// begin inline asm
	shfl.sync.down.b32 %r137, %r138, %r139, %r145, %r146;
	// end inline asm
	add.s32 	%r153, %r121, 8;
	setp.gt.s32 	%p38, %r153, %r145;
	mov.b32 	%f252, %r137;
	add.f32 	%f253, %f251, %f252;
	selp.f32 	%f254, %f251, %f253, %p38;
	mov.b32 	%r143, %f254;
	mov.b32 	%r144, 16;
	// begin inline asm
	shfl.sync.down.b32 %r142, %r143, %r144, %r145, %r146;
	// end inline asm
	add.s32 	%r154, %r121, 16;
	setp.gt.s32 	%p39, %r154, %r145;
	mov.b32 	%f255, %r142;
	add.f32 	%f256, %f254, %f255;
	selp.f32 	%f323, %f254, %f256, %p39;
	setp.ne.s32 	%p40, %r121, 0;
	@%p40 bra 	$L__BB10_23;
	shr.u32 	%r155, %r5, 3;
	and.b32  	%r156, %r155, 124;
	mov.u32 	%r157, _ZZN3cub18CUB_300001_SM_10006detail6reduce18DeviceReduceKernelINS2_10policy_hubIfyN4cuda3std3__44plusIfEEE10Policy1000EN6thrust24THRUST_300001_SM_1000_NS6detail15normal_iteratorINSD_10device_ptrIfEEEEyS9_fNS7_10__identityEEEvT0_PT3_T1_NS0_13GridEvenShareISN_EET2_T4_E12temp_storage;
	add.s32 	%r158, %r157, %r156;
	st.shared.f32 	[%r158+8], %f323;
$L__BB10_23:
	bar.sync 	0;
	setp.ne.s32 	%p41, %r5, 0;
	@%p41 bra 	$L__BB10_46;
	setp.gt.s32 	%p42, %r4, 32;
	ld.shared.f32 	%f257, [_ZZN3cub18CUB_300001_SM_10006detail6reduce18DeviceReduceKernelINS2_10policy_hubIfyN4cuda3std3__44plusIfEEE10Policy1000EN6thrust24THRUST_300001_SM_1000_NS6detail15normal_iteratorINSD_10device_ptrIfEEEEyS9_fNS7_10__identityEEEvT0_PT3_T1_NS0_13GridEvenShareISN_EET2_T4_E12temp_storage+12];
	add.f32 	%f258, %f323, %f257;
	selp.f32 	%f259, %f258, %f323, %p42;
	setp.gt.s32 	%p43, %r4, 64;
	ld.shared.f32 	%f260, [_ZZN3cub18CUB_300001_SM_10006detail6reduce18DeviceReduceKernelINS2_10policy_hubIfyN4cuda3std3__44plusIfEEE10Policy1000EN6thrust24THRUST_300001_SM_1000_NS6detail15normal_iteratorINSD_10device_ptrIfEEEEyS9_fNS7_10__identityEEEvT0_PT3_T1_NS0_13GridEvenShareISN_EET2_T4_E12temp_storage+16];
	add.f32 	%f261, %f260, %f259;
	selp.f32 	%f262, %f261, %f259, %p43;
	setp.gt.s32 	%p44, %r4, 96;
	ld.shared.f32 	%f263, [_ZZN3cub18CUB_300001_SM_10006detail6reduce18DeviceReduceKernelINS2_10policy_hubIfyN4cuda3std3__44plusIfEEE10Policy1000EN6thrust24THRUST_300001_SM_1000_NS6detail15normal_iteratorINSD_10device_ptrIfEEEEyS9_fNS7_10__identityEEEvT0_PT3_T1_NS0_13GridEvenShareISN_EET2_T4_E12temp_storage+20];
	add.f32 	%f264, %f263, %f262;
	selp.f32 	%f265, %f264, %f262, %p44;
	setp.gt.s32 	%p45, %r4, 128;
	ld.shared.f32 	%f266, [_ZZN3cub18CUB_300001_SM_10006detail6reduce18DeviceReduceKernelINS2_10policy_hubIfyN4cuda3std3__44plusIfEEE10Policy1000EN6thrust24THRUST_300001_SM_1000_NS6detail15normal_iteratorINSD_10device_ptrIfEEEEyS9_fNS7_10__identityEEEvT0_PT3_T1_NS0_13GridEvenShareISN_EET2_T4_E12temp_storage+24];
	add.f32 	%f267, %f266, %f265;
	selp.f32 	%f268, %f267, %f265, %p45;
	setp.gt.s32 	%p46, %r4, 160;
	ld.shared.f32 	%f269, [_ZZN3cub18CUB_300001_SM_10006detail6reduce18DeviceReduceKernelINS2_10policy_hubIfyN4cuda3std3__44plusIfEEE10Policy1000EN6thrust24THRUST_300001_SM_1000_NS6detail15normal_iteratorINSD_10device_ptrIfEEEEyS9_fNS7_10__identityEEEvT0_PT3_T1_NS0_13GridEvenShareISN_EET2_T4_E12temp_storage+28];
	add.f32 	%f270, %f269, %f268;
	selp.f32 	%f271, %f270, %f268, %p46;
	setp.gt.s32 	%p47, %r4, 192;
	ld.shared.f32 	%f272, [_ZZN3cub18CUB_300001_SM_10006detail6reduce18DeviceReduceKernelINS2_10policy_hubIfyN4cuda3std3__44plusIfEEE10Policy1000EN6thrust24THRUST_300001_SM_1000_NS6detail15normal_iteratorINSD_10device_ptrIfEEEEyS9_fNS7_10__identityEEEvT0_PT3_T1_NS0_13GridEvenShareISN_EET2_T4_E12temp_storage+32];
	add.f32 	%f273, %f272, %f271;
	selp.f32 	%f274, %f273, %f271, %p47;
	setp.gt.s32 	%p48, %r4, 224;
	ld.shared.f32 	%f275, [_ZZN3cub18CUB_300001_SM_10006detail6reduce18DeviceReduceKernelINS2_10policy_hubIfyN4cuda3std3__44plusIfEEE10Policy1000EN6thrust24THRUST_300001_SM_1000_NS6detail15normal_iteratorINSD_10device_ptrIfEEEEyS9_fNS7_10__identityEEEvT0_PT3_T1_NS0_13GridEvenShareISN_EET2_T4_E12temp_storage+36];
	add.f32 	%f276, %f275, %f274;
	selp.f32 	%f323, %f276, %f274, %p48;
	bra.uni 	$L__BB10_46;
$L__BB10_25:
	cvt.u32.u64 	%r52, %rd4;
	mov.u32 	%r27, %tid.x;
	add.s32 	%r53, %r27, %r52;
	mul.wide.u32 	%rd26, %r53, 4;
	add.s64 	%rd27, %rd2, %rd26;
	ld.global.f32 	%f41, [%rd27];
	ld.global.f32 	%f42, [%rd27+1024];
	ld.global.f32 	%f43, [%rd27+2048];
	ld.global.f32 	%f44, [%rd27+3072];
	ld.global.f32 	%f45, [%rd27+4096];
	ld.global.f32 	%f46, [%rd27+5120];
	ld.global.f32 	%f47, [%rd27+6144];
	ld.global.f32 	%f48, [%rd27+7168];
	ld.global.f32 	%f49, [%rd27+8192];
	ld.global.f32 	%f50, [%rd27+9216];
	ld.global.f32 	%f51, [%rd27+10240];
	ld.global.f32 	%f52, [%rd27+11264];
	ld.global.f32 	%f53, [%rd27+12288];
	ld.global.f32 	%f54, [%rd27+13312];
	ld.global.f32 	%f55, [%rd27+14336];
	ld.global.f32 	%f56, [%rd27+15360];
	add.f32 	%f57, %f41, %f42;
	add.f32 	%f58, %f43, %f44;
	add.f32 	%f59, %f45, %f46;
	add.f32 	%f60, %f47, %f48;
	add.f32 	%f61, %f49, %f50;
	add.f32 	%f62, %f51, %f52;
	add.f32 	%f63, %f53, %f54;
	add.f32 	%f64, %f55, %f56;
	add.f32 	%f65, %f57, %f58;
	add.f32 	%f66, %f59, %f60;
	add.f32 	%f67, %f61, %f62;
	add.f32 	%f68, %f63, %f64;
	add.f32 	%f69, %f65, %f66;
	add.f32 	%f70, %f67, %f68;
	add.f32 	%f322, %f69, %f70;
	setp.lt.u64 	%p2, %rd5, %rd3;
	@%p2 bra 	$L__BB10_42;
	cvt.u32.u64 	%r55, %rd3;
	cvt.u64.u32 	%rd28, %r27;
	add.s64 	%rd74, %rd4, %rd3;
	cvt.u32.u64 	%r28, %rd1;
	not.b32 	%r57, %r27;
	add.s32 	%r58, %r57, %r28;
	sub.s32 	%r59, %r58, %r55;
	sub.s32 	%r198, %r59, %r52;
	add.s64 	%rd29, %rd74, %rd28;
	shl.b64 	%rd30, %rd29, 2;
	add.s64 	%rd31, %rd30, %rd2;
	add.s64 	%rd73, %rd31, 8192;
	mov.b32 	%r199, 0;
	shl.b32 	%r60, %r1, 12;
	mov.u64 	%rd75, %rd4;
$L__BB10_27:
	cvt.s64.s32 	%rd15, %r60;
	add.s64 	%rd75, %rd75, %rd15;
	add.s64 	%rd32, %rd1, -4096;
	setp.gt.u64 	%p3, %rd75, %rd32;
	@%p3 bra 	$L__BB10_29;
	shl.b32 	%r61, %r1, 12;
	cvt.s64.s32 	%rd33, %r61;
	cvt.u64.u32 	%rd34, %r27;
	add.s64 	%rd35, %rd75, %rd34;
	shl.b64 	%rd36, %rd35, 2;
	add.s64 	%rd37, %rd2, %rd36;
	ld.global.f32 	%f71, [%rd37];
	ld.global.f32 	%f72, [%rd37+1024];
	ld.global.f32 	%f73, [%rd37+2048];
	ld.global.f32 	%f74, [%rd37+3072];
	ld.global.f32 	%f75, [%rd37+4096];
	ld.global.f32 	%f76, [%rd37+5120];
	ld.global.f32 	%f77, [%rd37+6144];
	ld.global.f32 	%f78, [%rd37+7168];
	ld.global.f32 	%f79, [%rd37+8192];
	ld.global.f32 	%f80, [%rd37+9216];
	ld.global.f32 	%f81, [%rd37+10240];
	ld.global.f32 	%f82, [%rd37+11264];
	ld.global.f32 	%f83, [%rd37+12288];
	ld.global.f32 	%f84, [%rd37+13312];
	ld.global.f32 	%f85, [%rd37+14336];
	ld.global.f32 	%f86, [%rd37+15360];
	add.f32 	%f87, %f322, %f71;
	add.f32 	%f88, %f72, %f73;
	add.f32 	%f89, %f74, %f75;
	add.f32 	%f90, %f76, %f77;
	add.f32 	%f91, %f78, %f79;
	add.f32 	%f92, %f80, %f81;
	add.f32 	%f93, %f82, %f83;
	add.f32 	%f94, %f84, %f85;
	add.f32 	%f95, %f87, %f88;
	add.f32 	%f96, %f89, %f90;
	add.f32 	%f97, %f91, %f92;
	add.f32 	%f98, %f93, %f94;
	add.f32 	%f99, %f95, %f96;
	add.f32 	%f100, %f97, %f98;
	add.f32 	%f101, %f99, %f100;
	add.f32 	%f322, %f101, %f86;
	sub.s64 	%rd38, %rd1, %rd75;
	setp.lt.u64 	%p4, %rd38, %rd33;
	add.s32 	%r199, %r199, 1;
	add.s64 	%rd74, %rd74, %rd33;
	sub.s32 	%r198, %r198, %r61;
	mul.wide.s32 	%rd39, %r61, 4;
	add.s64 	%rd73, %rd73, %rd39;
	@%p4 bra 	$L__BB10_42;
	bra.uni 	$L__BB10_27;
$L__BB10_29:
	setp.le.u64 	%p5, %rd1, %rd75;
	cvt.u32.u64 	%r62, %rd75;
	cvt.u32.u64 	%r63, %rd1;
	sub.s32 	%r64, %r63, %r62;
	setp.ge.s32 	%p6, %r27, %r64;
	or.pred  	%p7, %p5, %p6;
	@%p7 bra 	$L__BB10_42;
	cvt.u32.u64 	%r66, %rd15;
	cvt.u32.u64 	%r67, %rd4;
	not.b32 	%r68, %r27;
	add.s32 	%r69, %r68, %r28;
	add.s32 	%r70, %r66, %r67;
	sub.s32 	%r71, %r69, %r70;
	mul.lo.s32 	%r72, %r1, %r199;
	shl.b32 	%r73, %r72, 12;
	sub.s32 	%r74, %r71, %r73;
	shr.u32 	%r75, %r74, 8;
	add.s32 	%r34, %r75, 1;
	and.b32  	%r35, %r34, 15;
	setp.lt.u32 	%p8, %r74, 3840;
	mov.u32 	%r202, %r27;
	@%p8 bra 	$L__BB10_33;
	shr.u32 	%r76, %r198, 8;
	add.s32 	%r77, %r76, 1;
	and.b32  	%r78, %r77, 33554416;
	neg.s32 	%r200, %r78;
	mov.u32 	%r202, %r27;
$L__BB10_32:
	.pragma "nounroll";
	ld.global.f32 	%f103, [%rd73+-8192];
	add.f32 	%f104, %f322, %f103;
	ld.global.f32 	%f105, [%rd73+-7168];
	add.f32 	%f106, %f104, %f105;
	ld.global.f32 	%f107, [%rd73+-6144];
	add.f32 	%f108, %f106, %f107;
	ld.global.f32 	%f109, [%rd73+-5120];
	add.f32 	%f110, %f108, %f109;
	ld.global.f32 	%f111, [%rd73+-4096];
	add.f32 	%f112, %f110, %f111;
	ld.global.f32 	%f113, [%rd73+-3072];
	add.f32 	%f114, %f112, %f113;
	ld.global.f32 	%f115, [%rd73+-2048];
	add.f32 	%f116, %f114, %f115;
	ld.global.f32 	%f117, [%rd73+-1024];
	add.f32 	%f118, %f116, %f117;
	ld.global.f32 	%f119, [%rd73];
	add.f32 	%f120, %f118, %f119;
	ld.global.f32 	%f121, [%rd73+1024];
	add.f32 	%f122, %f120, %f121;
	ld.global.f32 	%f123, [%rd73+2048];
	add.f32 	%f124, %f122, %f123;
	ld.global.f32 	%f125, [%rd73+3072];
	add.f32 	%f126, %f124, %f125;
	ld.global.f32 	%f127, [%rd73+4096];
	add.f32 	%f128, %f126, %f127;
	ld.global.f32 	%f129, [%rd73+5120];
	add.f32 	%f130, %f128, %f129;
	ld.global.f32 	%f131, [%rd73+6144];
	add.f32 	%f132, %f130, %f131;
	ld.global.f32 	%f133, [%rd73+7168];
	add.f32 	%f322, %f132, %f133;
	add.s32 	%r202, %r202, 4096;
	add.s32 	%r200, %r200, 16;
	add.s64 	%rd73, %rd73, 16384;
	setp.ne.s32 	%p9, %r200, 0;
	@%p9 bra 	$L__BB10_32;
$L__BB10_33:
	setp.eq.s32 	%p10, %r35, 0;
	@%p10 bra 	$L__BB10_42;
	and.b32  	%r42, %r34, 7;
	setp.lt.u32 	%p11, %r35, 8;
	@%p11 bra 	$L__BB10_36;
	cvt.u64.u32 	%rd40, %r202;
	add.s64 	%rd41, %rd75, %rd40;
	shl.b64 	%rd42, %rd41, 2;
	add.s64 	%rd43, %rd2, %rd42;
	ld.global.f32 	%f135, [%rd43];
	add.f32 	%f136, %f322, %f135;
	ld.global.f32 	%f137, [%rd43+1024];
	add.f32 	%f138, %f136, %f137;
	ld.global.f32 	%f139, [%rd43+2048];
	add.f32 	%f140, %f138, %f139;
	ld.global.f32 	%f141, [%rd43+3072];
	add.f32 	%f142, %f140, %f141;
	ld.global.f32 	%f143, [%rd43+4096];
	add.f32 	%f144, %f142, %f143;
	ld.global.f32 	%f145, [%rd43+5120];
	add.f32 	%f146, %f144, %f145;
	ld.global.f32 	%f147, [%rd43+6144];
	add.f32 	%f148, %f146, %f147;
	ld.global.f32 	%f149, [%rd43+7168];
	add.f32 	%f322, %f148, %f149;
	add.s32 	%r202, %r202, 2048;
$L__BB10_36:
	setp.eq.s32 	%p12, %r42, 0;
	@%p12 bra 	$L__BB10_42;
	setp.lt.u32 	%p13, %r42, 4;
	@%p13 bra 	$L__BB10_39;
	cvt.u64.u32 	%rd44, %r202;
	add.s64 	%rd45, %rd75, %rd44;
	shl.b64 	%rd46, %rd45, 2;
	add.s64 	%rd47, %rd2, %rd46;
	ld.global.f32 	%f151, [%rd47];
	add.f32 	%f152, %f322, %f151;
	ld.global.f32 	%f153, [%rd47+1024];
	add.f32 	%f154, %f152, %f153;
	ld.global.f32 	%f155, [%rd47+2048];
	add.f32 	%f156, %f154, %f155;
	ld.global.f32 	%f157, [%rd47+3072];
	add.f32 	%f322, %f156, %f157;
	add.s32 	%r202, %r202, 1024;
$L__BB10_39:
	and.b32  	%r79, %r34, 3;
	setp.eq.s32 	%p14, %r79, 0;
	@%p14 bra 	$L__BB10_42;
	cvt.u64.u32 	%rd48, %r202;
	add.s64 	%rd49, %rd48, %rd74;
	shl.b64 	%rd50, %rd49, 2;
	add.s64 	%rd77, %rd2, %rd50;
	cvt.u16.u32 	%rs1, %r198;
	shr.u16 	%rs2, %rs1, 8;
	add.s16 	%rs3, %rs2, 1;
	cvt.u32.u16 	%r80, %rs3;
	and.b32  	%r81, %r80, 3;
	neg.s32 	%r205, %r81;
$L__BB10_41:
	.pragma "nounroll";
	ld.global.f32 	%f158, [%rd77];
	add.f32 	%f322, %f322, %f158;
	add.s64 	%rd77, %rd77, 1024;
	add.s32 	%r205, %r205, 1;
	setp.ne.s32 	%p15, %r205, 0;
	@%p15 bra 	$L__BB10_41;
$L__BB10_42:
	// begin inline asm
	mov.u32 %r82, %laneid;
	// end inline asm
	mov.b32 	%r84, %f322;
	mov.b32 	%r85, 1;
	mov.b32 	%r106, 31;
	mov.b32 	%r107, -1;
	// begin inline asm
	shfl.sync.down.b32 %r83, %r84, %r85, %r106, %r107;
	// end inline asm
	setp.gt.s32 	%p16, %r82, 30;
	mov.b32 	%f159, %r83;
	add.f32 	%f160, %f322, %f159;
	selp.f32 	%f161, %f322, %f160, %p16;
	mov.b32 	%r89, %f161;
	mov.b32 	%r90, 2;
	// begin inline asm
	shfl.sync.down.b32 %r88, %r89, %r90, %r106, %r107;
	// end inline asm
	setp.gt.s32 	%p17, %r82, 29;
	mov.b32 	%f162, %r88;
	add.f32 	%f163, %f161, %f162;
	selp.f32 	%f164, %f161, %f163, %p17;
	mov.b32 	%r94, %f164;
	mov.b32 	%r95, 4;
	// begin inline asm
	shfl.sync.down.b32 %r93, %r94, %r95, %r106, %r107;
	// end inline asm
	setp.gt.s32 	%p18, %r82, 27;
	mov.b32 	%f165, %r93;
	add.f32 	%f166, %f164, %f165;
	selp.f32 	%f167, %f164, %f166, %p18;
	mov.b32 	%r99, %f167;
	mov.b32 	%r100, 8;
	// begin inline asm
	shfl.sync.down.b32 %r98, %r99, %r100, %r106, %r107;
	// end inline asm
	setp.gt.s32 	%p19, %r82, 23;
	mov.b32 	%f168, %r98;
	add.f32 	%f169, %f167, %f168;
	selp.f32 	%f170, %f167, %f169, %p19;
	mov.b32 	%r104, %f170;
	mov.b32 	%r105, 16;
	// begin inline asm
	shfl.sync.down.b32 %r103, %r104, %r105, %r106, %r107;
	// end inline asm
	setp.gt.s32 	%p20, %r82, 15;
	mov.b32 	%f171, %r103;
	add.f32 	%f37, %f170, %f171;
	selp.f32 	%f323, %f170, %f37, %p20;
	setp.ne.s32 	%p21, %r82, 0;
	@%p21 bra 	$L__BB10_44;
	shr.u32 	%r108, %r27, 3;
	and.b32  	%r109, %r108, 124;
	mov.u32 	%r110, _ZZN3cub18CUB_300001_SM_10006detail6reduce18DeviceReduceKernelINS2_10policy_hubIfyN4cuda3std3__44plusIfEEE10Policy1000EN6thrust24THRUST_300001_SM_1000_NS6detail15normal_iteratorINSD_10device_ptrIfEEEEyS9_fNS7_10__identityEEEvT0_PT3_T1_NS0_13GridEvenShareISN_EET2_T4_E12temp_storage;
	add.s32 	%r111, %r110, %r109;
	st.shared.f32 	[%r111+8], %f37;
$L__BB10_44:
	bar.sync 	0;
	setp.ne.s32 	%p22, %r27, 0;
	@%p22 bra 	$L__BB10_46;
	ld.shared.f32 	%f172, [_ZZN3cub18CUB_300001_SM_10006detail6reduce18DeviceReduceKernelINS2_10policy_hubIfyN4cuda3std3__44plusIfEEE10Policy1000EN6thrust24THRUST_300001_SM_1000_NS6detail15normal_iteratorINSD_10device_ptrIfEEEEyS9_fNS7_10__identityEEEvT0_PT3_T1_NS0_13GridEvenShareISN_EET2_T4_E12temp_storage+12];
	add.f32 	%f173, %f323, %f172;
	ld.shared.f32 	%f174, [_ZZN3cub18CUB_300001_SM_10006detail6reduce18DeviceReduceKernelINS2_10policy_hubIfyN4cuda3std3__44plusIfEEE10Policy1000EN6thrust24THRUST_300001_SM_1000_NS6detail15normal_iteratorINSD_10device_ptrIfEEEEyS9_fNS7_10__identityEEEvT0_PT3_T1_NS0_13GridEvenShareISN_EET2_T4_E12temp_storage+16];
	add.f32 	%f175, %f173, %f174;
	ld.shared.f32 	%f176, [_ZZN3cub18CUB_300001_SM_10006detail6reduce18DeviceReduceKernelINS2_10policy_hubIfyN4cuda3std3__44plusIfEEE10Policy1000EN6thrust24THRUST_300001_SM_1000_NS6detail15normal_iteratorINSD_10device_ptrIfEEEEyS9_fNS7_10__identityEEEvT0_PT3_T1_NS0_13GridEvenShareISN_EET2_T4_E12temp_storage+20];
	add.f32 	%f177, %f175, %f176;
	ld.shared.f32 	%f178, [_ZZN3cub18CUB_300001_SM_10006detail6reduce18DeviceReduceKernelINS2_10policy_hubIfyN4cuda3std3__44plusIfEEE10Policy1000EN6thrust24THRUST_300001_SM_1000_NS6detail15normal_iteratorINSD_10device_ptrIfEEEEyS9_fNS7_10__identityEEEvT0_PT3_T1_NS0_13GridEvenShareISN_EET2_T4_E12temp_storage+24];
	add.f32 	%f179, %f177, %f178;
	ld.shared.f32 	%f180, [_ZZN3cub18CUB_300001_SM_10006detail6reduce18DeviceReduceKernelINS2_10policy_hubIfyN4cuda3std3__44plusIfEEE10Policy1000EN6thrust24THRUST_300001_SM_1000_NS6detail15normal_iteratorINSD_10device_ptrIfEEEEyS9_fNS7_10__identityEEEvT0_PT3_T1_NS0_13GridEvenShareISN_EET2_T4_E12temp_storage+28];
	add.f32 	%f181, %f179, %f180;
	ld.shared.f32 	%f182, [_ZZN3cub18CUB_300001_SM_10006detail6reduce18DeviceReduceKernelINS2_10policy_hubIfyN4cuda3std3__44plusIfEEE10Policy1000EN6thrust24THRUST_300001_SM_1000_NS6detail15normal_iteratorINSD_10device_ptrIfEEEEyS9_fNS7_10__identityEEEvT0_PT3_T1_NS0_13GridEvenShareISN_EET2_T4_E12temp_storage+32];
	add.f32 	%f183, %f181, %f182;
	ld.shared.f32 	%f184, [_ZZN3cub18CUB_300001_SM_10006detail6reduce18DeviceReduceKernelINS2_10policy_hubIfyN4cuda3std3__44plusIfEEE10Policy1000EN6thrust24THRUST_300001_SM_1000_NS6detail15normal_iteratorINSD_10device_ptrIfEEEEyS9_fNS7_10__identityEEEvT0_PT3_T1_NS0_13GridEvenShareISN_EET2_T4_E12temp_storage+36];
	add.f32 	%f323, %f183, %f184;
$L__BB10_46:
	mov.u32 	%r189, %tid.x;
	setp.ne.s32 	%p56, %r189, 0;
	@%p56 bra 	$L__BB10_48;
	ld.param.u64 	%rd71, [_ZN3cub18CUB_300001_SM_10006detail6reduce18DeviceReduceKernelINS2_10policy_hubIfyN4cuda3std3__44plusIfEEE10Policy1000EN6thrust24THRUST_300001_SM_1000_NS6detail15normal_iteratorINSD_10device_ptrIfEEEEyS9_fNS7_10__identityEEEvT0_PT3_T1_NS0_13GridEvenShareISN_EET2_T4__param_1];
	cvta.to.global.u64 	%rd68, %rd71;
	mul.wide.u32 	%rd69, %r2, 4;
	add.s64 	%rd70, %rd68, %rd69;
	st.global.f32 	[%rd70], %f323;
$L__BB10_48:
	ret;

}
	// .globl	_ZN3cub18CUB_300001_SM_10006detail6reduce28DeviceReduceSingleTileKernelINS2_10policy_hubIfyN4cuda3std3__44plusIfEEE10Policy1000EPfSC_iS9_ffNS7_10__identityEEEvT0_T1_T2_T3_T4_T6_
.visible .entry _ZN3cub18CUB_300001_SM_10006detail6reduce28DeviceReduceSingleTileKernelINS2_10policy_hubIfyN4cuda3std3__44plusIfEEE10Policy1000EPfSC_iS9_ffNS7_10__identityEEEvT0_T1_T2_T3_T4_T6_(
	.param .u64 .ptr .align 1 _ZN3cub18CUB_300001_SM_10006detail6reduce28DeviceReduceSingleTileKernelINS2_10policy_hubIfyN4cuda3std3__44plusIfEEE10Policy1000EPfSC_iS9_ffNS7_10__identityEEEvT0_T1_T2_T3_T4_T6__param_0,
	.param .u64 .ptr .align 1 _ZN3cub18CUB_300001_SM_10006detail6reduce28DeviceReduceSingleTileKernelINS2_10policy_hubIfyN4cuda3std3__44plusIfEEE10Policy1000EPfSC_iS9_ffNS7_10__identityEEEvT0_T1_T2_T3_T4_T6__param_1,
	.param .u32 _ZN3cub18CUB_300001_SM_10006detail6reduce28DeviceReduceSingleTileKernelINS2_10policy_hubIfyN4cuda3std3__44plusIfEEE10Policy1000EPfSC_iS9_ffNS7_10__identityEEEvT0_T1_T2_T3_T4_T6__param_2,
	.param .align 1 .b8 _ZN3cub18CUB_300001_SM_10006detail6reduce28DeviceReduceSingleTileKernelINS2_10policy_hubIfyN4cuda3std3__44plusIfEEE10Policy1000EPfSC_iS9_ffNS7_10__identityEEEvT0_T1_T2_T3_T4_T6__param_3[1],
	.param .f32 _ZN3cub18CUB_300001_SM_10006detail6reduce28DeviceReduceSingleTileKernelINS2_10policy_hubIfyN4cuda3std3__44plusIfEEE10Policy1000EPfSC_iS9_ffNS7_10__identityEEEvT0_T1_T2_T3_T4_T6__param_4,
	.param .align 1 .b8 _ZN3cub18CUB_300001_SM_10006detail6reduce28DeviceReduceSingleTileKernelINS2_10policy_hubIfyN4cuda3std3__44plusIfEEE10Policy1000EPfSC_iS9_ffNS7_10__identityEEEvT0_T1_T2_T3_T4_T6__param_5[1]
)
.maxntid 256
.minnctapersm 1
{
	.reg .pred 	%p<97>;
	.reg .b32 	%r<407>;
	.reg .b32 	%f<419>;
	.reg .b64 	%rd<125>;
	// demoted variable
	.shared .align 4 .b8 _ZZN3cub18CUB_300001_SM_10006detail6reduce28DeviceReduceSingleTileKernelINS2_10policy_hubIfyN4cuda3std3__44plusIfEEE10Policy1000EPfSC_iS9_ffNS7_10__identityEEEvT0_T1_T2_T3_T4_T6_E12temp_storage[44];
	ld.param.u64 	%rd16, [_ZN3cub18CUB_300001_SM_10006detail6reduce28DeviceReduceSingleTileKernelINS2_10policy_hubIfyN4cuda3std3__44plusIfEEE10Policy1000EPfSC_iS9_ffNS7_10__identityEEEvT0_T1_T2_T3_T4_T6__param_0];
	ld.param.u64 	%rd17, [_ZN3cub18CUB_300001_SM_10006detail6reduce28DeviceReduceSingleTileKernelINS2_10policy_hubIfyN4cuda3std3__44plusIfEEE10Policy1000EPfSC_iS9_ffNS7_10__identityEEEvT0_T1_T2_T3_T4_T6__param_1];
	ld.param.u32 	%r67, [_ZN3cub18CUB_300001_SM_10006detail6reduce28DeviceReduceSingleTileKernelINS2_10policy_hubIfyN4cuda3std3__44plusIfEEE10Policy1000EPfSC_iS9_ffNS7_10__identityEEEvT0_T1_T2_T3_T4_T6__param_2];
	ld.param.f32 	%f58, [_ZN3cub18CUB_300001_SM_10006detail6reduce28DeviceReduceSingleTileKernelINS2_10policy_hubIfyN4cuda3std3__44plusIfEEE10Policy1000EPfSC_iS9_ffNS7_10__identityEEEvT0_T1_T2_T3_T4_T6__param_4];
	cvta.to.global.u64 	%rd1, %rd17;
	setp.ne.s32 	%p1, %r67, 0;
	@%p1 bra 	$L__BB11_3;
	mov.u32 	%r380, %tid.x;
	setp.ne.s32 	%p96, %r380, 0;
	@%p96 bra 	$L__BB11_74;
	st.global.f32 	[%rd1], %f58;
	bra.uni 	$L__BB11_74;
$L__BB11_3:
	and.b64  	%rd18, %rd16, 15;
	setp.ne.s64 	%p2, %rd18, 0;
	@%p2 bra 	$L__BB11_38;
	setp.gt.s32 	%p49, %r67, 4095;
	@%p49 bra 	$L__BB11_22;
	mov.u32 	%r1, %tid.x;
	setp.ge.s32 	%p66, %r1, %r67;
	mov.f32 	%f397, 0f00000000;
	mov.u32 	%r384, %r1;
	@%p66 bra 	$L__BB11_7;
	mul.wide.u32 	%rd113, %r1, 4;
	add.s64 	%rd112, %rd16, %rd113;
	// begin inline asm
	ld.global.nc.u32 %r300, [%rd112];
	// end inline asm
	mov.b32 	%f397, %r300;
	add.s32 	%r384, %r1, 256;
$L__BB11_7:
	setp.ge.s32 	%p67, %r384, %r67;
	@%p67 bra 	$L__BB11_13;
	not.b32 	%r301, %r384;
	add.s32 	%r4, %r67, %r301;
	and.b32  	%r302, %r4, 768;
	setp.eq.s32 	%p68, %r302, 768;
	@%p68 bra 	$L__BB11_11;
	mul.wide.u32 	%rd114, %r384, 4;
	add.s64 	%rd121, %rd16, %rd114;
	shr.u32 	%r303, %r4, 8;
	add.s32 	%r304, %r303, 1;
	and.b32  	%r305, %r304, 3;
	neg.s32 	%r382, %r305;
$L__BB11_10:
	.pragma "nounroll";
	// begin inline asm
	ld.global.nc.u32 %r306, [%rd121];
	// end inline asm
	mov.b32 	%f323, %r306;
	add.f32 	%f397, %f397, %f323;
	add.s32 	%r384, %r384, 256;
	add.s64 	%rd121, %rd121, 1024;
	add.s32 	%r382, %r382, 1;
	setp.ne.s32 	%p69, %r382, 0;
	@%p69 bra 	$L__BB11_10;
$L__BB11_11:
	setp.lt.u32 	%p70, %r4, 768;
	@%p70 bra 	$L__BB11_13;
$L__BB11_12:
	mul.wide.s32 	%rd120, %r384, 4;
	add.s64 	%rd116, %rd16, %rd120;
	// begin inline asm
	ld.global.nc.u32 %r307, [%rd116];
	// end inline asm
	mov.b32 	%f324, %r307;
	add.f32 	%f325, %f397, %f324;
	add.s64 	%rd117, %rd116, 1024;
	// begin inline asm
	ld.global.nc.u32 %r308, [%rd117];
	// end inline asm
	mov.b32 	%f326, %r308;
	add.f32 	%f327, %f325, %f326;
	add.s64 	%rd118, %rd116, 2048;
	// begin inline asm
	ld.global.nc.u32 %r309, [%rd118];
	// end inline asm
	mov.b32 	%f328, %r309;
	add.f32 	%f329, %f327, %f328;
	add.s64 	%rd119, %rd116, 3072;
	// begin inline asm
	ld.global.nc.u32 %r310, [%rd119];
	// end inline asm
	mov.b32 	%f330, %r310;
	add.f32 	%f397, %f329, %f330;
	add.s32 	%r384, %r384, 1024;
	setp.lt.s32 	%p71, %r384, %r67;
	@%p71 bra 	$L__BB11_12;
$L__BB11_13:
	setp.lt.s32 	%p72, %r67, 256;
	@%p72 bra 	$L__BB11_18;
	// begin inline asm
	mov.u32 %r349, %laneid;
	// end inline asm
	mov.b32 	%r351, %f397;
	mov.b32 	%r352, 1;
	mov.b32 	%r373, 31;
	mov.b32 	%r374, -1;
	// begin inline asm
	shfl.sync.down.b32 %r350, %r351, %r352, %r373, %r374;
	// end inline asm
	setp.gt.s32 	%p88, %r349, 30;
	mov.b32 	%f365, %r350;
	add.f32 	%f366, %f397, %f365;
	selp.f32 	%f367, %f397, %f366, %p88;
	mov.b32 	%r356, %f367;
	mov.b32 	%r357, 2;
	// begin inline asm
	shfl.sync.down.b32 %r355, %r356, %r357, %r373, %r374;
	// end inline asm
	setp.gt.s32 	%p89, %r349, 29;
	mov.b32 	%f368, %r355;
	add.f32 	%f369, %f367, %f368;
	selp.f32 	%f370, %f367, %f369, %p89;
	mov.b32 	%r361, %f370;
	mov.b32 	%r362, 4;
	// begin inline asm
	shfl.sync.down.b32 %r360, %r361, %r362, %r373, %r374;
	// end inline asm
	setp.gt.s32 	%p90, %r349, 27;
	mov.b32 	%f371, %r360;
	add.f32 	%f372, %f370, %f371;
	selp.f32 	%f373, %f370, %f372, %p90;
	mov.b32 	%r366, %f373;
	mov.b32 	%r367, 8;
	// begin inline asm
	shfl.sync.down.b32 %r365, %r366, %r367, %r373, %r374;
	// end inline asm
	setp.gt.s32 	%p91, %r349, 23;
	mov.b32 	%f374, %r365;
	add.f32 	%f375, %f373, %f374;
	selp.f32 	%f376, %f373, %f375, %p91;
	mov.b32 	%r371, %f376;
	mov.b32 	%r372, 16;
	// begin inline asm
	shfl.sync.down.b32 %r370, %r371, %r372, %r373, %r374;
	// end inline asm
	setp.gt.s32 	%p92, %r349, 15;
	mov.b32 	%f377, %r370;
	add.f32 	%f10, %f376, %f377;
	selp.f32 	%f418, %f376, %f10, %p92;
	setp.ne.s32 	%p93, %r349, 0;
	@%p93 bra 	$L__BB11_16;
	shr.u32 	%r375, %r1, 3;
	and.b32  	%r376, %r375, 124;
	mov.u32 	%r377, _ZZN3cub18CUB_300001_SM_10006detail6reduce28DeviceReduceSingleTileKernelINS2_10policy_hubIfyN4cuda3std3__44plusIfEEE10Policy1000EPfSC_iS9_ffNS7_10__identityEEEvT0_T1_T2_T3_T4_T6_E12temp_storage;
	add.s32 	%r378, %r377, %r376;
	st.shared.f32 	[%r378+8], %f10;
$L__BB11_16:
	bar.sync 	0;
	setp.ne.s32 	%p94, %r1, 0;
	@%p94 bra 	$L__BB11_72;
	ld.shared.f32 	%f378, [_ZZN3cub18CUB_300001_SM_10006detail6reduce28DeviceReduceSingleTileKernelINS2_10policy_hubIfyN4cuda3std3__44plusIfEEE10Policy1000EPfSC_iS9_ffNS7_10__identityEEEvT0_T1_T2_T3_T4_T6_E12temp_storage+12];
	add.f32 	%f379, %f418, %f378;
	ld.shared.f32 	%f380, [_ZZN3cub18CUB_300001_SM_10006detail6reduce28DeviceReduceSingleTileKernelINS2_10policy_hubIfyN4cuda3std3__44plusIfEEE10Policy1000EPfSC_iS9_ffNS7_10__identityEEEvT0_T1_T2_T3_T4_T6_E12temp_storage+16];
	add.f32 	%f381, %f379, %f380;
	ld.shared.f32 	%f382, [_ZZN3cub18CUB_300001_SM_10006detail6reduce28DeviceReduceSingleTileKernelINS2_10policy_hubIfyN4cuda3std3__44plusIfEEE10Policy1000EPfSC_iS9_ffNS7_10__identityEEEvT0_T1_T2_T3_T4_T6_E12temp_storage+20];
	add.f32 	%f383, %f381, %f382;
	ld.shared.f32 	%f384, [_ZZN3cub18CUB_300001_SM_10006detail6reduce28DeviceReduceSingleTileKernelINS2_10policy_hubIfyN4cuda3std3__44plusIfEEE10Policy1000EPfSC_iS9_ffNS7_10__identityEEEvT0_T1_T2_T3_T4_T6_E12temp_storage+24];
	add.f32 	%f385, %f383, %f384;
	ld.shared.f32 	%f386, [_ZZN3cub18CUB_300001_SM_10006detail6reduce28DeviceReduceSingleTileKernelINS2_10policy_hubIfyN4cuda3std3__44plusIfEEE10Policy1000EPfSC_iS9_ffNS7_10__identityEEEvT0_T1_T2_T3_T4_T6_E12temp_storage+28];
	add.f32 	%f387, %f385, %f386;
	ld.shared.f32 	%f388, [_ZZN3cub18CUB_300001_SM_10006detail6reduce28DeviceReduceSingleTileKernelINS2_10policy_hubIfyN4cuda3std3__44plusIfEEE10Policy1000EPfSC_iS9_ffNS7_10__identityEEEvT0_T1_T2_T3_T4_T6_E12temp_storage+32];
	add.f32 	%f389, %f387, %f388;
	ld.shared.f32 	%f390, [_ZZN3cub18CUB_300001_SM_10006detail6reduce28DeviceReduceSingleTileKernelINS2_10policy_hubIfyN4cuda3std3__44plusIfEEE10Policy1000EPfSC_iS9_ffNS7_10__identityEEEvT0_T1_T2_T3_T4_T6_E12temp_storage+36];
	add.f32 	%f418, %f389, %f390;
	bra.uni 	$L__BB11_72;
$L__BB11_18:
	// begin inline asm
	mov.u32 %r311, %laneid;
	// end inline asm
	and.b32  	%r337, %r1, 992;
	add.s32 	%r338, %r337, 32;
	setp.gt.s32 	%p73, %r338, %r67;
	not.b32 	%r339, %r337;
	add.s32 	%r340, %r67, %r339;
	selp.b32 	%r335, %r340, 31, %p73;
	mov.b32 	%r313, %f397;
	mov.b32 	%r314, 1;
	mov.b32 	%r336, -1;
	// begin inline asm
	shfl.sync.down.b32 %r312, %r313, %r314, %r335, %r336;
	// end inline asm
	setp.lt.s32 	%p74, %r311, %r335;
	mov.b32 	%f331, %r312;
	add.f32 	%f332, %f397, %f331;
	selp.f32 	%f333, %f332, %f397, %p74;
	mov.b32 	%r318, %f333;
	mov.b32 	%r319, 2;
	// begin inline asm
	shfl.sync.down.b32 %r317, %r318, %r319, %r335, %r336;
	// end inline asm
	add.s32 	%r341, %r311, 2;
	setp.gt.s32 	%p75, %r341, %r335;
	mov.b32 	%f334, %r317;
	add.f32 	%f335, %f333, %f334;
	selp.f32 	%f336, %f333, %f335, %p75;
	mov.b32 	%r323, %f336;
	mov.b32 	%r324, 4;
	// begin inline asm
	shfl.sync.down.b32 %r322, %r323, %r324, %r335, %r336;
	// end inline asm
	add.s32 	%r342, %r311, 4;
	setp.gt.s32 	%p76, %r342, %r335;
	mov.b32 	%f337, %r322;
	add.f32 	%f338, %f336, %f337;
	selp.f32 	%f339, %f336, %f338, %p76;
	mov.b32 	%r328, %f339;
	mov.b32 	%r329, 8;
	// begin inline asm
	shfl.sync.down.b32 %r327, %r328, %r329, %r335, %r336;
	// end inline asm
	add.s32 	%r343, %r311, 8;
	setp.gt.s32 	%p77, %r343, %r335;
	mov.b32 	%f340, %r327;
	add.f32 	%f341, %f339, %f340;
	selp.f32 	%f342, %f339, %f341, %p77;
	mov.b32 	%r333, %f342;
	mov.b32 	%r334, 16;
	// begin inline asm
	shfl.sync.down.b32 %r332, %r333, %r334, %r335, %r336;
	// end inline asm
	add.s32 	%r344, %r311, 16;
	setp.gt.s32 	%p78, %r344, %r335;
	mov.b32 	%f343, %r332;
	add.f32 	%f344, %f342, %f343;
	selp.f32 	%f418, %f342, %f344, %p78;
	setp.ne.s32 	%p79, %r311, 0;
	@%p79 bra 	$L__BB11_20;
	shr.u32 	%r345, %r1, 3;
	and.b32  	%r346, %r345, 124;
	mov.u32 	%r347, _ZZN3cub18CUB_300001_SM_10006detail6reduce28DeviceReduceSingleTileKernelINS2_10policy_hubIfyN4cuda3std3__44plusIfEEE10Policy1000EPfSC_iS9_ffNS7_10__identityEEEvT0_T1_T2_T3_T4_T6_E12temp_storage;
	add.s32 	%r348, %r347, %r346;
	st.shared.f32 	[%r348+8], %f418;
$L__BB11_20:
	bar.sync 	0;
	setp.ne.s32 	%p80, %r1, 0;
	@%p80 bra 	$L__BB11_72;
	setp.gt.s32 	%p81, %r67, 32;
	ld.shared.f32 	%f345, [_ZZN3cub18CUB_300001_SM_10006detail6reduce28DeviceReduceSingleTileKernelINS2_10policy_hubIfyN4cuda3std3__44plusIfEEE10Policy1000EPfSC_iS9_ffNS7_10__identityEEEvT0_T1_T2_T3_T4_T6_E12temp_storage+12];
	add.f32 	%f346, %f418, %f345;
	selp.f32 	%f347, %f346, %f418, %p81;
	setp.gt.s32 	%p82, %r67, 64;
	ld.shared.f32 	%f348, [_ZZN3cub18CUB_300001_SM_10006detail6reduce28DeviceReduceSingleTileKernelINS2_10policy_hubIfyN4cuda3std3__44plusIfEEE10Policy1000EPfSC_iS9_ffNS7_10__identityEEEvT0_T1_T2_T3_T4_T6_E12temp_storage+16];
	add.f32 	%f349, %f348, %f347;
	selp.f32 	%f350, %f349, %f347, %p82;
	setp.gt.s32 	%p83, %r67, 96;
	ld.shared.f32 	%f351, [_ZZN3cub18CUB_300001_SM_10006detail6reduce28DeviceReduceSingleTileKernelINS2_10policy_hubIfyN4cuda3std3__44plusIfEEE10Policy1000EPfSC_iS9_ffNS7_10__identityEEEvT0_T1_T2_T3_T4_T6_E12temp_storage+20];
	add.f32 	%f352, %f351, %f350;
	selp.f32 	%f353, %f352, %f350, %p83;
	setp.gt.s32 	%p84, %r67, 128;
	ld.shared.f32 	%f354, [_ZZN3cub18CUB_300001_SM_10006detail6reduce28DeviceReduceSingleTileKernelINS2_10policy_hubIfyN4cuda3std3__44plusIfEEE10Policy1000EPfSC_iS9_ffNS7_10__identityEEEvT0_T1_T2_T3_T4_T6_E12temp_storage+24];
	add.f32 	%f355, %f354, %f353;
	selp.f32 	%f356, %f355, %f353, %p84;
	setp.gt.s32 	%p85, %r67, 160;
	ld.shared.f32 	%f357, [_ZZN3cub18CUB_300001_SM_10006detail6reduce28DeviceReduceSingleTileKernelINS2_10policy_hubIfyN4cuda3std3__44plusIfEEE10Policy1000EPfSC_iS9_ffNS7_10__identityEEEvT0_T1_T2_T3_T4_T6_E12temp_storage+28];
	add.f32 	%f358, %f357, %f356;
	selp.f32 	%f359, %f358, %f356, %p85;
	setp.gt.s32 	%p86, %r67, 192;
	ld.shared.f32 	%f360, [_ZZN3cub18CUB_300001_SM_10006detail6reduce28DeviceReduceSingleTileKernelINS2_10policy_hubIfyN4cuda3std3__44plusIfEEE10Policy1000EPfSC_iS9_ffNS7_10__identityEEEvT0_T1_T2_T3_T4_T6_E12temp_storage+32];
	add.f32 	%f361, %f360, %f359;
	selp.f32 	%f362, %f361, %f359, %p86;
	setp.gt.s32 	%p87, %r67, 224;
	ld.shared.f32 	%f363, [_ZZN3cub18CUB_300001_SM_10006detail6reduce28DeviceReduceSingleTileKernelINS2_10policy_hubIfyN4cuda3std3__44plusIfEEE10Policy1000EPfSC_iS9_ffNS7_10__identityEEEvT0_T1_T2_T3_T4_T6_E12temp_storage+36];
	add.f32 	%f364, %f363, %f362;
	selp.f32 	%f418, %f364, %f362, %p87;
	bra.uni 	$L__BB11_72;
$L__BB11_22:
	mov.u32 	%r13, %tid.x;
	shl.b32 	%r224, %r13, 2;
	mul.wide.u32 	%rd86, %r224, 4;
	add.s64 	%rd76, %rd16, %rd86;
	// begin inline asm
	ld.global.nc.v2.u64 {%rd74, %rd75}, [%rd76];
	// end inline asm
	mov.b64 	{%r225, %r226}, %rd75;
	mov.b64 	{%r227, %r228}, %rd74;
	mov.b32 	%f225, %r228;
	mov.b32 	%f226, %r227;
	mov.b32 	%f227, %r226;
	mov.b32 	%f228, %r225;
	add.s64 	%rd79, %rd76, 4096;
	// begin inline asm
	ld.global.nc.v2.u64 {%rd77, %rd78}, [%rd79];
	// end inline asm
	mov.b64 	{%r229, %r230}, %rd78;
	mov.b64 	{%r231, %r232}, %rd77;
	mov.b32 	%f229, %r232;
	mov.b32 	%f230, %r231;
	mov.b32 	%f231, %r230;
	mov.b32 	%f232, %r229;
	add.s64 	%rd82, %rd76, 8192;
	// begin inline asm
	ld.global.nc.v2.u64 {%rd80, %rd81}, [%rd82];
	// end inline asm
	mov.b64 	{%r233, %r234}, %rd81;
	mov.b64 	{%r235, %r236}, %rd80;
	mov.b32 	%f233, %r236;
	mov.b32 	%f234, %r235;
	mov.b32 	%f235, %r234;
	mov.b32 	%f236, %r233;
	add.s64 	%rd85, %rd76, 12288;
	// begin inline asm
	ld.global.nc.v2.u64 {%rd83, %rd84}, [%rd85];
	// end inline asm
	mov.b64 	{%r237, %r238}, %rd84;
	mov.b64 	{%r239, %r240}, %rd83;
	mov.b32 	%f237, %r240;
	mov.b32 	%f238, %r239;
	mov.b32 	%f239, %r238;
	mov.b32 	%f240, %r237;
	add.f32 	%f241, %f226, %f225;
	add.f32 	%f242, %f228, %f227;
	add.f32 	%f243, %f230, %f229;
	add.f32 	%f244, %f232, %f231;
	add.f32 	%f245, %f234, %f233;
	add.f32 	%f246, %f236, %f235;
	add.f32 	%f247, %f238, %f237;
	add.f32 	%f248, %f240, %f239;
	add.f32 	%f249, %f241, %f242;
	add.f32 	%f250, %f243, %f244;
	add.f32 	%f251, %f245, %f246;
	add.f32 	%f252, %f247, %f248;
	add.f32 	%f253, %f249, %f250;
	add.f32 	%f254, %f251, %f252;
	add.f32 	%f404, %f253, %f254;
	setp.lt.u32 	%p50, %r67, 8192;
	mov.b32 	%r387, 4096;
	@%p50 bra 	$L__BB11_26;
	add.s32 	%r14, %r67, -4096;
	mov.b32 	%r387, 4096;
$L__BB11_24:
	mul.wide.s32 	%rd99, %r387, 4;
	add.s64 	%rd89, %rd76, %rd99;
	// begin inline asm
	ld.global.nc.v2.u64 {%rd87, %rd88}, [%rd89];
	// end inline asm
	mov.b64 	{%r242, %r243}, %rd88;
	mov.b64 	{%r244, %r245}, %rd87;
	mov.b32 	%f255, %r245;
	mov.b32 	%f256, %r244;
	mov.b32 	%f257, %r243;
	mov.b32 	%f258, %r242;
	add.s64 	%rd92, %rd89, 4096;
	// begin inline asm
	ld.global.nc.v2.u64 {%rd90, %rd91}, [%rd92];
	// end inline asm
	mov.b64 	{%r246, %r247}, %rd91;
	mov.b64 	{%r248, %r249}, %rd90;
	mov.b32 	%f259, %r249;
	mov.b32 	%f260, %r248;
	mov.b32 	%f261, %r247;
	mov.b32 	%f262, %r246;
	add.s64 	%rd95, %rd89, 8192;
	// begin inline asm
	ld.global.nc.v2.u64 {%rd93, %rd94}, [%rd95];
	// end inline asm
	mov.b64 	{%r250, %r251}, %rd94;
	mov.b64 	{%r252, %r253}, %rd93;
	mov.b32 	%f263, %r253;
	mov.b32 	%f264, %r252;
	mov.b32 	%f265, %r251;
	mov.b32 	%f266, %r250;
	add.s64 	%rd98, %rd89, 12288;
	// begin inline asm
	ld.global.nc.v2.u64 {%rd96, %rd97}, [%rd98];
	// end inline asm
	mov.b64 	{%r254, %r255}, %rd97;
	mov.b64 	{%r256, %r257}, %rd96;
	mov.b32 	%f267, %r257;
	mov.b32 	%f268, %r256;
	mov.b32 	%f269, %r255;
	mov.b32 	%f270, %r254;
	add.f32 	%f271, %f404, %f256;
	add.f32 	%f272, %f255, %f258;
	add.f32 	%f273, %f257, %f260;
	add.f32 	%f274, %f259, %f262;
	add.f32 	%f275, %f261, %f264;
	add.f32 	%f276, %f263, %f266;
	add.f32 	%f277, %f265, %f268;
	add.f32 	%f278, %f267, %f270;
	add.f32 	%f279, %f271, %f272;
	add.f32 	%f280, %f273, %f274;
	add.f32 	%f281, %f275, %f276;
	add.f32 	%f282, %f277, %f278;
	add.f32 	%f283, %f279, %f280;
	add.f32 	%f284, %f281, %f282;
	add.f32 	%f285, %f283, %f284;
	add.f32 	%f404, %f285, %f269;
	sub.s32 	%r258, %r67, %r387;
	setp.lt.s32 	%p51, %r258, 4096;
	@%p51 bra 	$L__BB11_34;
	add.s32 	%r387, %r387, 4096;
	setp.le.s32 	%p52, %r387, %r14;
	@%p52 bra 	$L__BB11_24;
$L__BB11_26:
	setp.le.s32 	%p53, %r67, %r387;
	@%p53 bra 	$L__BB11_34;
	sub.s32 	%r18, %r67, %r387;
	setp.ge.s32 	%p54, %r13, %r18;
	@%p54 bra 	$L__BB11_34;
	not.b32 	%r259, %r13;
	add.s32 	%r260, %r67, %r259;
	sub.s32 	%r19, %r260, %r387;
	and.b32  	%r261, %r19, 768;
	setp.eq.s32 	%p55, %r261, 768;
	mov.u32 	%r391, %r13;
	@%p55 bra 	$L__BB11_31;
	add.s32 	%r389, %r13, %r387;
	shr.u32 	%r262, %r19, 8;
	add.s32 	%r263, %r262, 1;
	and.b32  	%r264, %r263, 3;
	neg.s32 	%r388, %r264;
	mov.u32 	%r391, %r13;
$L__BB11_30:
	.pragma "nounroll";
	mul.wide.u32 	%rd101, %r389, 4;
	add.s64 	%rd100, %rd16, %rd101;
	// begin inline asm
	ld.global.nc.u32 %r265, [%rd100];
	// end inline asm
	mov.b32 	%f287, %r265;
	add.f32 	%f404, %f404, %f287;
	add.s32 	%r391, %r391, 256;
	add.s32 	%r389, %r389, 256;
	add.s32 	%r388, %r388, 1;
	setp.ne.s32 	%p56, %r388, 0;
	@%p56 bra 	$L__BB11_30;
$L__BB11_31:
	setp.lt.u32 	%p57, %r19, 768;
	@%p57 bra 	$L__BB11_34;
	cvt.u64.u32 	%rd102, %r391;
	cvt.u64.u32 	%rd103, %r387;
	add.s64 	%rd104, %rd102, %rd103;
	shl.b64 	%rd105, %rd104, 2;
	add.s64 	%rd106, %rd105, %rd16;
	add.s64 	%rd122, %rd106, 2048;
	add.s32 	%r392, %r391, %r387;
$L__BB11_33:
	mul.wide.u32 	%rd111, %r392, 4;
	add.s64 	%rd107, %rd16, %rd111;
	// begin inline asm
	ld.global.nc.u32 %r266, [%rd107];
	// end inline asm
	mov.b32 	%f288, %r266;
	add.f32 	%f289, %f404, %f288;
	add.s64 	%rd108, %rd122, -1024;
	// begin inline asm
	ld.global.nc.u32 %r267, [%rd108];
	// end inline asm
	mov.b32 	%f290, %r267;
	add.f32 	%f291, %f289, %f290;
	// begin inline asm
	ld.global.nc.u32 %r268, [%rd122];
	// end inline asm
	mov.b32 	%f292, %r268;
	add.f32 	%f293, %f291, %f292;
	add.s64 	%rd110, %rd122, 1024;
	// begin inline asm
	ld.global.nc.u32 %r269, [%rd110];
	// end inline asm
	mov.b32 	%f294, %r269;
	add.f32 	%f404, %f293, %f294;
	add.s32 	%r391, %r391, 1024;
	add.s64 	%rd122, %rd122, 4096;
	add.s32 	%r392, %r392, 1024;
	setp.lt.s32 	%p58, %r391, %r18;
	@%p58 bra 	$L__BB11_33;
$L__BB11_34:
	// begin inline asm
	mov.u32 %r270, %laneid;
	// end inline asm
	mov.b32 	%r272, %f404;
	mov.b32 	%r273, 1;
	mov.b32 	%r294, 31;
	mov.b32 	%r295, -1;
	// begin inline asm
	shfl.sync.down.b32 %r271, %r272, %r273, %r294, %r295;
	// end inline asm
	setp.gt.s32 	%p59, %r270, 30;
	mov.b32 	%f295, %r271;
	add.f32 	%f296, %f404, %f295;
	selp.f32 	%f297, %f404, %f296, %p59;
	mov.b32 	%r277, %f297;
	mov.b32 	%r278, 2;
	// begin inline asm
	shfl.sync.down.b32 %r276, %r277, %r278, %r294, %r295;
	// end inline asm
	setp.gt.s32 	%p60, %r270, 29;
	mov.b32 	%f298, %r276;
	add.f32 	%f299, %f297, %f298;
	selp.f32 	%f300, %f297, %f299, %p60;
	mov.b32 	%r282, %f300;
	mov.b32 	%r283, 4;
	// begin inline asm
	shfl.sync.down.b32 %r281, %r282, %r283, %r294, %r295;
	// end inline asm
	setp.gt.s32 	%p61, %r270, 27;
	mov.b32 	%f301, %r281;
	add.f32 	%f302, %f300, %f301;
	selp.f32 	%f303, %f300, %f302, %p61;
	mov.b32 	%r287, %f303;
	mov.b32 	%r288, 8;
	// begin inline asm
	shfl.sync.down.b32 %r286, %r287, %r288, %r294, %r295;
	// end inline asm
	setp.gt.s32 	%p62, %r270, 23;
	mov.b32 	%f304, %r286;
	add.f32 	%f305, %f303, %f304;
	selp.f32 	%f306, %f303, %f305, %p62;
	mov.b32 	%r292, %f306;
	mov.b32 	%r293, 16;
	// begin inline asm
	shfl.sync.down.b32 %r291, %r292, %r293, %r294, %r295;
	// end inline asm
	setp.gt.s32 	%p63, %r270, 15;
	mov.b32 	%f307, %r291;
	add.f32 	%f26, %f306, %f307;
	selp.f32 	%f418, %f306, %f26, %p63;
	setp.ne.s32 	%p64, %r270, 0;
	@%p64 bra 	$L__BB11_36;
	shr.u32 	%r296, %r13, 3;
	and.b32  	%r297, %r296, 124;
	mov.u32 	%r298, _ZZN3cub18CUB_300001_SM_10006detail6reduce28DeviceReduceSingleTileKernelINS2_10policy_hubIfyN4cuda3std3__44plusIfEEE10Policy1000EPfSC_iS9_ffNS7_10__identityEEEvT0_T1_T2_T3_T4_T6_E12temp_storage;
	add.s32 	%r299, %r298, %r297;
	st.shared.f32 	[%r299+8], %f26;
$L__BB11_36:
	bar.sync 	0;
	setp.ne.s32 	%p65, %r13, 0;
	@%p65 bra 	$L__BB11_72;
	ld.shared.f32 	%f308, [_ZZN3cub18CUB_300001_SM_10006detail6reduce28DeviceReduceSingleTileKernelINS2_10policy_hubIfyN4cuda3std3__44plusIfEEE10Policy1000EPfSC_iS9_ffNS7_10__identityEEEvT0_T1_T2_T3_T4_T6_E12temp_storage+12];
	add.f32 	%f309, %f418, %f308;
	ld.shared.f32 	%f310, [_ZZN3cub18CUB_300001_SM_10006detail6reduce28DeviceReduceSingleTileKernelINS2_10policy_hubIfyN4cuda3std3__44plusIfEEE10Policy1000EPfSC_iS9_ffNS7_10__identityEEEvT0_T1_T2_T3_T4_T6_E12temp_storage+16];
	add.f32 	%f311, %f309, %f310;
	ld.shared.f32 	%f312, [_ZZN3cub18CUB_300001_SM_10006detail6reduce28DeviceReduceSingleTileKernelINS2_10policy_hubIfyN4cuda3std3__44plusIfEEE10Policy1000EPfSC_iS9_ffNS7_10__identityEEEvT0_T1_T2_T3_T4_T6_E12temp_storage+20];
	add.f32 	%f313, %f311, %f312;
	ld.shared.f32 	%f314, [_ZZN3cub18CUB_300001_SM_10006detail6reduce28DeviceReduceSingleTileKernelINS2_10policy_hubIfyN4cuda3std3__44plusIfEEE10Policy1000EPfSC_iS9_ffNS7_10__identityEEEvT0_T1_T2_T3_T4_T6_E12temp_storage+24];
	add.f32 	%f315, %f313, %f314;
	ld.shared.f32 	%f316, [_ZZN3cub18CUB_300001_SM_10006detail6reduce28DeviceReduceSingleTileKernelINS2_10policy_hubIfyN4cuda3std3__44plusIfEEE10Policy1000EPfSC_iS9_ffNS7_10__identityEEEvT0_T1_T2_T3_T4_T6_E12temp_storage+28];
	add.f32 	%f317, %f315, %f316;
	ld.shared.f32 	%f318, [_ZZN3cub18CUB_300001_SM_10006detail6reduce28DeviceReduceSingleTileKernelINS2_10policy_hubIfyN4cuda3std3__44plusIfEEE10Policy1000EPfSC_iS9_ffNS7_10__identityEEEvT0_T1_T2_T3_T4_T6_E12temp_storage+32];
	add.f32 	%f319, %f317, %f318;
	ld.shared.f32 	%f320, [_ZZN3cub18CUB_300001_SM_10006detail6reduce28DeviceReduceSingleTileKernelINS2_10policy_hubIfyN4cuda3std3__44plusIfEEE10Policy1000EPfSC_iS9_ffNS7_10__identityEEEvT0_T1_T2_T3_T4_T6_E12temp_storage+36];
	add.f32 	%f418, %f319, %f320;
	bra.uni 	$L__BB11_72;
$L__BB11_38:
	setp.gt.s32 	%p3, %r67, 4095;
	@%p3 bra 	$L__BB11_56;
	mov.u32 	%r34, %tid.x;
	setp.ge.s32 	%p20, %r34, %r67;
	mov.f32 	%f410, 0f00000000;
	mov.u32 	%r397, %r34;
	@%p20 bra 	$L__BB11_41;
	mul.wide.u32 	%rd66, %r34, 4;
	add.s64 	%rd65, %rd16, %rd66;
	// begin inline asm
	ld.global.nc.u32 %r144, [%rd65];
	// end inline asm
	mov.b32 	%f410, %r144;
	add.s32 	%r397, %r34, 256;
$L__BB11_41:
	setp.ge.s32 	%p21, %r397, %r67;
	@%p21 bra 	$L__BB11_47;
	not.b32 	%r145, %r397;
	add.s32 	%r37, %r67, %r145;
	and.b32  	%r146, %r37, 768;
	setp.eq.s32 	%p22, %r146, 768;
	@%p22 bra 	$L__BB11_45;
	mul.wide.u32 	%rd67, %r397, 4;
	add.s64 	%rd123, %rd16, %rd67;
	shr.u32 	%r147, %r37, 8;
	add.s32 	%r148, %r147, 1;
	and.b32  	%r149, %r148, 3;
	neg.s32 	%r395, %r149;
$L__BB11_44:
	.pragma "nounroll";
	// begin inline asm
	ld.global.nc.u32 %r150, [%rd123];
	// end inline asm
	mov.b32 	%f157, %r150;
	add.f32 	%f410, %f410, %f157;
	add.s32 	%r397, %r397, 256;
	add.s64 	%rd123, %rd123, 1024;
	add.s32 	%r395, %r395, 1;
	setp.ne.s32 	%p23, %r395, 0;
	@%p23 bra 	$L__BB11_44;
$L__BB11_45:
	setp.lt.u32 	%p24, %r37, 768;
	@%p24 bra 	$L__BB11_47;
$L__BB11_46:
	mul.wide.s32 	%rd73, %r397, 4;
	add.s64 	%rd69, %rd16, %rd73;
	// begin inline asm
	ld.global.nc.u32 %r151, [%rd69];
	// end inline asm
	mov.b32 	%f158, %r151;
	add.f32 	%f159, %f410, %f158;
	add.s64 	%rd70, %rd69, 1024;
	// begin inline asm
	ld.global.nc.u32 %r152, [%rd70];
	// end inline asm
	mov.b32 	%f160, %r152;
	add.f32 	%f161, %f159, %f160;
	add.s64 	%rd71, %rd69, 2048;
	// begin inline asm
	ld.global.nc.u32 %r153, [%rd71];
	// end inline asm
	mov.b32 	%f162, %r153;
	add.f32 	%f163, %f161, %f162;
	add.s64 	%rd72, %rd69, 3072;
	// begin inline asm
	ld.global.nc.u32 %r154, [%rd72];
	// end inline asm
	mov.b32 	%f164, %r154;
	add.f32 	%f410, %f163, %f164;
	add.s32 	%r397, %r397, 1024;
	setp.lt.s32 	%p25, %r397, %r67;
	@%p25 bra 	$L__BB11_46;
$L__BB11_47:
	setp.lt.s32 	%p26, %r67, 256;
	@%p26 bra 	$L__BB11_52;
	// begin inline asm
	mov.u32 %r193, %laneid;
	// end inline asm
	mov.b32 	%r195, %f410;
	mov.b32 	%r196, 1;
	mov.b32 	%r217, 31;
	mov.b32 	%r218, -1;
	// begin inline asm
	shfl.sync.down.b32 %r194, %r195, %r196, %r217, %r218;
	// end inline asm
	setp.gt.s32 	%p42, %r193, 30;
	mov.b32 	%f199, %r194;
	add.f32 	%f200, %f410, %f199;
	selp.f32 	%f201, %f410, %f200, %p42;
	mov.b32 	%r200, %f201;
	mov.b32 	%r201, 2;
	// begin inline asm
	shfl.sync.down.b32 %r199, %r200, %r201, %r217, %r218;
	// end inline asm
	setp.gt.s32 	%p43, %r193, 29;
	mov.b32 	%f202, %r199;
	add.f32 	%f203, %f201, %f202;
	selp.f32 	%f204, %f201, %f203, %p43;
	mov.b32 	%r205, %f204;
	mov.b32 	%r206, 4;
	// begin inline asm
	shfl.sync.down.b32 %r204, %r205, %r206, %r217, %r218;
	// end inline asm
	setp.gt.s32 	%p44, %r193, 27;
	mov.b32 	%f205, %r204;
	add.f32 	%f206, %f204, %f205;
	selp.f32 	%f207, %f204, %f206, %p44;
	mov.b32 	%r210, %f207;
	mov.b32 	%r211, 8;
	// begin inline asm
	shfl.sync.down.b32 %r209, %r210, %r211, %r217, %r218;
	// end inline asm
	setp.gt.s32 	%p45, %r193, 23;
	mov.b32 	%f208, %r209;
	add.f32 	%f209, %f207, %f208;
	selp.f32 	%f210, %f207, %f209, %p45;
	mov.b32 	%r215, %f210;
	mov.b32 	%r216, 16;
	// begin inline asm
	shfl.sync.down.b32 %r214, %r215, %r216, %r217, %r218;
	// end inline asm
	setp.gt.s32 	%p46, %r193, 15;
	mov.b32 	%f211, %r214;
	add.f32 	%f38, %f210, %f211;
	selp.f32 	%f418, %f210, %f38, %p46;
	setp.ne.s32 	%p47, %r193, 0;
	@%p47 bra 	$L__BB11_50;
	shr.u32 	%r219, %r34, 3;
	and.b32  	%r220, %r219, 124;
	mov.u32 	%r221, _ZZN3cub18CUB_300001_SM_10006detail6reduce28DeviceReduceSingleTileKernelINS2_10policy_hubIfyN4cuda3std3__44plusIfEEE10Policy1000EPfSC_iS9_ffNS7_10__identityEEEvT0_T1_T2_T3_T4_T6_E12temp_storage;
	add.s32 	%r222, %r221, %r220;
	st.shared.f32 	[%r222+8], %f38;
$L__BB11_50:
	bar.sync 	0;
	setp.ne.s32 	%p48, %r34, 0;
	@%p48 bra 	$L__BB11_72;
	ld.shared.f32 	%f212, [_ZZN3cub18CUB_300001_SM_10006detail6reduce28DeviceReduceSingleTileKernelINS2_10policy_hubIfyN4cuda3std3__44plusIfEEE10Policy1000EPfSC_iS9_ffNS7_10__identityEEEvT0_T1_T2_T3_T4_T6_E12temp_storage+12];
	add.f32 	%f213, %f418, %f212;
	ld.shared.f32 	%f214, [_ZZN3cub18CUB_300001_SM_10006detail6reduce28DeviceReduceSingleTileKernelINS2_10policy_hubIfyN4cuda3std3__44plusIfEEE10Policy1000EPfSC_iS9_ffNS7_10__identityEEEvT0_T1_T2_T3_T4_T6_E12temp_storage+16];
	add.f32 	%f215, %f213, %f214;
	ld.shared.f32 	%f216, [_ZZN3cub18CUB_300001_SM_10006detail6reduce28DeviceReduceSingleTileKernelINS2_10policy_hubIfyN4cuda3std3__44plusIfEEE10Policy1000EPfSC_iS9_ffNS7_10__identityEEEvT0_T1_T2_T3_T4_T6_E12temp_storage+20];
	add.f32 	%f217, %f215, %f216;
	ld.shared.f32 	%f218, [_ZZN3cub18CUB_300001_SM_10006detail6reduce28DeviceReduceSingleTileKernelINS2_10policy_hubIfyN4cuda3std3__44plusIfEEE10Policy1000EPfSC_iS9_ffNS7_10__identityEEEvT0_T1_T2_T3_T4_T6_E12temp_storage+24];
	add.f32 	%f219, %f217, %f218;
	ld.shared.f32 	%f220, [_ZZN3cub18CUB_300001_SM_10006detail6reduce28DeviceReduceSingleTileKernelINS2_10policy_hubIfyN4cuda3std3__44plusIfEEE10Policy1000EPfSC_iS9_ffNS7_10__identityEEEvT0_T1_T2_T3_T4_T6_E12temp_storage+28];
	add.f32 	%f221, %f219, %f220;
	ld.shared.f32 	%f222, [_ZZN3cub18CUB_300001_SM_10006detail6reduce28DeviceReduceSingleTileKernelINS2_10policy_hubIfyN4cuda3std3__44plusIfEEE10Policy1000EPfSC_iS9_ffNS7_10__identityEEEvT0_T1_T2_T3_T4_T6_E12temp_storage+32];
	add.f32 	%f223, %f221, %f222;
	ld.shared.f32 	%f224, [_ZZN3cub18CUB_300001_SM_10006detail6reduce28DeviceReduceSingleTileKernelINS2_10policy_hubIfyN4cuda3std3__44plusIfEEE10Policy1000EPfSC_iS9_ffNS7_10__identityEEEvT0_T1_T2_T3_T4_T6_E12temp_storage+36];
	add.f32 	%f418, %f223, %f224;
	bra.uni 	$L__BB11_72;
$L__BB11_52:
	// begin inline asm
	mov.u32 %r155, %laneid;
	// end inline asm
	and.b32  	%r181, %r34, 992;
	add.s32 	%r182, %r181, 32;
	setp.gt.s32 	%p27, %r182, %r67;
	not.b32 	%r183, %r181;
	add.s32 	%r184, %r67, %r183;
	selp.b32 	%r179, %r184, 31, %p27;
	mov.b32 	%r157, %f410;
	mov.b32 	%r158, 1;
	mov.b32 	%r180, -1;
	// begin inline asm
	shfl.sync.down.b32 %r156, %r157, %r158, %r179, %r180;
	// end inline asm
	setp.lt.s32 	%p28, %r155, %r179;
	mov.b32 	%f165, %r156;
	add.f32 	%f166, %f410, %f165;
	selp.f32 	%f167, %f166, %f410, %p28;
	mov.b32 	%r162, %f167;
	mov.b32 	%r163, 2;
	// begin inline asm
	shfl.sync.down.b32 %r161, %r162, %r163, %r179, %r180;
	// end inline asm
	add.s32 	%r185, %r155, 2;
	setp.gt.s32 	%p29, %r185, %r179;
	mov.b32 	%f168, %r161;
	add.f32 	%f169, %f167, %f168;
	selp.f32 	%f170, %f167, %f169, %p29;
	mov.b32 	%r167, %f170;
	mov.b32 	%r168, 4;
	// begin inline asm
	shfl.sync.down.b32 %r166, %r167, %r168, %r179, %r180;
	// end inline asm
	add.s32 	%r186, %r155, 4;
	setp.gt.s32 	%p30, %r186, %r179;
	mov.b32 	%f171, %r166;
	add.f32 	%f172, %f170, %f171;
	selp.f32 	%f173, %f170, %f172, %p30;
	mov.b32 	%r172, %f173;
	mov.b32 	%r173, 8;
	// begin inline asm
	shfl.sync.down.b32 %r171, %r172, %r173, %r179, %r180;
	// end inline asm
	add.s32 	%r187, %r155, 8;
	setp.gt.s32 	%p31, %r187, %r179;
	mov.b32 	%f174, %r171;
	add.f32 	%f175, %f173, %f174;
	selp.f32 	%f176, %f173, %f175, %p31;
	mov.b32 	%r177, %f176;
	mov.b32 	%r178, 16;
	// begin inline asm
	shfl.sync.down.b32 %r176, %r177, %r178, %r179, %r180;
	// end inline asm
	add.s32 	%r188, %r155, 16;
	setp.gt.s32 	%p32, %r188, %r179;
	mov.b32 	%f177, %r176;
	add.f32 	%f178, %f176, %f177;
	selp.f32 	%f418, %f176, %f178, %p32;
	setp.ne.s32 	%p33, %r155, 0;
	@%p33 bra 	$L__BB11_54;
	shr.u32 	%r189, %r34, 3;
	and.b32  	%r190, %r189, 124;
	mov.u32 	%r191, _ZZN3cub18CUB_300001_SM_10006detail6reduce28DeviceReduceSingleTileKernelINS2_10policy_hubIfyN4cuda3std3__44plusIfEEE10Policy1000EPfSC_iS9_ffNS7_10__identityEEEvT0_T1_T2_T3_T4_T6_E12temp_storage;
	add.s32 	%r192, %r191, %r190;
	st.shared.f32 	[%r192+8], %f418;
$L__BB11_54:
	bar.sync 	0;
	setp.ne.s32 	%p34, %r34, 0;
	@%p34 bra 	$L__BB11_72;
	setp.gt.s32 	%p35, %r67, 32;
	ld.shared.f32 	%f179, [_ZZN3cub18CUB_300001_SM_10006detail6reduce28DeviceReduceSingleTileKernelINS2_10policy_hubIfyN4cuda3std3__44plusIfEEE10Policy1000EPfSC_iS9_ffNS7_10__identityEEEvT0_T1_T2_T3_T4_T6_E12temp_storage+12];
	add.f32 	%f180, %f418, %f179;
	selp.f32 	%f181, %f180, %f418, %p35;
	setp.gt.s32 	%p36, %r67, 64;
	ld.shared.f32 	%f182, [_ZZN3cub18CUB_300001_SM_10006detail6reduce28DeviceReduceSingleTileKernelINS2_10policy_hubIfyN4cuda3std3__44plusIfEEE10Policy1000EPfSC_iS9_ffNS7_10__identityEEEvT0_T1_T2_T3_T4_T6_E12temp_storage+16];
	add.f32 	%f183, %f182, %f181;
	selp.f32 	%f184, %f183, %f181, %p36;
	setp.gt.s32 	%p37, %r67, 96;
	ld.shared.f32 	%f185, [_ZZN3cub18CUB_300001_SM_10006detail6reduce28DeviceReduceSingleTileKernelINS2_10policy_hubIfyN4cuda3std3__44plusIfEEE10Policy1000EPfSC_iS9_ffNS7_10__identityEEEvT0_T1_T2_T3_T4_T6_E12temp_storage+20];
	add.f32 	%f186, %f185, %f184;
	selp.f32 	%f187, %f186, %f184, %p37;
	setp.gt.s32 	%p38, %r67, 128;
	ld.shared.f32 	%f188, [_ZZN3cub18CUB_300001_SM_10006detail6reduce28DeviceReduceSingleTileKernelINS2_10policy_hubIfyN4cuda3std3__44plusIfEEE10Policy1000EPfSC_iS9_ffNS7_10__identityEEEvT0_T1_T2_T3_T4_T6_E12temp_storage+24];
	add.f32 	%f189, %f188, %f187;
	selp.f32 	%f190, %f189, %f187, %p38;
	setp.gt.s32 	%p39, %r67, 160;
	ld.shared.f32 	%f191, [_ZZN3cub18CUB_300001_SM_10006detail6reduce28DeviceReduceSingleTileKernelINS2_10policy_hubIfyN4cuda3std3__44plusIfEEE10Policy1000EPfSC_iS9_ffNS7_10__identityEEEvT0_T1_T2_T3_T4_T6_E12temp_storage+28];
	add.f32 	%f192, %f191, %f190;
	selp.f32 	%f193, %f192, %f190, %p39;
	setp.gt.s32 	%p40, %r67, 192;
	ld.shared.f32 	%f194, [_ZZN3cub18CUB_300001_SM_10006detail6reduce28DeviceReduceSingleTileKernelINS2_10policy_hubIfyN4cuda3std3__44plusIfEEE10Policy1000EPfSC_iS9_ffNS7_10__identityEEEvT0_T1_T2_T3_T4_T6_E12temp_storage+32];
	add.f32 	%f195, %f194, %f193;
	selp.f32 	%f196, %f195, %f193, %p40;
	setp.gt.s32 	%p41, %r67, 224;
	ld.shared.f32 	%f197, [_ZZN3cub18CUB_300001_SM_10006detail6reduce28DeviceReduceSingleTileKernelINS2_10policy_hubIfyN4cuda3std3__44plusIfEEE10Policy1000EPfSC_iS9_ffNS7_10__identityEEEvT0_T1_T2_T3_T4_T6_E12temp_storage+36];
	add.f32 	%f198, %f197, %f196;
	selp.f32 	%f418, %f198, %f196, %p41;
	bra.uni 	$L__BB11_72;
$L__BB11_56:
	mov.u32 	%r46, %tid.x;
	mul.wide.u32 	%rd35, %r46, 4;
	add.s64 	%rd19, %rd16, %rd35;
	// begin inline asm
	ld.global.nc.u32 %r68, [%rd19];
	// end inline asm
	mov.b32 	%f59, %r68;
	add.s64 	%rd20, %rd19, 1024;
	// begin inline asm
	ld.global.nc.u32 %r69, [%rd20];
	// end inline asm
	mov.b32 	%f60, %r69;
	add.s64 	%rd21, %rd19, 2048;
	// begin inline asm
	ld.global.nc.u32 %r70, [%rd21];
	// end inline asm
	mov.b32 	%f61, %r70;
	add.s64 	%rd22, %rd19, 3072;
	// begin inline asm
	ld.global.nc.u32 %r71, [%rd22];
	// end inline asm
	mov.b32 	%f62, %r71;
	add.s64 	%rd23, %rd19, 4096;
	// begin inline asm
	ld.global.nc.u32 %r72, [%rd23];
	// end inline asm
	mov.b32 	%f63, %r72;
	add.s64 	%rd24, %rd19, 5120;
	// begin inline asm
	ld.global.nc.u32 %r73, [%rd24];
	// end inline asm
	mov.b32 	%f64, %r73;
	add.s64 	%rd25, %rd19, 6144;
	// begin inline asm
	ld.global.nc.u32 %r74, [%rd25];
	// end inline asm
	mov.b32 	%f65, %r74;
	add.s64 	%rd26, %rd19, 7168;
	// begin inline asm
	ld.global.nc.u32 %r75, [%rd26];
	// end inline asm
	mov.b32 	%f66, %r75;
	add.s64 	%rd27, %rd19, 8192;
	// begin inline asm
	ld.global.nc.u32 %r76, [%rd27];
	// end inline asm
	mov.b32 	%f67, %r76;
	add.s64 	%rd28, %rd19, 9216;
	// begin inline asm
	ld.global.nc.u32 %r77, [%rd28];
	// end inline asm
	mov.b32 	%f68, %r77;
	add.s64 	%rd29, %rd19, 10240;
	// begin inline asm
	ld.global.nc.u32 %r78, [%rd29];
	// end inline asm
	mov.b32 	%f69, %r78;
	add.s64 	%rd30, %rd19, 11264;
	// begin inline asm
	ld.global.nc.u32 %r79, [%rd30];
	// end inline asm
	mov.b32 	%f70, %r79;
	add.s64 	%rd31, %rd19, 12288;
	// begin inline asm
	ld.global.nc.u32 %r80, [%rd31];
	// end inline asm
	mov.b32 	%f71, %r80;
	add.s64 	%rd32, %rd19, 13312;
	// begin inline asm
	ld.global.nc.u32 %r81, [%rd32];
	// end inline asm
	mov.b32 	%f72, %r81;
	add.s64 	%rd33, %rd19, 14336;
	// begin inline asm
	ld.global.nc.u32 %r82, [%rd33];
	// end inline asm
	mov.b32 	%f73, %r82;
	add.s64 	%rd34, %rd19, 15360;
	// begin inline asm
	ld.global.nc.u32 %r83, [%rd34];
	// end inline asm
	mov.b32 	%f74, %r83;
	add.f32 	%f75, %f59, %f60;
	add.f32 	%f76, %f61, %f62;
	add.f32 	%f77, %f63, %f64;
	add.f32 	%f78, %f65, %f66;
	add.f32 	%f79, %f67, %f68;
	add.f32 	%f80, %f69, %f70;
	add.f32 	%f81, %f71, %f72;
	add.f32 	%f82, %f73, %f74;
	add.f32 	%f83, %f75, %f76;
	add.f32 	%f84, %f77, %f78;
	add.f32 	%f85, %f79, %f80;
	add.f32 	%f86, %f81, %f82;
	add.f32 	%f87, %f83, %f84;
	add.f32 	%f88, %f85, %f86;
	add.f32 	%f417, %f87, %f88;
	setp.lt.u32 	%p4, %r67, 8192;
	mov.b32 	%r400, 4096;
	@%p4 bra 	$L__BB11_60;
	add.s32 	%r47, %r67, -4096;
	mov.b32 	%r400, 4096;
$L__BB11_58:
	mul.wide.s32 	%rd52, %r400, 4;
	add.s64 	%rd36, %rd19, %rd52;
	// begin inline asm
	ld.global.nc.u32 %r86, [%rd36];
	// end inline asm
	mov.b32 	%f89, %r86;
	add.s64 	%rd37, %rd36, 1024;
	// begin inline asm
	ld.global.nc.u32 %r87, [%rd37];
	// end inline asm
	mov.b32 	%f90, %r87;
	add.s64 	%rd38, %rd36, 2048;
	// begin inline asm
	ld.global.nc.u32 %r88, [%rd38];
	// end inline asm
	mov.b32 	%f91, %r88;
	add.s64 	%rd39, %rd36, 3072;
	// begin inline asm
	ld.global.nc.u32 %r89, [%rd39];
	// end inline asm
	mov.b32 	%f92, %r89;
	add.s64 	%rd40, %rd36, 4096;
	// begin inline asm
	ld.global.nc.u32 %r90, [%rd40];
	// end inline asm
	mov.b32 	%f93, %r90;
	add.s64 	%rd41, %rd36, 5120;
	// begin inline asm
	ld.global.nc.u32 %r91, [%rd41];
	// end inline asm
	mov.b32 	%f94, %r91;
	add.s64 	%rd42, %rd36, 6144;
	// begin inline asm
	ld.global.nc.u32 %r92, [%rd42];
	// end inline asm
	mov.b32 	%f95, %r92;
	add.s64 	%rd43, %rd36, 7168;
	// begin inline asm
	ld.global.nc.u32 %r93, [%rd43];
	// end inline asm
	mov.b32 	%f96, %r93;
	add.s64 	%rd44, %rd36, 8192;
	// begin inline asm
	ld.global.nc.u32 %r94, [%rd44];
	// end inline asm
	mov.b32 	%f97, %r94;
	add.s64 	%rd45, %rd36, 9216;
	// begin inline asm
	ld.global.nc.u32 %r95, [%rd45];
	// end inline asm
	mov.b32 	%f98, %r95;
	add.s64 	%rd46, %rd36, 10240;
	// begin inline asm
	ld.global.nc.u32 %r96, [%rd46];
	// end inline asm
	mov.b32 	%f99, %r96;
	add.s64 	%rd47, %rd36, 11264;
	// begin inline asm
	ld.global.nc.u32 %r97, [%rd47];
	// end inline asm
	mov.b32 	%f100, %r97;
	add.s64 	%rd48, %rd36, 12288;
	// begin inline asm
	ld.global.nc.u32 %r98, [%rd48];
	// end inline asm
	mov.b32 	%f101, %r98;
	add.s64 	%rd49, %rd36, 13312;
	// begin inline asm
	ld.global.nc.u32 %r99, [%rd49];
	// end inline asm
	mov.b32 	%f102, %r99;
	add.s64 	%rd50, %rd36, 14336;
	// begin inline asm
	ld.global.nc.u32 %r100, [%rd50];
	// end inline asm
	mov.b32 	%f103, %r100;
	add.s64 	%rd51, %rd36, 15360;
	// begin inline asm
	ld.global.nc.u32 %r101, [%rd51];
	// end inline asm
	mov.b32 	%f104, %r101;
	add.f32 	%f105, %f417, %f89;
	add.f32 	%f106, %f90, %f91;
	add.f32 	%f107, %f92, %f93;
	add.f32 	%f108, %f94, %f95;
	add.f32 	%f109, %f96, %f97;
	add.f32 	%f110, %f98, %f99;
	add.f32 	%f111, %f100, %f101;
	add.f32 	%f112, %f102, %f103;
	add.f32 	%f113, %f105, %f106;
	add.f32 	%f114, %f107, %f108;
	add.f32 	%f115, %f109, %f110;
	add.f32 	%f116, %f111, %f112;
	add.f32 	%f117, %f113, %f114;
	add.f32 	%f118, %f115, %f116;
	add.f32 	%f119, %f117, %f118;
	add.f32 	%f417, %f119, %f104;
	sub.s32 	%r102, %r67, %r400;
	setp.lt.s32 	%p5, %r102, 4096;
	@%p5 bra 	$L__BB11_68;
	add.s32 	%r400, %r400, 4096;
	setp.le.s32 	%p6, %r400, %r47;
	@%p6 bra 	$L__BB11_58;
$L__BB11_60:
	setp.le.s32 	%p7, %r67, %r400;
	@%p7 bra 	$L__BB11_68;
	sub.s32 	%r51, %r67, %r400;
	setp.ge.s32 	%p8, %r46, %r51;
	@%p8 bra 	$L__BB11_68;
	not.b32 	%r103, %r46;
	add.s32 	%r104, %r67, %r103;
	sub.s32 	%r52, %r104, %r400;
	and.b32  	%r105, %r52, 768;
	setp.eq.s32 	%p9, %r105, 768;
	mov.u32 	%r404, %r46;
	@%p9 bra 	$L__BB11_65;
	add.s32 	%r402, %r46, %r400;
	shr.u32 	%r106, %r52, 8;
	add.s32 	%r107, %r106, 1;
	and.b32  	%r108, %r107, 3;
	neg.s32 	%r401, %r108;
	mov.u32 	%r404, %r46;
$L__BB11_64:
	.pragma "nounroll";
	mul.wide.u32 	%rd54, %r402, 4;
	add.s64 	%rd53, %rd16, %rd54;
	// begin inline asm
	ld.global.nc.u32 %r109, [%rd53];
	// end inline asm
	mov.b32 	%f121, %r109;
	add.f32 	%f417, %f417, %f121;
	add.s32 	%r404, %r404, 256;
	add.s32 	%r402, %r402, 256;
	add.s32 	%r401, %r401, 1;
	setp.ne.s32 	%p10, %r401, 0;
	@%p10 bra 	$L__BB11_64;
$L__BB11_65:
	setp.lt.u32 	%p11, %r52, 768;
	@%p11 bra 	$L__BB11_68;
	cvt.u64.u32 	%rd55, %r404;
	cvt.u64.u32 	%rd56, %r400;
	add.s64 	%rd57, %rd55, %rd56;
	shl.b64 	%rd58, %rd57, 2;
	add.s64 	%rd59, %rd58, %rd16;
	add.s64 	%rd124, %rd59, 2048;
	add.s32 	%r405, %r404, %r400;
$L__BB11_67:
	mul.wide.u32 	%rd64, %r405, 4;
	add.s64 	%rd60, %rd16, %rd64;
	// begin inline asm
	ld.global.nc.u32 %r110, [%rd60];
	// end inline asm
	mov.b32 	%f122, %r110;
	add.f32 	%f123, %f417, %f122;
	add.s64 	%rd61, %rd124, -1024;
	// begin inline asm
	ld.global.nc.u32 %r111, [%rd61];
	// end inline asm
	mov.b32 	%f124, %r111;
	add.f32 	%f125, %f123, %f124;
	// begin inline asm
	ld.global.nc.u32 %r112, [%rd124];
	// end inline asm
	mov.b32 	%f126, %r112;
	add.f32 	%f127, %f125, %f126;
	add.s64 	%rd63, %rd124, 1024;
	// begin inline asm
	ld.global.nc.u32 %r113, [%rd63];
	// end inline asm
	mov.b32 	%f128, %r113;
	add.f32 	%f417, %f127, %f128;
	add.s32 	%r404, %r404, 1024;
	add.s64 	%rd124, %rd124, 4096;
	add.s32 	%r405, %r405, 1024;
	setp.lt.s32 	%p12, %r404, %r51;
	@%p12 bra 	$L__BB11_67;
$L__BB11_68:
	// begin inline asm
	mov.u32 %r114, %laneid;
	// end inline asm
	mov.b32 	%r116, %f417;
	mov.b32 	%r117, 1;
	mov.b32 	%r138, 31;
	mov.b32 	%r139, -1;
	// begin inline asm
	shfl.sync.down.b32 %r115, %r116, %r117, %r138, %r139;
	// end inline asm
	setp.gt.s32 	%p13, %r114, 30;
	mov.b32 	%f129, %r115;
	add.f32 	%f130, %f417, %f129;
	selp.f32 	%f131, %f417, %f130, %p13;
	mov.b32 	%r121, %f131;
	mov.b32 	%r122, 2;
	// begin inline asm
	shfl.sync.down.b32 %r120, %r121, %r122, %r138, %r139;
	// end inline asm
	setp.gt.s32 	%p14, %r114, 29;
	mov.b32 	%f132, %r120;
	add.f32 	%f133, %f131, %f132;
	selp.f32 	%f134, %f131, %f133, %p14;
	mov.b32 	%r126, %f134;
	mov.b32 	%r127, 4;
	// begin inline asm
	shfl.sync.down.b32 %r125, %r126, %r127, %r138, %r139;
	// end inline asm
	setp.gt.s32 	%p15, %r114, 27;
	mov.b32 	%f135, %r125;
	add.f32 	%f136, %f134, %f135;
	selp.f32 	%f137, %f134, %f136, %p15;
	mov.b32 	%r131, %f137;
	mov.b32 	%r132, 8;
	// begin inline asm
	shfl.sync.down.b32 %r130, %r131, %r132, %r138, %r139;
	// end inline asm
	setp.gt.s32 	%p16, %r114, 23;
	mov.b32 	%f138, %r130;
	add.f32 	%f139, %f137, %f138;
	selp.f32 	%f140, %f137, %f139, %p16;
	mov.b32 	%r136, %f140;
	mov.b32 	%r137, 16;
	// begin inline asm
	shfl.sync.down.b32 %r135, %r136, %r137, %r138, %r139;
	// end inline asm
	setp.gt.s32 	%p17, %r114, 15;
	mov.b32 	%f141, %r135;
	add.f32 	%f54, %f140, %f141;
	selp.f32 	%f418, %f140, %f54, %p17;
	setp.ne.s32 	%p18, %r114, 0;
	@%p18 bra 	$L__BB11_70;
	shr.u32 	%r140, %r46, 3;
	and.b32  	%r141, %r140, 124;
	mov.u32 	%r142, _ZZN3cub18CUB_300001_SM_10006detail6reduce28DeviceReduceSingleTileKernelINS2_10policy_hubIfyN4cuda3std3__44plusIfEEE10Policy1000EPfSC_iS9_ffNS7_10__identityEEEvT0_T1_T2_T3_T4_T6_E12temp_storage;
	add.s32 	%r143, %r142, %r141;
	st.shared.f32 	[%r143+8], %f54;
$L__BB11_70:
	bar.sync 	0;
	setp.ne.s32 	%p19, %r46, 0;
	@%p19 bra 	$L__BB11_72;
	ld.shared.f32 	%f142, [_ZZN3cub18CUB_300001_SM_10006detail6reduce28DeviceReduceSingleTileKernelINS2_10policy_hubIfyN4cuda3std3__44plusIfEEE10Policy1000EPfSC_iS9_ffNS7_10__identityEEEvT0_T1_T2_T3_T4_T6_E12temp_storage+12];
	add.f32 	%f143, %f418, %f142;
	ld.shared.f32 	%f144, [_ZZN3cub18CUB_300001_SM_10006detail6reduce28DeviceReduceSingleTileKernelINS2_10policy_hubIfyN4cuda3std3__44plusIfEEE10Policy1000EPfSC_iS9_ffNS7_10__identityEEEvT0_T1_T2_T3_T4_T6_E12temp_storage+16];
	add.f32 	%f145, %f143, %f144;
	ld.shared.f32 	%f146, [_ZZN3cub18CUB_300001_SM_10006detail6reduce28DeviceReduceSingleTileKernelINS2_10policy_hubIfyN4cuda3std3__44plusIfEEE10Policy1000EPfSC_iS9_ffNS7_10__identityEEEvT0_T1_T2_T3_T4_T6_E12temp_storage+20];
	add.f32 	%f147, %f145, %f146;
	ld.shared.f32 	%f148, [_ZZN3cub18CUB_300001_SM_10006detail6reduce28DeviceReduceSingleTileKernelINS2_10policy_hubIfyN4cuda3std3__44plusIfEEE10Policy1000EPfSC_iS9_ffNS7_10__identityEEEvT0_T1_T2_T3_T4_T6_E12temp_storage+24];
	add.f32 	%f149, %f147, %f148;
	ld.shared.f32 	%f150, [_ZZN3cub18CUB_300001_SM_10006detail6reduce28DeviceReduceSingleTileKernelINS2_10policy_hubIfyN4cuda3std3__44plusIfEEE10Policy1000EPfSC_iS9_ffNS7_10__identityEEEvT0_T1_T2_T3_T4_T6_E12temp_storage+28];
	add.f32 	%f151, %f149, %f150;
	ld.shared.f32 	%f152, [_ZZN3cub18CUB_300001_SM_10006detail6reduce28DeviceReduceSingleTileKernelINS2_10policy_hubIfyN4cuda3std3__44plusIfEEE10Policy1000EPfSC_iS9_ffNS7_10__identityEEEvT0_T1_T2_T3_T4_T6_E12temp_storage+32];
	add.f32 	%f153, %f151, %f152;
	ld.shared.f32 	%f154, [_ZZN3cub18CUB_300001_SM_10006detail6reduce28DeviceReduceSingleTileKernelINS2_10policy_hubIfyN4cuda3std3__44plusIfEEE10Policy1000EPfSC_iS9_ffNS7_10__identityEEEvT0_T1_T2_T3_T4_T6_E12temp_storage+36];
	add.f32 	%f418, %f153, %f154;
$L__BB11_72:
	mov.u32 	%r379, %tid.x;
	setp.ne.s32 	%p95, %r379, 0;
	@%p95 bra 	$L__BB11_74;
	add.f32 	%f391, %f58, %f418;
	st.global.f32 	[%rd1], %f391;
$L__BB11_74:
	ret;

}


// ===== COMPILED SASS (sm_100) =====

	.target	sm_100

	.elftype	@"ET_EXEC"


//--------------------- .note.nv.tkinfo           --------------------------
	.section	.note.nv.tkinfo,"",@"SHT_NOTE"
	.sectionflags	@"SHF_NOTE_NV_TKINFO"
	.tkinfo
        /*0018*/ 	.word	0x00000002
        /*0030*/ 	.string	""
        /*0030*/ 	.string	"ptxas"
        /*0030*/ 	.string	"Cuda compilation tools, release 13.0, V13.0.88"
        /*0030*/ 	.string	"Build cuda_13.0.r13.0/compiler.36424714_0"
        /*0030*/ 	.string	"-arch sm_100 -m 64 "



//--------------------- .note.nv.cuinfo           --------------------------
	.section	.note.nv.cuinfo,"",@"SHT_NOTE"
	.sectionflags	@"SHF_NOTE_NV_CUINFO"
        /*0018*/ 	.short	0x0002
        /*001a*/ 	.short	0x0064
        /*001c*/ 	.short	0x0082
	.zero		2


//--------------------- .nv.info                  --------------------------
	.section	.nv.info,"",@"SHT_CUDA_INFO"
	.align	4


	//----- nvinfo : EIATTR_REGCOUNT
	.align		4
        /*0000*/ 	.byte	0x04, 0x2f
        /*0002*/ 	.short	(.L_45 - .L_44)
	.align		4
.L_44:
        /*0004*/ 	.word	index@(_ZN3cub18CUB_300001_SM_10006detail11EmptyKernelIvEEvv)
        /*0008*/ 	.word	0x00000004


	//----- nvinfo : EIATTR_FRAME_SIZE
	.align		4
.L_45:
        /*000c*/ 	.byte	0x04, 0x11
        /*000e*/ 	.short	(.L_47 - .L_46)
	.align		4
.L_46:
        /*0010*/ 	.word	index@(_ZN3cub18CUB_300001_SM_10006detail11EmptyKernelIvEEvv)
        /*0014*/ 	.word	0x00000000


	//----- nvinfo : EIATTR_REGCOUNT
	.align		4
.L_47:
        /*0018*/ 	.byte	0x04, 0x2f
        /*001a*/ 	.short	(.L_49 - .L_48)
	.align		4
.L_48:
        /*001c*/ 	.word	index@(_ZN3cub18CUB_300001_SM_10006detail8for_each13static_kernelINS2_12policy_hub_t12policy_500_tEmN6thrust24THRUST_300001_SM_1000_NS8cuda_cub20__uninitialized_fill7functorINS7_10device_ptrIfEEfEEEEvT0_T1_)
        /*0020*/ 	.word	0x00000008


	//----- nvinfo : EIATTR_FRAME_SIZE
	.align		4
.L_49:
        /*0024*/ 	.byte	0x04, 0x11
        /*0026*/ 	.short	(.L_51 - .L_50)
	.align		4
.L_50:
        /*0028*/ 	.word	index@(_ZN3cub18CUB_300001_SM_10006detail8for_each13static_kernelINS2_12policy_hub_t12policy_500_tEmN6thrust24THRUST_300001_SM_1000_NS8cuda_cub20__uninitialized_fill7functorINS7_10device_ptrIfEEfEEEEvT0_T1_)
        /*002c*/ 	.word	0x00000000


	//----- nvinfo : EIATTR_REGCOUNT
	.align		4
.L_51:
        /*0030*/ 	.byte	0x04, 0x2f
        /*0032*/ 	.short	(.L_53 - .L_52)
	.align		4
.L_52:
        /*0034*/ 	.word	index@(_ZN3cub18CUB_300001_SM_10006detail9transform16transform_kernelINS2_10policy_hubILb1EN4cuda3std3__45tupleIJN6thrust24THRUST_300001_SM_1000_NS17counting_iteratorIjNSA_11use_defaultESC_SC_EEEEEE10policy1000Ei3prgNSA_6detail15normal_iteratorINSA_10device_ptrIfEEEEJSD_EEEvT0_iT1_T2_DpNS2_10kernel_argIT3_EE)
        /*0038*/ 	.word	0x0000001e


	//----- nvinfo : EIATTR_FRAME_SIZE
	.align		4
.L_53:
        /*003c*/ 	.byte	0x04, 0x11
        /*003e*/ 	.short	(.L_55 - .L_54)
	.align		4
.L_54:
        /*0040*/ 	.word	index@(_ZN3cub18CUB_300001_SM_10006detail9transform16transform_kernelINS2_10policy_hubILb1EN4cuda3std3__45tupleIJN6thrust24THRUST_300001_SM_1000_NS17counting_iteratorIjNSA_11use_defaultESC_SC_EEEEEE10policy1000Ei3prgNSA_6detail15normal_iteratorINSA_10device_ptrIfEEEEJSD_EEEvT0_iT1_T2_DpNS2_10kernel_argIT3_EE)
        /*0044*/ 	.word	0x00000000


	//----- nvinfo : EIATTR_REGCOUNT
	.align		4
.L_55:
        /*0048*/ 	.byte	0x04, 0x2f
        /*004a*/ 	.short	(.L_57 - .L_56)
	.align		4
.L_56:
        /*004c*/ 	.word	index@(_ZN3cub18CUB_300001_SM_10006detail9transform16transform_kernelINS2_10policy_hubILb1EN4cuda3std3__45tupleIJN6thrust24THRUST_300001_SM_1000_NS17counting_iteratorIjNSA_11use_defaultESC_SC_EEEEEE10policy1000El3prgNSA_6detail15normal_iteratorINSA_10device_ptrIfEEEEJSD_EEEvT0_iT1_T2_DpNS2_10kernel_argIT3_EE)
        /*0050*/ 	.word	0x0000001e


	//----- nvinfo : EIATTR_FRAME_SIZE
	.align		4
.L_57:
        /*0054*/ 	.byte	0x04, 0x11
        /*0056*/ 	.short	(.L_59 - .L_58)
	.align		4
.L_58:
        /*0058*/ 	.word	index@(_ZN3cub18CUB_300001_SM_10006detail9transform16transform_kernelINS2_10policy_hubILb1EN4cuda3std3__45tupleIJN6thrust24THRUST_300001_SM_1000_NS17counting_iteratorIjNSA_11use_defaultESC_SC_EEEEEE10policy1000El3prgNSA_6detail15normal_iteratorINSA_10device_ptrIfEEEEJSD_EEEvT0_iT1_T2_DpNS2_10kernel_argIT3_EE)
        /*005c*/ 	.word	0x00000000


	//----- nvinfo : EIATTR_REGCOUNT
	.align		4
.L_59:
        /*0060*/ 	.byte	0x04, 0x2f
        /*0062*/ 	.short	(.L_61 - .L_60)
	.align		4
.L_60:
        /*0064*/ 	.word	index@(_ZN3cub18CUB_300001_SM_10006detail9transform16transform_kernelINS2_10policy_hubILb1EN4cuda3std3__45tupleIJN6thrust24THRUST_300001_SM_1000_NS6detail15normal_iteratorINSA_10device_ptrIfEEEEEEEE10policy1000Ei17integrand_functorSF_JPfEEEvT0_iT1_T2_DpNS2_10kernel_argIT3_EE)
        /*0068*/ 	.word	0x0000001c


	//----- nvinfo : EIATTR_FRAME_SIZE
	.align		4
.L_61:
        /*006c*/ 	.byte	0x04, 0x11
        /*006e*/ 	.short	(.L_63 - .L_62)
	.align		4
.L_62:
        /*0070*/ 	.word	index@(_ZN3cub18CUB_300001_SM_10006detail9transform16transform_kernelINS2_10policy_hubILb1EN4cuda3std3__45tupleIJN6thrust24THRUST_300001_SM_1000_NS6detail15normal_iteratorINSA_10device_ptrIfEEEEEEEE10policy1000Ei17integrand_functorSF_JPfEEEvT0_iT1_T2_DpNS2_10kernel_argIT3_EE)
        /*0074*/ 	.word	0x00000000


	//----- nvinfo : EIATTR_REGCOUNT
	.align		4
.L_63:
        /*0078*/ 	.byte	0x04, 0x2f
        /*007a*/ 	.short	(.L_65 - .L_64)
	.align		4
.L_64:
        /*007c*/ 	.word	index@(_ZN3cub18CUB_300001_SM_10006detail9transform16transform_kernelINS2_10policy_hubILb1EN4cuda3std3__45tupleIJN6thrust24THRUST_300001_SM_1000_NS6detail15normal_iteratorINSA_10device_ptrIfEEEEEEEE10policy1000El17integrand_functorSF_JPfEEEvT0_iT1_T2_DpNS2_10kernel_argIT3_EE)
        /*0080*/ 	.word	0x0000001e


	//----- nvinfo : EIATTR_FRAME_SIZE
	.align		4
.L_65:
        /*0084*/ 	.byte	0x04, 0x11
        /*0086*/ 	.short	(.L_67 - .L_66)
	.align		4
.L_66:
        /*0088*/ 	.word	index@(_ZN3cub18CUB_300001_SM_10006detail9transform16transform_kernelINS2_10policy_hubILb1EN4cuda3std3__45tupleIJN6thrust24THRUST_300001_SM_1000_NS6detail15normal_iteratorINSA_10device_ptrIfEEEEEEEE10policy1000El17integrand_functorSF_JPfEEEvT0_iT1_T2_DpNS2_10kernel_argIT3_EE)
        /*008c*/ 	.word	0x00000000


	//----- nvinfo : EIATTR_REGCOUNT
	.align		4
.L_67:
        /*0090*/ 	.byte	0x04, 0x2f
        /*0092*/ 	.short	(.L_69 - .L_68)
	.align		4
.L_68:
        /*0094*/ 	.word	index@(_ZN3cub18CUB_300001_SM_10006detail6reduce28DeviceReduceSingleTileKernelINS2_10policy_hubIfjN4cuda3std3__44plusIfEEE10Policy1000EN6thrust24THRUST_300001_SM_1000_NS6detail15normal_iteratorINSD_10device_ptrIfEEEEPfjS9_ffNS7_10__identityEEEvT0_T1_T2_T3_T4_T6_)
        /*0098*/ 	.word	0x00000020


	//----- nvinfo : EIATTR_FRAME_SIZE
	.align		4
.L_69:
        /*009c*/ 	.byte	0x04, 0x11
        /*009e*/ 	.short	(.L_71 - .L_70)
	.align		4
.L_70:
        /*00a0*/ 	.word	index@(_ZN3cub18CUB_300001_SM_10006detail6reduce28DeviceReduceSingleTileKernelINS2_10policy_hubIfjN4cuda3std3__44plusIfEEE10Policy1000EN6thrust24THRUST_300001_SM_1000_NS6detail15normal_iteratorINSD_10device_ptrIfEEEEPfjS9_ffNS7_10__identityEEEvT0_T1_T2_T3_T4_T6_)
        /*00a4*/ 	.word	0x00000000


	//----- nvinfo : EIATTR_REGCOUNT
	.align		4
.L_71:
        /*00a8*/ 	.byte	0x04, 0x2f
        /*00aa*/ 	.short	(.L_73 - .L_72)
	.align		4
.L_72:
        /*00ac*/ 	.word	index@(_ZN3cub18CUB_300001_SM_10006detail6reduce18DeviceReduceKernelINS2_10policy_hubIfjN4cuda3std3__44plusIfEEE10Policy1000EN6thrust24THRUST_300001_SM_1000_NS6detail15normal_iteratorINSD_10device_ptrIfEEEEjS9_fNS7_10__identityEEEvT0_PT3_T1_NS0_13GridEvenShareISN_EET2_T4_)
        /*00b0*/ 	.word	0x00000020


	//----- nvinfo : EIATTR_FRAME_SIZE
	.align		4
.L_73:
        /*00b4*/ 	.byte	0x04, 0x11
        /*00b6*/ 	.short	(.L_75 - .L_74)
	.align		4
.L_74:
        /*00b8*/ 	.word	index@(_ZN3cub18CUB_300001_SM_10006detail6reduce18DeviceReduceKernelINS2_10policy_hubIfjN4cuda3std3__44plusIfEEE10Policy1000EN6thrust24THRUST_300001_SM_1000_NS6detail15normal_iteratorINSD_10device_ptrIfEEEEjS9_fNS7_10__identityEEEvT0_PT3_T1_NS0_13GridEvenShareISN_EET2_T4_)
        /*00bc*/ 	.word	0x00000000


	//----- nvinfo : EIATTR_REGCOUNT
	.align		4
.L_75:
        /*00c0*/ 	.byte	0x04, 0x2f
        /*00c2*/ 	.short	(.L_77 - .L_76)
	.align		4
.L_76:
        /*00c4*/ 	.word	index@(_ZN3cub18CUB_300001_SM_10006detail6reduce28DeviceReduceSingleTileKernelINS2_10policy_hubIfjN4cuda3std3__44plusIfEEE10Policy1000EPfSC_iS9_ffNS7_10__identityEEEvT0_T1_T2_T3_T4_T6_)
        /*00c8*/ 	.word	0x0000001e


	//----- nvinfo : EIATTR_FRAME_SIZE
	.align		4
.L_77:
        /*00cc*/ 	.byte	0x04, 0x11
        /*00ce*/ 	.short	(.L_79 - .L_78)
	.align		4
.L_78:
        /*00d0*/ 	.word	index@(_ZN3cub18CUB_300001_SM_10006detail6reduce28DeviceReduceSingleTileKernelINS2_10policy_hubIfjN4cuda3std3__44plusIfEEE10Policy1000EPfSC_iS9_ffNS7_10__identityEEEvT0_T1_T2_T3_T4_T6_)
        /*00d4*/ 	.word	0x00000000


	//----- nvinfo : EIATTR_REGCOUNT
	.align		4
.L_79:
        /*00d8*/ 	.byte	0x04, 0x2f
        /*00da*/ 	.short	(.L_81 - .L_80)
	.align		4
.L_80:
        /*00dc*/ 	.word	index@(_ZN3cub18CUB_300001_SM_10006detail6reduce28DeviceReduceSingleTileKernelINS2_10policy_hubIfyN4cuda3std3__44plusIfEEE10Policy1000EN6thrust24THRUST_300001_SM_1000_NS6detail15normal_iteratorINSD_10device_ptrIfEEEEPfyS9_ffNS7_10__identityEEEvT0_T1_T2_T3_T4_T6_)
        /*00e0*/ 	.word	0x00000020


	//----- nvinfo : EIATTR_FRAME_SIZE
	.align		4
.L_81:
        /*00e4*/ 	.byte	0x04, 0x11
        /*00e6*/ 	.short	(.L_83 - .L_82)
	.align		4
.L_82:
        /*00e8*/ 	.word	index@(_ZN3cub18CUB_300001_SM_10006detail6reduce28DeviceReduceSingleTileKernelINS2_10policy_hubIfyN4cuda3std3__44plusIfEEE10Policy1000EN6thrust24THRUST_300001_SM_1000_NS6detail15normal_iteratorINSD_10device_ptrIfEEEEPfyS9_ffNS7_10__identityEEEvT0_T1_T2_T3_T4_T6_)
        /*00ec*/ 	.word	0x00000000


	//----- nvinfo : EIATTR_REGCOUNT
	.align		4
.L_83:
        /*00f0*/ 	.byte	0x04, 0x2f
        /*00f2*/ 	.short	(.L_85 - .L_84)
	.align		4
.L_84:
        /*00f4*/ 	.word	index@(_ZN3cub18CUB_300001_SM_10006detail6reduce18DeviceReduceKernelINS2_10policy_hubIfyN4cuda3std3__44plusIfEEE10Policy1000EN6thrust24THRUST_300001_SM_1000_NS6detail15normal_iteratorINSD_10device_ptrIfEEEEyS9_fNS7_10__identityEEEvT0_PT3_T1_NS0_13GridEvenShareISN_EET2_T4_)
        /*00f8*/ 	.word	0x0000001e


	//----- nvinfo : EIATTR_FRAME_SIZE
	.align		4
.L_85:
        /*00fc*/ 	.byte	0x04, 0x11
        /*00fe*/ 	.short	(.L_87 - .L_86)
	.align		4
.L_86:
        /*0100*/ 	.word	index@(_ZN3cub18CUB_300001_SM_10006detail6reduce18DeviceReduceKernelINS2_10policy_hubIfyN4cuda3std3__44plusIfEEE10Policy1000EN6thrust24THRUST_300001_SM_1000_NS6detail15normal_iteratorINSD_10device_ptrIfEEEEyS9_fNS7_10__identityEEEvT0_PT3_T1_NS0_13GridEvenShareISN_EET2_T4_)
        /*0104*/ 	.word	0x00000000


	//----- nvinfo : EIATTR_REGCOUNT
	.align		4
.L_87:
        /*0108*/ 	.byte	0x04, 0x2f
        /*010a*/ 	.short	(.L_89 - .L_88)
	.align		4
.L_88:
        /*010c*/ 	.word	index@(_ZN3cub18CUB_300001_SM_10006detail6reduce28DeviceReduceSingleTileKernelINS2_10policy_hubIfyN4cuda3std3__44plusIfEEE10Policy1000EPfSC_iS9_ffNS7_10__identityEEEvT0_T1_T2_T3_T4_T6_)
        /*0110*/ 	.word	0x0000001e


	//----- nvinfo : EIATTR_FRAME_SIZE
	.align		4
.L_89:
        /*0114*/ 	.byte	0x04, 0x11
        /*0116*/ 	.short	(.L_91 - .L_90)
	.align		4
.L_90:
        /*0118*/ 	.word	index@(_ZN3cub18CUB_300001_SM_10006detail6reduce28DeviceReduceSingleTileKernelINS2_10policy_hubIfyN4cuda3std3__44plusIfEEE10Policy1000EPfSC_iS9_ffNS7_10__identityEEEvT0_T1_T2_T3_T4_T6_)
        /*011c*/ 	.word	0x00000000


	//----- nvinfo : EIATTR_MIN_STACK_SIZE
	.align		4
.L_91:
        /*0120*/ 	.byte	0x04, 0x12
        /*0122*/ 	.short	(.L_93 - .L_92)
	.align		4
.L_92:
        /*0124*/ 	.word	index@(_ZN3cub18CUB_300001_SM_10006detail6reduce28DeviceReduceSingleTileKernelINS2_10policy_hubIfyN4cuda3std3__44plusIfEEE10Policy1000EPfSC_iS9_ffNS7_10__identityEEEvT0_T1_T2_T3_T4_T6_)
        /*0128*/ 	.word	0x00000000


	//----- nvinfo : EIATTR_MIN_STACK_SIZE
	.align		4
.L_93:
        /*012c*/ 	.byte	0x04, 0x12
        /*012e*/ 	.short	(.L_95 - .L_94)
	.align		4
.L_94:
        /*0130*/ 	.word	index@(_ZN3cub18CUB_300001_SM_10006detail6reduce18DeviceReduceKernelINS2_10policy_hubIfyN4cuda3std3__44plusIfEEE10Policy1000EN6thrust24THRUST_300001_SM_1000_NS6detail15normal_iteratorINSD_10device_ptrIfEEEEyS9_fNS7_10__identityEEEvT0_PT3_T1_NS0_13GridEvenShareISN_EET2_T4_)
        /*0134*/ 	.word	0x00000000


	//----- nvinfo : EIATTR_MIN_STACK_SIZE
	.align		4
.L_95:
        /*0138*/ 	.byte	0x04, 0x12
        /*013a*/ 	.short	(.L_97 - .L_96)
	.align		4
.L_96:
        /*013c*/ 	.word	index@(_ZN3cub18CUB_300001_SM_10006detail6reduce28DeviceReduceSingleTileKernelINS2_10policy_hubIfyN4cuda3std3__44plusIfEEE10Policy1000EN6thrust24THRUST_300001_SM_1000_NS6detail15normal_iteratorINSD_10device_ptrIfEEEEPfyS9_ffNS7_10__identityEEEvT0_T1_T2_T3_T4_T6_)
        /*0140*/ 	.word	0x00000000


	//----- nvinfo : EIATTR_MIN_STACK_SIZE
	.align		4
.L_97:
        /*0144*/ 	.byte	0x04, 0x12
        /*0146*/ 	.short	(.L_99 - .L_98)
	.align		4
.L_98:
        /*0148*/ 	.word	index@(_ZN3cub18CUB_300001_SM_10006detail6reduce28DeviceReduceSingleTileKernelINS2_10policy_hubIfjN4cuda3std3__44plusIfEEE10Policy1000EPfSC_iS9_ffNS7_10__identityEEEvT0_T1_T2_T3_T4_T6_)
        /*014c*/ 	.word	0x00000000


	//----- nvinfo : EIATTR_MIN_STACK_SIZE
	.align		4
.L_99:
        /*0150*/ 	.byte	0x04, 0x12
        /*0152*/ 	.short	(.L_101 - .L_100)
	.align		4
.L_100:
        /*0154*/ 	.word	index@(_ZN3cub18CUB_300001_SM_10006detail6reduce18DeviceReduceKernelINS2_10policy_hubIfjN4cuda3std3__44plusIfEEE10Policy1000EN6thrust24THRUST_300001_SM_1000_NS6detail15normal_iteratorINSD_10device_ptrIfEEEEjS9_fNS7_10__identityEEEvT0_PT3_T1_NS0_13GridEvenShareISN_EET2_T4_)
        /*0158*/ 	.word	0x00000000


	//----- nvinfo : EIATTR_MIN_STACK_SIZE
	.align		4
.L_101:
        /*015c*/ 	.byte	0x04, 0x12
        /*015e*/ 	.short	(.L_103 - .L_102)
	.align		4
.L_102:
        /*0160*/ 	.word	index@(_ZN3cub18CUB_300001_SM_10006detail6reduce28DeviceReduceSingleTileKernelINS2_10policy_hubIfjN4cuda3std3__44plusIfEEE10Policy1000EN6thrust24THRUST_300001_SM_1000_NS6detail15normal_iteratorINSD_10device_ptrIfEEEEPfjS9_ffNS7_10__identityEEEvT0_T1_T2_T3_T4_T6_)
        /*0164*/ 	.word	0x00000000


	//----- nvinfo : EIATTR_MIN_STACK_SIZE
	.align		4
.L_103:
        /*0168*/ 	.byte	0x04, 0x12
        /*016a*/ 	.short	(.L_105 - .L_104)
	.align		4
.L_104:
        /*016c*/ 	.word	index@(_ZN3cub18CUB_300001_SM_10006detail9transform16transform_kernelINS2_10policy_hubILb1EN4cuda3std3__45tupleIJN6thrust24THRUST_300001_SM_1000_NS6detail15normal_iteratorINSA_10device_ptrIfEEEEEEEE10policy1000El17integrand_functorSF_JPfEEEvT0_iT1_T2_DpNS2_10kernel_argIT3_EE)
        /*0170*/ 	.word	0x00000000


	//----- nvinfo : EIATTR_MIN_STACK_SIZE
	.align		4
.L_105:
        /*0174*/ 	.byte	0x04, 0x12
        /*0176*/ 	.short	(.L_107 - .L_106)
	.align		4
.L_106:
        /*0178*/ 	.word	index@(_ZN3cub18CUB_300001_SM_10006detail9transform16transform_kernelINS2_10policy_hubILb1EN4cuda3std3__45tupleIJN6thrust24THRUST_300001_SM_1000_NS6detail15normal_iteratorINSA_10device_ptrIfEEEEEEEE10policy1000Ei17integrand_functorSF_JPfEEEvT0_iT1_T2_DpNS2_10kernel_argIT3_EE)
        /*017c*/ 	.word	0x00000000


	//----- nvinfo : EIATTR_MIN_STACK_SIZE
	.align		4
.L_107:
        /*0180*/ 	.byte	0x04, 0x12
        /*0182*/ 	.short	(.L_109 - .L_108)
	.align		4
.L_108:
        /*0184*/ 	.word	index@(_ZN3cub18CUB_300001_SM_10006detail9transform16transform_kernelINS2_10policy_hubILb1EN4cuda3std3__45tupleIJN6thrust24THRUST_300001_SM_1000_NS17counting_iteratorIjNSA_11use_defaultESC_SC_EEEEEE10policy1000El3prgNSA_6detail15normal_iteratorINSA_10device_ptrIfEEEEJSD_EEEvT0_iT1_T2_DpNS2_10kernel_argIT3_EE)
        /*0188*/ 	.word	0x00000000


	//----- nvinfo : EIATTR_MIN_STACK_SIZE
	.align		4
.L_109:
        /*018c*/ 	.byte	0x04, 0x12
        /*018e*/ 	.short	(.L_111 - .L_110)
	.align		4
.L_110:
        /*0190*/ 	.word	index@(_ZN3cub18CUB_300001_SM_10006detail9transform16transform_kernelINS2_10policy_hubILb1EN4cuda3std3__45tupleIJN6thrust24THRUST_300001_SM_1000_NS17counting_iteratorIjNSA_11use_defaultESC_SC_EEEEEE10policy1000Ei3prgNSA_6detail15normal_iteratorINSA_10device_ptrIfEEEEJSD_EEEvT0_iT1_T2_DpNS2_10kernel_argIT3_EE)
        /*0194*/ 	.word	0x00000000


	//----- nvinfo : EIATTR_MIN_STACK_SIZE
	.align		4
.L_111:
        /*0198*/ 	.byte	0x04, 0x12
        /*019a*/ 	.short	(.L_113 - .L_112)
	.align		4
.L_112:
        /*019c*/ 	.word	index@(_ZN3cub18CUB_300001_SM_10006detail8for_each13static_kernelINS2_12policy_hub_t12policy_500_tEmN6thrust24THRUST_300001_SM_1000_NS8cuda_cub20__uninitialized_fill7functorINS7_10device_ptrIfEEfEEEEvT0_T1_)
        /*01a0*/ 	.word	0x00000000


	//----- nvinfo : EIATTR_MIN_STACK_SIZE
	.align		4
.L_113:
        /*01a4*/ 	.byte	0x04, 0x12
        /*01a6*/ 	.short	(.L_115 - .L_114)
	.align		4
.L_114:
        /*01a8*/ 	.word	index@(_ZN3cub18CUB_300001_SM_10006detail11EmptyKernelIvEEvv)
        /*01ac*/ 	.word	0x00000000
.L_115:


//--------------------- .nv.compat                --------------------------
	.section	.nv.compat,"",@"SHT_CUDA_COMPAT_INFO"
	.align	4
        /*0000*/ 	.byte	0x02, 0x09, 0x00, 0x00, 0x02, 0x02, 0x01, 0x00, 0x02, 0x05, 0x05, 0x00, 0x03, 0x07, 0x01, 0x01
        /*0010*/ 	.byte	0x02, 0x03, 0x00, 0x00, 0x02, 0x06, 0x01, 0x00, 0x04, 0x0b, 0x08, 0x00, 0x01, 0x00, 0x00, 0x00
        /*0020*/ 	.byte	0x00, 0x00, 0x00, 0x00


//--------------------- .nv.info._ZN3cub18CUB_300001_SM_10006detail6reduce28DeviceReduceSingleTileKernelINS2_10policy_hubIfyN4cuda3std3__44plusIfEEE10Policy1000EPfSC_iS9_ffNS7_10__identityEEEvT0_T1_T2_T3_T4_T6_ --------------------------
	.section	.nv.info._ZN3cub18CUB_300001_SM_10006detail6reduce28DeviceReduceSingleTileKernelINS2_10policy_hubIfyN4cuda3std3__44plusIfEEE10Policy1000EPfSC_iS9_ffNS7_10__identityEEEvT0_T1_T2_T3_T4_T6_,"",@"SHT_CUDA_INFO"
	.sectionflags	@""
	.align	4


	//----- nvinfo : EIATTR_CUDA_API_VERSION
	.align		4
        /*0000*/ 	.byte	0x04, 0x37
        /*0002*/ 	.short	(.L_117 - .L_116)
.L_116:
        /*0004*/ 	.word	0x00000082


	//----- nvinfo : EIATTR_KPARAM_INFO
	.align		4
.L_117:
        /*0008*/ 	.byte	0x04, 0x17
        /*000a*/ 	.short	(.L_119 - .L_118)
.L_118:
        /*000c*/ 	.word	0x00000000
        /*0010*/ 	.short	0x0005
        /*0012*/ 	.short	0x001c
        /*0014*/ 	.byte	0x00, 0xf0, 0x05, 0x00


	//----- nvinfo : EIATTR_KPARAM_INFO
	.align		4
.L_119:
        /*0018*/ 	.byte	0x04, 0x17
        /*001a*/ 	.short	(.L_121 - .L_120)
.L_120:
        /*001c*/ 	.word	0x00000000
        /*0020*/ 	.short	0x0004
        /*0022*/ 	.short	0x0018
        /*0024*/ 	.byte	0x00, 0xf0, 0x11, 0x00


	//----- nvinfo : EIATTR_KPARAM_INFO
	.align		4
.L_121:
        /*0028*/ 	.byte	0x04, 0x17
        /*002a*/ 	.short	(.L_123 - .L_122)
.L_122:
        /*002c*/ 	.word	0x00000000
        /*0030*/ 	.short	0x0003
        /*0032*/ 	.short	0x0014
        /*0034*/ 	.byte	0x00, 0xf0, 0x05, 0x00


	//----- nvinfo : EIATTR_KPARAM_INFO
	.align		4
.L_123:
        /*0038*/ 	.byte	0x04, 0x17
        /*003a*/ 	.short	(.L_125 - .L_124)
.L_124:
        /*003c*/ 	.word	0x00000000
        /*0040*/ 	.short	0x0002
        /*0042*/ 	.short	0x0010
        /*0044*/ 	.byte	0x00, 0xf0, 0x11, 0x00


	//----- nvinfo : EIATTR_KPARAM_INFO
	.align		4
.L_125:
        /*0048*/ 	.byte	0x04, 0x17
        /*004a*/ 	.short	(.L_127 - .L_126)
.L_126:
        /*004c*/ 	.word	0x00000000
        /*0050*/ 	.short	0x0001
        /*0052*/ 	.short	0x0008
        /*0054*/ 	.byte	0x00, 0xf5, 0x21, 0x00


	//----- nvinfo : EIATTR_KPARAM_INFO
	.align		4
.L_127:
        /*0058*/ 	.byte	0x04, 0x17
        /*005a*/ 	.short	(.L_129 - .L_128)
.L_128:
        /*005c*/ 	.word	0x00000000
        /*0060*/ 	.short	0x0000
        /*0062*/ 	.short	0x0000
        /*0064*/ 	.byte	0x00, 0xf5, 0x21, 0x00


	//----- nvinfo : EIATTR_SPARSE_MMA_MASK
	.align		4
.L_129:
        /*0068*/ 	.byte	0x03, 0x50
        /*006a*/ 	.short	0x0000


	//----- nvinfo : EIATTR_MAXREG_COUNT
	.align		4
        /*006c*/ 	.byte	0x03, 0x1b
        /*006e*/ 	.short	0x00ff


	//----- nvinfo : EIATTR_NUM_BARRIERS
	.align		4
        /*0070*/ 	.byte	0x02, 0x4c
        /*0072*/ 	.byte	0x01
	.zero		1


	//----- nvinfo : EIATTR_MERCURY_ISA_VERSION
	.align		4
        /*0074*/ 	.byte	0x03, 0x5f
        /*0076*/ 	.short	0x0101


	//----- nvinfo : EIATTR_COOP_GROUP_MASK_REGIDS
	.align		4
        /*0078*/ 	.byte	0x04, 0x29
        /*007a*/ 	.short	(.L_131 - .L_130)


	//   ....[0]....
.L_130:
        /*007c*/ 	.word	0xffffffff


	//   ....[1]....
        /*0080*/ 	.word	0xffffffff


	//   ....[2]....
        /*0084*/ 	.word	0xffffffff


	//   ....[3]....
        /*0088*/ 	.word	0xffffffff


	//   ....[4]....
        /*008c*/ 	.word	0xffffffff


	//   ....[5]....
        /*0090*/ 	.word	0xffffffff


	//   ....[6]....
        /*0094*/ 	.word	0xffffffff


	//   ....[7]....
        /*0098*/ 	.word	0xffffffff


	//   ....[8]....
        /*009c*/ 	.word	0xffffffff


	//   ....[9]....
        /*00a0*/ 	.word	0xffffffff


	//   ....[10]....
        /*00a4*/ 	.word	0xffffffff


	//   ....[11]....
        /*00a8*/ 	.word	0xffffffff


	//   ....[12]....
        /*00ac*/ 	.word	0xffffffff


	//   ....[13]....
        /*00b0*/ 	.word	0xffffffff


	//   ....[14]....
        /*00b4*/ 	.word	0xffffffff


	//   ....[15]....
        /*00b8*/ 	.word	0xffffffff


	//   ....[16]....
        /*00bc*/ 	.word	0xffffffff


	//   ....[17]....
        /*00c0*/ 	.word	0xffffffff


	//   ....[18]....
        /*00c4*/ 	.word	0xffffffff


	//   ....[19]....
        /*00c8*/ 	.word	0xffffffff


	//   ....[20]....
        /*00cc*/ 	.word	0xffffffff


	//   ....[21]....
        /*00d0*/ 	.word	0xffffffff


	//   ....[22]....
        /*00d4*/ 	.word	0xffffffff


	//   ....[23]....
        /*00d8*/ 	.word	0xffffffff


	//   ....[24]....
        /*00dc*/ 	.word	0xffffffff


	//   ....[25]....
        /*00e0*/ 	.word	0xffffffff


	//   ....[26]....
        /*00e4*/ 	.word	0xffffffff


	//   ....[27]....
        /*00e8*/ 	.word	0xffffffff


	//   ....[28]....
        /*00ec*/ 	.word	0xffffffff


	//   ....[29]....
        /*00f0*/ 	.word	0xffffffff


	//----- nvinfo : EIATTR_COOP_GROUP_INSTR_OFFSETS
	.align		4
.L_131:
        /*00f4*/ 	.byte	0x04, 0x28
        /*00f6*/ 	.short	(.L_133 - .L_132)


	//   ....[0]....
.L_132:
        /*00f8*/ 	.word	0x00000980


	//   ....[1]....
        /*00fc*/ 	.word	0x000009e0


	//   ....[2]....
        /*0100*/ 	.word	0x00000a50


	//   ....[3]....
        /*0104*/ 	.word	0x00000aa0


	//   ....[4]....
        /*0108*/ 	.word	0x00000ad0


	//   ....[5]....
        /*010c*/ 	.word	0x00000c90


	//   ....[6]....
        /*0110*/ 	.word	0x00000d20


	//   ....[7]....
        /*0114*/ 	.word	0x00000d60


	//   ....[8]....
        /*0118*/ 	.word	0x00000db0


	//   ....[9]....
        /*011c*/ 	.word	0x00000df0


	//   ....[10]....
        /*0120*/ 	.word	0x00001c00


	//   ....[11]....
        /*0124*/ 	.word	0x00001c80


	//   ....[12]....
        /*0128*/ 	.word	0x00001cd0


	//   ....[13]....
        /*012c*/ 	.word	0x00001d10


	//   ....[14]....
        /*0130*/ 	.word	0x00001d40


	//   ....[15]....
        /*0134*/ 	.word	0x00002700


	//   ....[16]....
        /*0138*/ 	.word	0x00002760


	//   ....[17]....
        /*013c*/ 	.word	0x000027d0


	//   ....[18]....
        /*0140*/ 	.word	0x00002820


	//   ....[19]....
        /*0144*/ 	.word	0x00002850


	//   ....[20]....
        /*0148*/ 	.word	0x00002a10


	//   ....[21]....
        /*014c*/ 	.word	0x00002a90


	//   ....[22]....
        /*0150*/ 	.word	0x00002ad0


	//   ....[23]....
        /*0154*/ 	.word	0x00002b10


	//   ....[24]....
        /*0158*/ 	.word	0x00002b70


	//   ....[25]....
        /*015c*/ 	.word	0x00003b00


	//   ....[26]....
        /*0160*/ 	.word	0x00003b80


	//   ....[27]....
        /*0164*/ 	.word	0x00003bd0


	//   ....[28]....
        /*0168*/ 	.word	0x00003c10


	//   ....[29]....
        /*016c*/ 	.word	0x00003c40


	//----- nvinfo : EIATTR_VRC_CTA_INIT_COUNT
	.align		4
.L_133:
        /*0170*/ 	.byte	0x02, 0x4a
	.zero		1
	.zero		1


	//----- nvinfo : EIATTR_EXIT_INSTR_OFFSETS
	.align		4
        /*0174*/ 	.byte	0x04, 0x1c
        /*0176*/ 	.short	(.L_135 - .L_134)


	//   ....[0]....
.L_134:
        /*0178*/ 	.word	0x00000080


	//   ....[1]....
        /*017c*/ 	.word	0x000000c0


	//   ....[2]....
        /*0180*/ 	.word	0x00003d90


	//   ....[3]....
        /*0184*/ 	.word	0x00003de0


	//----- nvinfo : EIATTR_MAX_THREADS
	.align		4
.L_135:
        /*0188*/ 	.byte	0x04, 0x05
        /*018a*/ 	.short	(.L_137 - .L_136)
.L_136:
        /*018c*/ 	.word	0x00000100
        /*0190*/ 	.word	0x00000001
        /*0194*/ 	.word	0x00000001


	//----- nvinfo : EIATTR_CRS_STACK_SIZE
	.align		4
.L_137:
        /*0198*/ 	.byte	0x04, 0x1e
        /*019a*/ 	.short	(.L_139 - .L_138)
.L_138:
        /*019c*/ 	.word	0x00000000


	//----- nvinfo : EIATTR_CBANK_PARAM_SIZE
	.align		4
.L_139:
        /*01a0*/ 	.byte	0x03, 0x19
        /*01a2*/ 	.short	0x001d


	//----- nvinfo : EIATTR_PARAM_CBANK
	.align		4
        /*01a4*/ 	.byte	0x04, 0x0a
        /*01a6*/ 	.short	(.L_141 - .L_140)
	.align		4
.L_140:
        /*01a8*/ 	.word	index@(.nv.constant0._ZN3cub18CUB_300001_SM_10006detail6reduce28DeviceReduceSingleTileKernelINS2_10policy_hubIfyN4cuda3std3__44plusIfEEE10Policy1000EPfSC_iS9_ffNS7_10__identityEEEvT0_T1_T2_T3_T4_T6_)
        /*01ac*/ 	.short	0x0380
        /*01ae*/ 	.short	0x001d


	//----- nvinfo : EIATTR_SW_WAR
	.align		4
.L_141:
        /*01b0*/ 	.byte	0x04, 0x36
        /*01b2*/ 	.short	(.L_143 - .L_142)
.L_142:
        /*01b4*/ 	.word	0x00000008
.L_143:


//--------------------- .nv.info._ZN3cub18CUB_300001_SM_10006detail6reduce18DeviceReduceKernelINS2_10policy_hubIfyN4cuda3std3__44plusIfEEE10Policy1000EN6thrust24THRUST_300001_SM_1000_NS6detail15normal_iteratorINSD_10device_ptrIfEEEEyS9_fNS7_10__identityEEEvT0_PT3_T1_NS0_13GridEvenShareISN_EET2_T4_ --------------------------
	.section	.nv.info._ZN3cub18CUB_300001_SM_10006detail6reduce18DeviceReduceKernelINS2_10policy_hubIfyN4cuda3std3__44plusIfEEE10Policy1000EN6thrust24THRUST_300001_SM_1000_NS6detail15normal_iteratorINSD_10device_ptrIfEEEEyS9_fNS7_10__identityEEEvT0_PT3_T1_NS0_13GridEvenShareISN_EET2_T4_,"",@"SHT_CUDA_INFO"
	.sectionflags	@""
	.align	4


	//----- nvinfo : EIATTR_CUDA_API_VERSION
	.align		4
        /*0000*/ 	.byte	0x04, 0x37
        /*0002*/ 	.short	(.L_145 - .L_144)
.L_144:
        /*0004*/ 	.word	0x00000082


	//----- nvinfo : EIATTR_KPARAM_INFO
	.align		4
.L_145:
        /*0008*/ 	.byte	0x04, 0x17
        /*000a*/ 	.short	(.L_147 - .L_146)
.L_146:
        /*000c*/ 	.word	0x00000000
        /*0010*/ 	.short	0x0005
        /*0012*/ 	.short	0x0061
        /*0014*/ 	.byte	0x00, 0xf0, 0x05, 0x00


	//----- nvinfo : EIATTR_KPARAM_INFO
	.align		4
.L_147:
        /*0018*/ 	.byte	0x04, 0x17
        /*001a*/ 	.short	(.L_149 - .L_148)
.L_148:
        /*001c*/ 	.word	0x00000000
        /*0020*/ 	.short	0x0004
        /*0022*/ 	.short	0x0060
        /*0024*/ 	.byte	0x00, 0xf0, 0x05, 0x00


	//----- nvinfo : EIATTR_KPARAM_INFO
	.align		4
.L_149:
        /*0028*/ 	.byte	0x04, 0x17
        /*002a*/ 	.short	(.L_151 - .L_150)
.L_150:
        /*002c*/ 	.word	0x00000000
        /*0030*/ 	.short	0x0003
        /*0032*/ 	.short	0x0018
        /*0034*/ 	.byte	0x00, 0xf0, 0x21, 0x01


	//----- nvinfo : EIATTR_KPARAM_INFO
	.align		4
.L_151:
        /*0038*/ 	.byte	0x04, 0x17
        /*003a*/ 	.short	(.L_153 - .L_152)
.L_152:
        /*003c*/ 	.word	0x00000000
        /*0040*/ 	.short	0x0002
        /*0042*/ 	.short	0x0010
        /*0044*/ 	.byte	0x00, 0xf0, 0x21, 0x00


	//----- nvinfo : EIATTR_KPARAM_INFO
	.align		4
.L_153:
        /*0048*/ 	.byte	0x04, 0x17
        /*004a*/ 	.short	(.L_155 - .L_154)
.L_154:
        /*004c*/ 	.word	0x00000000
        /*0050*/ 	.short	0x0001
        /*0052*/ 	.short	0x0008
        /*0054*/ 	.byte	0x00, 0xf5, 0x21, 0x00


	//----- nvinfo : EIATTR_KPARAM_INFO
	.align		4
.L_155:
        /*0058*/ 	.byte	0x04, 0x17
        /*005a*/ 	.short	(.L_157 - .L_156)
.L_156:
        /*005c*/ 	.word	0x00000000
        /*0060*/ 	.short	0x0000
        /*0062*/ 	.short	0x0000
        /*0064*/ 	.byte	0x00, 0xf0, 0x21, 0x00


	//----- nvinfo : EIATTR_SPARSE_MMA_MASK
	.align		4
.L_157:
        /*0068*/ 	.byte	0x03, 0x50
        /*006a*/ 	.short	0x0000


	//----- nvinfo : EIATTR_MAXREG_COUNT
	.align		4
        /*006c*/ 	.byte	0x03, 0x1b
        /*006e*/ 	.short	0x00ff


	//----- nvinfo : EIATTR_NUM_BARRIERS
	.align		4
        /*0070*/ 	.byte	0x02, 0x4c
        /*0072*/ 	.byte	0x01
	.zero		1


	//----- nvinfo : EIATTR_MERCURY_ISA_VERSION
	.align		4
        /*0074*/ 	.byte	0x03, 0x5f
        /*0076*/ 	.short	0x0101


	//----- nvinfo : EIATTR_COOP_GROUP_MASK_REGIDS
	.align		4
        /*0078*/ 	.byte	0x04, 0x29
        /*007a*/ 	.short	(.L_159 - .L_158)


	//   ....[0]....
.L_158:
        /*007c*/ 	.word	0xffffffff


	//   ....[1]....
        /*0080*/ 	.word	0xffffffff


	//   ....[2]....
        /*0084*/ 	.word	0xffffffff


	//   ....[3]....
        /*0088*/ 	.word	0xffffffff


	//   ....[4]....
        /*008c*/ 	.word	0xffffffff


	//   ....[5]....
        /*0090*/ 	.word	0xffffffff


	//   ....[6]....
        /*0094*/ 	.word	0xffffffff


	//   ....[7]....
        /*0098*/ 	.word	0xffffffff


	//   ....[8]....
        /*009c*/ 	.word	0xffffffff


	//   ....[9]....
        /*00a0*/ 	.word	0xffffffff


	//   ....[10]....
        /*00a4*/ 	.word	0xffffffff


	//   ....[11]....
        /*00a8*/ 	.word	0xffffffff


	//   ....[12]....
        /*00ac*/ 	.word	0xffffffff


	//   ....[13]....
        /*00b0*/ 	.word	0xffffffff


	//   ....[14]....
        /*00b4*/ 	.word	0xffffffff


	//----- nvinfo : EIATTR_COOP_GROUP_INSTR_OFFSETS
	.align		4
.L_159:
        /*00b8*/ 	.byte	0x04, 0x28
        /*00ba*/ 	.short	(.L_161 - .L_160)


	//   ....[0]....
.L_160:
        /*00bc*/ 	.word	0x000009c0


	//   ....[1]....
        /*00c0*/ 	.word	0x00000a20


	//   ....[2]....
        /*00c4*/ 	.word	0x00000a90


	//   ....[3]....
        /*00c8*/ 	.word	0x00000ae0


	//   ....[4]....
        /*00cc*/ 	.word	0x00000b10


	//   ....[5]....
        /*00d0*/ 	.word	0x00000cd0


	//   ....[6]....
        /*00d4*/ 	.word	0x00000d60


	//   ....[7]....
        /*00d8*/ 	.word	0x00000dd0


	//   ....[8]....
        /*00dc*/ 	.word	0x00000e20


	//   ....[9]....
        /*00e0*/ 	.word	0x00000e50


	//   ....[10]....
        /*00e4*/ 	.word	0x00002030


	//   ....[11]....
        /*00e8*/ 	.word	0x000020c0


	//   ....[12]....
        /*00ec*/ 	.word	0x00002110


	//   ....[13]....
        /*00f0*/ 	.word	0x00002150


	//   ....[14]....
        /*00f4*/ 	.word	0x00002180


	//----- nvinfo : EIATTR_VRC_CTA_INIT_COUNT
	.align		4
.L_161:
        /*00f8*/ 	.byte	0x02, 0x4a
	.zero		1
	.zero		1


	//----- nvinfo : EIATTR_EXIT_INSTR_OFFSETS
	.align		4
        /*00fc*/ 	.byte	0x04, 0x1c
        /*00fe*/ 	.short	(.L_163 - .L_162)


	//   ....[0]....
.L_162:
        /*0100*/ 	.word	0x000022d0


	//   ....[1]....
        /*0104*/ 	.word	0x00002330


	//----- nvinfo : EIATTR_MAX_THREADS
	.align		4
.L_163:
        /*0108*/ 	.byte	0x04, 0x05
        /*010a*/ 	.short	(.L_165 - .L_164)
.L_164:
        /*010c*/ 	.word	0x00000100
        /*0110*/ 	.word	0x00000001
        /*0114*/ 	.word	0x00000001


	//----- nvinfo : EIATTR_CRS_STACK_SIZE
	.align		4
.L_165:
        /*0118*/ 	.byte	0x04, 0x1e
        /*011a*/ 	.short	(.L_167 - .L_166)
.L_166:
        /*011c*/ 	.word	0x00000000


	//----- nvinfo : EIATTR_CBANK_PARAM_SIZE
	.align		4
.L_167:
        /*0120*/ 	.byte	0x03, 0x19
        /*0122*/ 	.short	0x0062


	//----- nvinfo : EIATTR_PARAM_CBANK
	.align		4
        /*0124*/ 	.byte	0x04, 0x0a
        /*0126*/ 	.short	(.L_169 - .L_168)
	.align		4
.L_168:
        /*0128*/ 	.word	index@(.nv.constant0._ZN3cub18CUB_300001_SM_10006detail6reduce18DeviceReduceKernelINS2_10policy_hubIfyN4cuda3std3__44plusIfEEE10Policy1000EN6thrust24THRUST_300001_SM_1000_NS6detail15normal_iteratorINSD_10device_ptrIfEEEEyS9_fNS7_10__identityEEEvT0_PT3_T1_NS0_13GridEvenShareISN_EET2_T4_)
        /*012c*/ 	.short	0x0380
        /*012e*/ 	.short	0x0062


	//----- nvinfo : EIATTR_SW_WAR
	.align		4
.L_169:
        /*0130*/ 	.byte	0x04, 0x36
        /*0132*/ 	.short	(.L_171 - .L_170)
.L_170:
        /*0134*/ 	.word	0x00000008
.L_171:


//--------------------- .nv.info._ZN3cub18CUB_300001_SM_10006detail6reduce28DeviceReduceSingleTileKernelINS2_10policy_hubIfyN4cuda3std3__44plusIfEEE10Policy1000EN6thrust24THRUST_300001_SM_1000_NS6detail15normal_iteratorINSD_10device_ptrIfEEEEPfyS9_ffNS7_10__identityEEEvT0_T1_T2_T3_T4_T6_ --------------------------
	.section	.nv.info._ZN3cub18CUB_300001_SM_10006detail6reduce28DeviceReduceSingleTileKernelINS2_10policy_hubIfyN4cuda3std3__44plusIfEEE10Policy1000EN6thrust24THRUST_300001_SM_1000_NS6detail15normal_iteratorINSD_10device_ptrIfEEEEPfyS9_ffNS7_10__identityEEEvT0_T1_T2_T3_T4_T6_,"",@"SHT_CUDA_INFO"
	.sectionflags	@""
	.align	4


	//----- nvinfo : EIATTR_CUDA_API_VERSION
	.align		4
        /*0000*/ 	.byte	0x04, 0x37
        /*0002*/ 	.short	(.L_173 - .L_172)
.L_172:
        /*0004*/ 	.word	0x00000082


	//----- nvinfo : EIATTR_KPARAM_INFO
	.align		4
.L_173:
        /*0008*/ 	.byte	0x04, 0x17
        /*000a*/ 	.short	(.L_175 - .L_174)
.L_174:
        /*000c*/ 	.word	0x00000000
        /*0010*/ 	.short	0x0005
        /*0012*/ 	.short	0x0020
        /*0014*/ 	.byte	0x00, 0xf0, 0x05, 0x00


	//----- nvinfo : EIATTR_KPARAM_INFO
	.align		4
.L_175:
        /*0018*/ 	.byte	0x04, 0x17
        /*001a*/ 	.short	(.L_177 - .L_176)
.L_176:
        /*001c*/ 	.word	0x00000000
        /*0020*/ 	.short	0x0004
        /*0022*/ 	.short	0x001c
        /*0024*/ 	.byte	0x00, 0xf0, 0x11, 0x00


	//----- nvinfo : EIATTR_KPARAM_INFO
	.align		4
.L_177:
        /*0028*/ 	.byte	0x04, 0x17
        /*002a*/ 	.short	(.L_179 - .L_178)
.L_178:
        /*002c*/ 	.word	0x00000000
        /*0030*/ 	.short	0x0003
        /*0032*/ 	.short	0x0018
        /*0034*/ 	.byte	0x00, 0xf0, 0x05, 0x00


	//----- nvinfo : EIATTR_KPARAM_INFO
	.align		4
.L_179:
        /*0038*/ 	.byte	0x04, 0x17
        /*003a*/ 	.short	(.L_181 - .L_180)
.L_180:
        /*003c*/ 	.word	0x00000000
        /*0040*/ 	.short	0x0002
        /*0042*/ 	.short	0x0010
        /*0044*/ 	.byte	0x00, 0xf0, 0x21, 0x00


	//----- nvinfo : EIATTR_KPARAM_INFO
	.align		4
.L_181:
        /*0048*/ 	.byte	0x04, 0x17
        /*004a*/ 	.short	(.L_183 - .L_182)
.L_182:
        /*004c*/ 	.word	0x00000000
        /*0050*/ 	.short	0x0001
        /*0052*/ 	.short	0x0008
        /*0054*/ 	.byte	0x00, 0xf5, 0x21, 0x00


	//----- nvinfo : EIATTR_KPARAM_INFO
	.align		4
.L_183:
        /*0058*/ 	.byte	0x04, 0x17
        /*005a*/ 	.short	(.L_185 - .L_184)
.L_184:
        /*005c*/ 	.word	0x00000000
        /*0060*/ 	.short	0x0000
        /*0062*/ 	.short	0x0000
        /*0064*/ 	.byte	0x00, 0xf0, 0x21, 0x00


	//----- nvinfo : EIATTR_SPARSE_MMA_MASK
	.align		4
.L_185:
        /*0068*/ 	.byte	0x03, 0x50
        /*006a*/ 	.short	0x0000


	//----- nvinfo : EIATTR_MAXREG_COUNT
	.align		4
        /*006c*/ 	.byte	0x03, 0x1b
        /*006e*/ 	.short	0x00ff


	//----- nvinfo : EIATTR_NUM_BARRIERS
	.align		4
        /*0070*/ 	.byte	0x02, 0x4c
        /*0072*/ 	.byte	0x01
	.zero		1


	//----- nvinfo : EIATTR_MERCURY_ISA_VERSION
	.align		4
        /*0074*/ 	.byte	0x03, 0x5f
        /*0076*/ 	.short	0x0101


	//----- nvinfo : EIATTR_COOP_GROUP_MASK_REGIDS
	.align		4
        /*0078*/ 	.byte	0x04, 0x29
        /*007a*/ 	.short	(.L_187 - .L_186)


	//   ....[0]....
.L_186:
        /*007c*/ 	.word	0xffffffff


	//   ....[1]....
        /*0080*/ 	.word	0xffffffff


	//   ....[2]....
        /*0084*/ 	.word	0xffffffff


	//   ....[3]....
        /*0088*/ 	.word	0xffffffff


	//   ....[4]....
        /*008c*/ 	.word	0xffffffff


	//   ....[5]....
        /*0090*/ 	.word	0xffffffff


	//   ....[6]....
        /*0094*/ 	.word	0xffffffff


	//   ....[7]....
        /*0098*/ 	.word	0xffffffff


	//   ....[8]....
        /*009c*/ 	.word	0xffffffff


	//   ....[9]....
        /*00a0*/ 	.word	0xffffffff


	//   ....[10]....
        /*00a4*/ 	.word	0xffffffff


	//   ....[11]....
        /*00a8*/ 	.word	0xffffffff


	//   ....[12]....
        /*00ac*/ 	.word	0xffffffff


	//   ....[13]....
        /*00b0*/ 	.word	0xffffffff


	//   ....[14]....
        /*00b4*/ 	.word	0xffffffff


	//----- nvinfo : EIATTR_COOP_GROUP_INSTR_OFFSETS
	.align		4
.L_187:
        /*00b8*/ 	.byte	0x04, 0x28
        /*00ba*/ 	.short	(.L_189 - .L_188)


	//   ....[0]....
.L_188:
        /*00bc*/ 	.word	0x00000930


	//   ....[1]....
        /*00c0*/ 	.word	0x00000990


	//   ....[2]....
        /*00c4*/ 	.word	0x00000a00


	//   ....[3]....
        /*00c8*/ 	.word	0x00000a50


	//   ....[4]....
        /*00cc*/ 	.word	0x00000a80


	//   ....[5]....
        /*00d0*/ 	.word	0x00000c40


	//   ....[6]....
        /*00d4*/ 	.word	0x00000cd0


	//   ....[7]....
        /*00d8*/ 	.word	0x00000d20


	//   ....[8]....
        /*00dc*/ 	.word	0x00000d60


	//   ....[9]....
        /*00e0*/ 	.word	0x00000da0


	//   ....[10]....
        /*00e4*/ 	.word	0x00001dc0


	//   ....[11]....
        /*00e8*/ 	.word	0x00001e40


	//   ....[12]....
        /*00ec*/ 	.word	0x00001e90


	//   ....[13]....
        /*00f0*/ 	.word	0x00001ed0


	//   ....[14]....
        /*00f4*/ 	.word	0x00001f00


	//----- nvinfo : EIATTR_VRC_CTA_INIT_COUNT
	.align		4
.L_189:
        /*00f8*/ 	.byte	0x02, 0x4a
	.zero		1
	.zero		1


	//----- nvinfo : EIATTR_EXIT_INSTR_OFFSETS
	.align		4
        /*00fc*/ 	.byte	0x04, 0x1c
        /*00fe*/ 	.short	(.L_191 - .L_190)


	//   ....[0]....
.L_190:
        /*0100*/ 	.word	0x000000a0


	//   ....[1]....
        /*0104*/ 	.word	0x000000e0


	//   ....[2]....
        /*0108*/ 	.word	0x00002040


	//   ....[3]....
        /*010c*/ 	.word	0x00002090


	//----- nvinfo : EIATTR_MAX_THREADS
	.align		4
.L_191:
        /*0110*/ 	.byte	0x04, 0x05
        /*0112*/ 	.short	(.L_193 - .L_192)
.L_192:
        /*0114*/ 	.word	0x00000100
        /*0118*/ 	.word	0x00000001
        /*011c*/ 	.word	0x00000001


	//----- nvinfo : EIATTR_CRS_STACK_SIZE
	.align		4
.L_193:
        /*0120*/ 	.byte	0x04, 0x1e
        /*0122*/ 	.short	(.L_195 - .L_194)
.L_194:
        /*0124*/ 	.word	0x00000000


	//----- nvinfo : EIATTR_CBANK_PARAM_SIZE
	.align		4
.L_195:
        /*0128*/ 	.byte	0x03, 0x19
        /*012a*/ 	.short	0x0021


	//----- nvinfo : EIATTR_PARAM_CBANK
	.align		4
        /*012c*/ 	.byte	0x04, 0x0a
        /*012e*/ 	.short	(.L_197 - .L_196)
	.align		4
.L_196:
        /*0130*/ 	.word	index@(.nv.constant0._ZN3cub18CUB_300001_SM_10006detail6reduce28DeviceReduceSingleTileKernelINS2_10policy_hubIfyN4cuda3std3__44plusIfEEE10Policy1000EN6thrust24THRUST_300001_SM_1000_NS6detail15normal_iteratorINSD_10device_ptrIfEEEEPfyS9_ffNS7_10__identityEEEvT0_T1_T2_T3_T4_T6_)
        /*0134*/ 	.short	0x0380
        /*0136*/ 	.short	0x0021


	//----- nvinfo : EIATTR_SW_WAR
	.align		4
.L_197:
        /*0138*/ 	.byte	0x04, 0x36
        /*013a*/ 	.short	(.L_199 - .L_198)
.L_198:
        /*013c*/ 	.word	0x00000008
.L_199:


//--------------------- .nv.info._ZN3cub18CUB_300001_SM_10006detail6reduce28DeviceReduceSingleTileKernelINS2_10policy_hubIfjN4cuda3std3__44plusIfEEE10Policy1000EPfSC_iS9_ffNS7_10__identityEEEvT0_T1_T2_T3_T4_T6_ --------------------------
	.section	.nv.info._ZN3cub18CUB_300001_SM_10006detail6reduce28DeviceReduceSingleTileKernelINS2_10policy_hubIfjN4cuda3std3__44plusIfEEE10Policy1000EPfSC_iS9_ffNS7_10__identityEEEvT0_T1_T2_T3_T4_T6_,"",@"SHT_CUDA_INFO"
	.sectionflags	@""
	.align	4


	//----- nvinfo : EIATTR_CUDA_API_VERSION
	.align		4
        /*0000*/ 	.byte	0x04, 0x37
        /*0002*/ 	.short	(.L_201 - .L_200)
.L_200:
        /*0004*/ 	.word	0x00000082


	//----- nvinfo : EIATTR_KPARAM_INFO
	.align		4
.L_201:
        /*0008*/ 	.byte	0x04, 0x17
        /*000a*/ 	.short	(.L_203 - .L_202)
.L_202:
        /*000c*/ 	.word	0x00000000
        /*0010*/ 	.short	0x0005
        /*0012*/ 	.short	0x001c
        /*0014*/ 	.byte	0x00, 0xf0, 0x05, 0x00


	//----- nvinfo : EIATTR_KPARAM_INFO
	.align		4
.L_203:
        /*0018*/ 	.byte	0x04, 0x17
        /*001a*/ 	.short	(.L_205 - .L_204)
.L_204:
        /*001c*/ 	.word	0x00000000
        /*0020*/ 	.short	0x0004
        /*0022*/ 	.short	0x0018
        /*0024*/ 	.byte	0x00, 0xf0, 0x11, 0x00


	//----- nvinfo : EIATTR_KPARAM_INFO
	.align		4
.L_205:
        /*0028*/ 	.byte	0x04, 0x17
        /*002a*/ 	.short	(.L_207 - .L_206)
.L_206:
        /*002c*/ 	.word	0x00000000
        /*0030*/ 	.short	0x0003
        /*0032*/ 	.short	0x0014
        /*0034*/ 	.byte	0x00, 0xf0, 0x05, 0x00


	//----- nvinfo : EIATTR_KPARAM_INFO
	.align		4
.L_207:
        /*0038*/ 	.byte	0x04, 0x17
        /*003a*/ 	.short	(.L_209 - .L_208)
.L_208:
        /*003c*/ 	.word	0x00000000
        /*0040*/ 	.short	0x0002
        /*0042*/ 	.short	0x0010
        /*0044*/ 	.byte	0x00, 0xf0, 0x11, 0x00


	//----- nvinfo : EIATTR_KPARAM_INFO
	.align		4
.L_209:
        /*0048*/ 	.byte	0x04, 0x17
        /*004a*/ 	.short	(.L_211 - .L_210)
.L_210:
        /*004c*/ 	.word	0x00000000
        /*0050*/ 	.short	0x0001
        /*0052*/ 	.short	0x0008
        /*0054*/ 	.byte	0x00, 0xf5, 0x21, 0x00


	//----- nvinfo : EIATTR_KPARAM_INFO
	.align		4
.L_211:
        /*0058*/ 	.byte	0x04, 0x17
        /*005a*/ 	.short	(.L_213 - .L_212)
.L_212:
        /*005c*/ 	.word	0x00000000
        /*0060*/ 	.short	0x0000
        /*0062*/ 	.short	0x0000
        /*0064*/ 	.byte	0x00, 0xf5, 0x21, 0x00


	//----- nvinfo : EIATTR_SPARSE_MMA_MASK
	.align		4
.L_213:
        /*0068*/ 	.byte	0x03, 0x50
        /*006a*/ 	.short	0x0000


	//----- nvinfo : EIATTR_MAXREG_COUNT
	.align		4
        /*006c*/ 	.byte	0x03, 0x1b
        /*006e*/ 	.short	0x0080


	//----- nvinfo : EIATTR_NUM_BARRIERS
	.align		4
        /*0070*/ 	.byte	0x02, 0x4c
        /*0072*/ 	.byte	0x01
	.zero		1


	//----- nvinfo : EIATTR_MERCURY_ISA_VERSION
	.align		4
        /*0074*/ 	.byte	0x03, 0x5f
        /*0076*/ 	.short	0x0101


	//----- nvinfo : EIATTR_UNUSED_LOAD_BYTE_OFFSET
	.align		4
        /*0078*/ 	.byte	0x04, 0x44
        /*007a*/ 	.short	(.L_215 - .L_214)


	//   ....[0]....
.L_214:
        /*007c*/ 	.word	0x00000b70
        /*0080*/ 	.word	0x0000fff0


	//   ....[1]....
        /*0084*/ 	.word	0x00000f80
        /*0088*/ 	.word	0x0000fff0


	//   ....[2]....
        /*008c*/ 	.word	0x00002010
        /*0090*/ 	.word	0x0000fff0


	//   ....[3]....
        /*0094*/ 	.word	0x00002bb0
        /*0098*/ 	.word	0x0000fff0


	//   ....[4]....
        /*009c*/ 	.word	0x00002fc0
        /*00a0*/ 	.word	0x0000fff0


	//   ....[5]....
        /*00a4*/ 	.word	0x00004140
        /*00a8*/ 	.word	0x0000fff0


	//----- nvinfo : EIATTR_COOP_GROUP_MASK_REGIDS
	.align		4
.L_215:
        /*00ac*/ 	.byte	0x04, 0x29
        /*00ae*/ 	.short	(.L_217 - .L_216)


	//   ....[0]....
.L_216:
        /*00b0*/ 	.word	0xffffffff


	//   ....[1]....
        /*00b4*/ 	.word	0xffffffff


	//   ....[2]....
        /*00b8*/ 	.word	0xffffffff


	//   ....[3]....
        /*00bc*/ 	.word	0xffffffff


	//   ....[4]....
        /*00c0*/ 	.word	0xffffffff


	//   ....[5]....
        /*00c4*/ 	.word	0xffffffff


	//   ....[6]....
        /*00c8*/ 	.word	0xffffffff


	//   ....[7]....
        /*00cc*/ 	.word	0xffffffff


	//   ....[8]....
        /*00d0*/ 	.word	0xffffffff


	//   ....[9]....
        /*00d4*/ 	.word	0xffffffff


	//   ....[10]....
        /*00d8*/ 	.word	0xffffffff


	//   ....[11]....
        /*00dc*/ 	.word	0xffffffff


	//   ....[12]....
        /*00e0*/ 	.word	0xffffffff


	//   ....[13]....
        /*00e4*/ 	.word	0xffffffff


	//   ....[14]....
        /*00e8*/ 	.word	0xffffffff


	//   ....[15]....
        /*00ec*/ 	.word	0xffffffff


	//   ....[16]....
        /*00f0*/ 	.word	0xffffffff


	//   ....[17]....
        /*00f4*/ 	.word	0xffffffff


	//   ....[18]....
        /*00f8*/ 	.word	0xffffffff


	//   ....[19]....
        /*00fc*/ 	.word	0xffffffff


	//   ....[20]....
        /*0100*/ 	.word	0xffffffff


	//   ....[21]....
        /*0104*/ 	.word	0xffffffff


	//   ....[22]....
        /*0108*/ 	.word	0xffffffff


	//   ....[23]....
        /*010c*/ 	.word	0xffffffff


	//   ....[24]....
        /*0110*/ 	.word	0xffffffff


	//   ....[25]....
        /*0114*/ 	.word	0xffffffff


	//   ....[26]....
        /*0118*/ 	.word	0xffffffff


	//   ....[27]....
        /*011c*/ 	.word	0xffffffff


	//   ....[28]....
        /*0120*/ 	.word	0xffffffff


	//   ....[29]....
        /*0124*/ 	.word	0xffffffff


	//----- nvinfo : EIATTR_COOP_GROUP_INSTR_OFFSETS
	.align		4
.L_217:
        /*0128*/ 	.byte	0x04, 0x28
        /*012a*/ 	.short	(.L_219 - .L_218)


	//   ....[0]....
.L_218:
        /*012c*/ 	.word	0x00000980


	//   ....[1]....
        /*0130*/ 	.word	0x000009e0


	//   ....[2]....
        /*0134*/ 	.word	0x00000a50


	//   ....[3]....
        /*0138*/ 	.word	0x00000aa0


	//   ....[4]....
        /*013c*/ 	.word	0x00000ad0


	//   ....[5]....
        /*0140*/ 	.word	0x00000d20


	//   ....[6]....
        /*0144*/ 	.word	0x00000db0


	//   ....[7]....
        /*0148*/ 	.word	0x00000df0


	//   ....[8]....
        /*014c*/ 	.word	0x00000e40


	//   ....[9]....
        /*0150*/ 	.word	0x00000e80


	//   ....[10]....
        /*0154*/ 	.word	0x00001e30


	//   ....[11]....
        /*0158*/ 	.word	0x00001eb0


	//   ....[12]....
        /*015c*/ 	.word	0x00001f00


	//   ....[13]....
        /*0160*/ 	.word	0x00001f40


	//   ....[14]....
        /*0164*/ 	.word	0x00001f70


	//   ....[15]....
        /*0168*/ 	.word	0x000029c0


	//   ....[16]....
        /*016c*/ 	.word	0x00002a20


	//   ....[17]....
        /*0170*/ 	.word	0x00002a90


	//   ....[18]....
        /*0174*/ 	.word	0x00002ae0


	//   ....[19]....
        /*0178*/ 	.word	0x00002b10


	//   ....[20]....
        /*017c*/ 	.word	0x00002d60


	//   ....[21]....
        /*0180*/ 	.word	0x00002de0


	//   ....[22]....
        /*0184*/ 	.word	0x00002e20


	//   ....[23]....
        /*0188*/ 	.word	0x00002e60


	//   ....[24]....
        /*018c*/ 	.word	0x00002ec0


	//   ....[25]....
        /*0190*/ 	.word	0x00003f60


	//   ....[26]....
        /*0194*/ 	.word	0x00003fe0


	//   ....[27]....
        /*0198*/ 	.word	0x00004030


	//   ....[28]....
        /*019c*/ 	.word	0x00004070


	//   ....[29]....
        /*01a0*/ 	.word	0x000040a0


	//----- nvinfo : EIATTR_VRC_CTA_INIT_COUNT
	.align		4
.L_219:
        /*01a4*/ 	.byte	0x02, 0x4a
	.zero		1
	.zero		1


	//----- nvinfo : EIATTR_EXIT_INSTR_OFFSETS
	.align		4
        /*01a8*/ 	.byte	0x04, 0x1c
        /*01aa*/ 	.short	(.L_221 - .L_220)


	//   ....[0]....
.L_220:
        /*01ac*/ 	.word	0x00000080


	//   ....[1]....
        /*01b0*/ 	.word	0x000000c0


	//   ....[2]....
        /*01b4*/ 	.word	0x00004280


	//   ....[3]....
        /*01b8*/ 	.word	0x000042d0


	//----- nvinfo : EIATTR_MAX_THREADS
	.align		4
.L_221:
        /*01bc*/ 	.byte	0x04, 0x05
        /*01be*/ 	.short	(.L_223 - .L_222)
.L_222:
        /*01c0*/ 	.word	0x00000200
        /*01c4*/ 	.word	0x00000001
        /*01c8*/ 	.word	0x00000001


	//----- nvinfo : EIATTR_CRS_STACK_SIZE
	.align		4
.L_223:
        /*01cc*/ 	.byte	0x04, 0x1e
        /*01ce*/ 	.short	(.L_225 - .L_224)
.L_224:
        /*01d0*/ 	.word	0x00000000


	//----- nvinfo : EIATTR_CBANK_PARAM_SIZE
	.align		4
.L_225:
        /*01d4*/ 	.byte	0x03, 0x19
        /*01d6*/ 	.short	0x001d


	//----- nvinfo : EIATTR_PARAM_CBANK
	.align		4
        /*01d8*/ 	.byte	0x04, 0x0a
        /*01da*/ 	.short	(.L_227 - .L_226)
	.align		4
.L_226:
        /*01dc*/ 	.word	index@(.nv.constant0._ZN3cub18CUB_300001_SM_10006detail6reduce28DeviceReduceSingleTileKernelINS2_10policy_hubIfjN4cuda3std3__44plusIfEEE10Policy1000EPfSC_iS9_ffNS7_10__identityEEEvT0_T1_T2_T3_T4_T6_)
        /*01e0*/ 	.short	0x0380
        /*01e2*/ 	.short	0x001d


	//----- nvinfo : EIATTR_SW_WAR
	.align		4
.L_227:
        /*01e4*/ 	.byte	0x04, 0x36
        /*01e6*/ 	.short	(.L_229 - .L_228)
.L_228:
        /*01e8*/ 	.word	0x00000008
.L_229:


//--------------------- .nv.info._ZN3cub18CUB_300001_SM_10006detail6reduce18DeviceReduceKernelINS2_10policy_hubIfjN4cuda3std3__44plusIfEEE10Policy1000EN6thrust24THRUST_300001_SM_1000_NS6detail15normal_iteratorINSD_10device_ptrIfEEEEjS9_fNS7_10__identityEEEvT0_PT3_T1_NS0_13GridEvenShareISN_EET2_T4_ --------------------------
	.section	.nv.info._ZN3cub18CUB_300001_SM_10006detail6reduce18DeviceReduceKernelINS2_10policy_hubIfjN4cuda3std3__44plusIfEEE10Policy1000EN6thrust24THRUST_300001_SM_1000_NS6detail15normal_iteratorINSD_10device_ptrIfEEEEjS9_fNS7_10__identityEEEvT0_PT3_T1_NS0_13GridEvenShareISN_EET2_T4_,"",@"SHT_CUDA_INFO"
	.sectionflags	@""
	.align	4


	//----- nvinfo : EIATTR_CUDA_API_VERSION
	.align		4
        /*0000*/ 	.byte	0x04, 0x37
        /*0002*/ 	.short	(.L_231 - .L_230)
.L_230:
        /*0004*/ 	.word	0x00000082


	//----- nvinfo : EIATTR_KPARAM_INFO
	.align		4
.L_231:
        /*0008*/ 	.byte	0x04, 0x17
        /*000a*/ 	.short	(.L_233 - .L_232)
.L_232:
        /*000c*/ 	.word	0x00000000
        /*0010*/ 	.short	0x0005
        /*0012*/ 	.short	0x003d
        /*0014*/ 	.byte	0x00, 0xf0, 0x05, 0x00


	//----- nvinfo : EIATTR_KPARAM_INFO
	.align		4
.L_233:
        /*0018*/ 	.byte	0x04, 0x17
        /*001a*/ 	.short	(.L_235 - .L_234)
.L_234:
        /*001c*/ 	.word	0x00000000
        /*0020*/ 	.short	0x0004
        /*0022*/ 	.short	0x003c
        /*0024*/ 	.byte	0x00, 0xf0, 0x05, 0x00


	//----- nvinfo : EIATTR_KPARAM_INFO
	.align		4
.L_235:
        /*0028*/ 	.byte	0x04, 0x17
        /*002a*/ 	.short	(.L_237 - .L_236)
.L_236:
        /*002c*/ 	.word	0x00000000
        /*0030*/ 	.short	0x0003
        /*0032*/ 	.short	0x0014
        /*0034*/ 	.byte	0x00, 0xf0, 0xa1, 0x00


	//----- nvinfo : EIATTR_KPARAM_INFO
	.align		4
.L_237:
        /*0038*/ 	.byte	0x04, 0x17
        /*003a*/ 	.short	(.L_239 - .L_238)
.L_238:
        /*003c*/ 	.word	0x00000000
        /*0040*/ 	.short	0x0002
        /*0042*/ 	.short	0x0010
        /*0044*/ 	.byte	0x00, 0xf0, 0x11, 0x00


	//----- nvinfo : EIATTR_KPARAM_INFO
	.align		4
.L_239:
        /*0048*/ 	.byte	0x04, 0x17
        /*004a*/ 	.short	(.L_241 - .L_240)
.L_240:
        /*004c*/ 	.word	0x00000000
        /*0050*/ 	.short	0x0001
        /*0052*/ 	.short	0x0008
        /*0054*/ 	.byte	0x00, 0xf5, 0x21, 0x00


	//----- nvinfo : EIATTR_KPARAM_INFO
	.align		4
.L_241:
        /*0058*/ 	.byte	0x04, 0x17
        /*005a*/ 	.short	(.L_243 - .L_242)
.L_242:
        /*005c*/ 	.word	0x00000000
        /*0060*/ 	.short	0x0000
        /*0062*/ 	.short	0x0000
        /*0064*/ 	.byte	0x00, 0xf0, 0x21, 0x00


	//----- nvinfo : EIATTR_SPARSE_MMA_MASK
	.align		4
.L_243:
        /*0068*/ 	.byte	0x03, 0x50
        /*006a*/ 	.short	0x0000


	//----- nvinfo : EIATTR_MAXREG_COUNT
	.align		4
        /*006c*/ 	.byte	0x03, 0x1b
        /*006e*/ 	.short	0x0080


	//----- nvinfo : EIATTR_NUM_BARRIERS
	.align		4
        /*0070*/ 	.byte	0x02, 0x4c
        /*0072*/ 	.byte	0x01
	.zero		1


	//----- nvinfo : EIATTR_MERCURY_ISA_VERSION
	.align		4
        /*0074*/ 	.byte	0x03, 0x5f
        /*0076*/ 	.short	0x0101


	//----- nvinfo : EIATTR_UNUSED_LOAD_BYTE_OFFSET
	.align		4
        /*0078*/ 	.byte	0x04, 0x44
        /*007a*/ 	.short	(.L_245 - .L_244)


	//   ....[0]....
.L_244:
        /*007c*/ 	.word	0x00000de0
        /*0080*/ 	.word	0x0000fff0


	//   ....[1]....
        /*0084*/ 	.word	0x000011f0
        /*0088*/ 	.word	0x0000fff0


	//   ....[2]....
        /*008c*/ 	.word	0x000026b0
        /*0090*/ 	.word	0x0000fff0


	//----- nvinfo : EIATTR_COOP_GROUP_MASK_REGIDS
	.align		4
.L_245:
        /*0094*/ 	.byte	0x04, 0x29
        /*0096*/ 	.short	(.L_247 - .L_246)


	//   ....[0]....
.L_246:
        /*0098*/ 	.word	0xffffffff


	//   ....[1]....
        /*009c*/ 	.word	0xffffffff


	//   ....[2]....
        /*00a0*/ 	.word	0xffffffff


	//   ....[3]....
        /*00a4*/ 	.word	0xffffffff


	//   ....[4]....
        /*00a8*/ 	.word	0xffffffff


	//   ....[5]....
        /*00ac*/ 	.word	0xffffffff


	//   ....[6]....
        /*00b0*/ 	.word	0xffffffff


	//   ....[7]....
        /*00b4*/ 	.word	0xffffffff


	//   ....[8]....
        /*00b8*/ 	.word	0xffffffff


	//   ....[9]....
        /*00bc*/ 	.word	0xffffffff


	//   ....[10]....
        /*00c0*/ 	.word	0xffffffff


	//   ....[11]....
        /*00c4*/ 	.word	0xffffffff


	//   ....[12]....
        /*00c8*/ 	.word	0xffffffff


	//   ....[13]....
        /*00cc*/ 	.word	0xffffffff


	//   ....[14]....
        /*00d0*/ 	.word	0xffffffff


	//----- nvinfo : EIATTR_COOP_GROUP_INSTR_OFFSETS
	.align		4
.L_247:
        /*00d4*/ 	.byte	0x04, 0x28
        /*00d6*/ 	.short	(.L_249 - .L_248)


	//   ....[0]....
.L_248:
        /*00d8*/ 	.word	0x00000bf0


	//   ....[1]....
        /*00dc*/ 	.word	0x00000c50


	//   ....[2]....
        /*00e0*/ 	.word	0x00000cc0


	//   ....[3]....
        /*00e4*/ 	.word	0x00000d10


	//   ....[4]....
        /*00e8*/ 	.word	0x00000d40


	//   ....[5]....
        /*00ec*/ 	.word	0x00000f90


	//   ....[6]....
        /*00f0*/ 	.word	0x00001020


	//   ....[7]....
        /*00f4*/ 	.word	0x00001070


	//   ....[8]....
        /*00f8*/ 	.word	0x000010b0


	//   ....[9]....
        /*00fc*/ 	.word	0x000010f0


	//   ....[10]....
        /*0100*/ 	.word	0x000024c0


	//   ....[11]....
        /*0104*/ 	.word	0x00002550


	//   ....[12]....
        /*0108*/ 	.word	0x000025a0


	//   ....[13]....
        /*010c*/ 	.word	0x000025e0


	//   ....[14]....
        /*0110*/ 	.word	0x00002610


	//----- nvinfo : EIATTR_VRC_CTA_INIT_COUNT
	.align		4
.L_249:
        /*0114*/ 	.byte	0x02, 0x4a
	.zero		1
	.zero		1


	//----- nvinfo : EIATTR_EXIT_INSTR_OFFSETS
	.align		4
        /*0118*/ 	.byte	0x04, 0x1c
        /*011a*/ 	.short	(.L_251 - .L_250)


	//   ....[0]....
.L_250:
        /*011c*/ 	.word	0x000027f0


	//   ....[1]....
        /*0120*/ 	.word	0x00002830


	//----- nvinfo : EIATTR_MAX_THREADS
	.align		4
.L_251:
        /*0124*/ 	.byte	0x04, 0x05
        /*0126*/ 	.short	(.L_253 - .L_252)
.L_252:
        /*0128*/ 	.word	0x00000200
        /*012c*/ 	.word	0x00000001
        /*0130*/ 	.word	0x00000001


	//----- nvinfo : EIATTR_CRS_STACK_SIZE
	.align		4
.L_253:
        /*0134*/ 	.byte	0x04, 0x1e
        /*0136*/ 	.short	(.L_255 - .L_254)
.L_254:
        /*0138*/ 	.word	0x00000000


	//----- nvinfo : EIATTR_CBANK_PARAM_SIZE
	.align		4
.L_255:
        /*013c*/ 	.byte	0x03, 0x19
        /*013e*/ 	.short	0x003e


	//----- nvinfo : EIATTR_PARAM_CBANK
	.align		4
        /*0140*/ 	.byte	0x04, 0x0a
        /*0142*/ 	.short	(.L_257 - .L_256)
	.align		4
.L_256:
        /*0144*/ 	.word	index@(.nv.constant0._ZN3cub18CUB_300001_SM_10006detail6reduce18DeviceReduceKernelINS2_10policy_hubIfjN4cuda3std3__44plusIfEEE10Policy1000EN6thrust24THRUST_300001_SM_1000_NS6detail15normal_iteratorINSD_10device_ptrIfEEEEjS9_fNS7_10__identityEEEvT0_PT3_T1_NS0_13GridEvenShareISN_EET2_T4_)
        /*0148*/ 	.short	0x0380
        /*014a*/ 	.short	0x003e


	//----- nvinfo : EIATTR_SW_WAR
	.align		4
.L_257:
        /*014c*/ 	.byte	0x04, 0x36
        /*014e*/ 	.short	(.L_259 - .L_258)
.L_258:
        /*0150*/ 	.word	0x00000008
.L_259:


//--------------------- .nv.info._ZN3cub18CUB_300001_SM_10006detail6reduce28DeviceReduceSingleTileKernelINS2_10policy_hubIfjN4cuda3std3__44plusIfEEE10Policy1000EN6thrust24THRUST_300001_SM_1000_NS6detail15normal_iteratorINSD_10device_ptrIfEEEEPfjS9_ffNS7_10__identityEEEvT0_T1_T2_T3_T4_T6_ --------------------------
	.section	.nv.info._ZN3cub18CUB_300001_SM_10006detail6reduce28DeviceReduceSingleTileKernelINS2_10policy_hubIfjN4cuda3std3__44plusIfEEE10Policy1000EN6thrust24THRUST_300001_SM_1000_NS6detail15normal_iteratorINSD_10device_ptrIfEEEEPfjS9_ffNS7_10__identityEEEvT0_T1_T2_T3_T4_T6_,"",@"SHT_CUDA_INFO"
	.sectionflags	@""
	.align	4


	//----- nvinfo : EIATTR_CUDA_API_VERSION
	.align		4
        /*0000*/ 	.byte	0x04, 0x37
        /*0002*/ 	.short	(.L_261 - .L_260)
.L_260:
        /*0004*/ 	.word	0x00000082


	//----- nvinfo : EIATTR_KPARAM_INFO
	.align		4
.L_261:
        /*0008*/ 	.byte	0x04, 0x17
        /*000a*/ 	.short	(.L_263 - .L_262)
.L_262:
        /*000c*/ 	.word	0x00000000
        /*0010*/ 	.short	0x0005
        /*0012*/ 	.short	0x001c
        /*0014*/ 	.byte	0x00, 0xf0, 0x05, 0x00


	//----- nvinfo : EIATTR_KPARAM_INFO
	.align		4
.L_263:
        /*0018*/ 	.byte	0x04, 0x17
        /*001a*/ 	.short	(.L_265 - .L_264)
.L_264:
        /*001c*/ 	.word	0x00000000
        /*0020*/ 	.short	0x0004
        /*0022*/ 	.short	0x0018
        /*0024*/ 	.byte	0x00, 0xf0, 0x11, 0x00


	//----- nvinfo : EIATTR_KPARAM_INFO
	.align		4
.L_265:
        /*0028*/ 	.byte	0x04, 0x17
        /*002a*/ 	.short	(.L_267 - .L_266)
.L_266:
        /*002c*/ 	.word	0x00000000
        /*0030*/ 	.short	0x0003
        /*0032*/ 	.short	0x0014
        /*0034*/ 	.byte	0x00, 0xf0, 0x05, 0x00


	//----- nvinfo : EIATTR_KPARAM_INFO
	.align		4
.L_267:
        /*0038*/ 	.byte	0x04, 0x17
        /*003a*/ 	.short	(.L_269 - .L_268)
.L_268:
        /*003c*/ 	.word	0x00000000
        /*0040*/ 	.short	0x0002
        /*0042*/ 	.short	0x0010
        /*0044*/ 	.byte	0x00, 0xf0, 0x11, 0x00


	//----- nvinfo : EIATTR_KPARAM_INFO
	.align		4
.L_269:
        /*0048*/ 	.byte	0x04, 0x17
        /*004a*/ 	.short	(.L_271 - .L_270)
.L_270:
        /*004c*/ 	.word	0x00000000
        /*0050*/ 	.short	0x0001
        /*0052*/ 	.short	0x0008
        /*0054*/ 	.byte	0x00, 0xf5, 0x21, 0x00


	//----- nvinfo : EIATTR_KPARAM_INFO
	.align		4
.L_271:
        /*0058*/ 	.byte	0x04, 0x17
        /*005a*/ 	.short	(.L_273 - .L_272)
.L_272:
        /*005c*/ 	.word	0x00000000
        /*0060*/ 	.short	0x0000
        /*0062*/ 	.short	0x0000
        /*0064*/ 	.byte	0x00, 0xf0, 0x21, 0x00


	//----- nvinfo : EIATTR_SPARSE_MMA_MASK
	.align		4
.L_273:
        /*0068*/ 	.byte	0x03, 0x50
        /*006a*/ 	.short	0x0000


	//----- nvinfo : EIATTR_MAXREG_COUNT
	.align		4
        /*006c*/ 	.byte	0x03, 0x1b
        /*006e*/ 	.short	0x0080


	//----- nvinfo : EIATTR_NUM_BARRIERS
	.align		4
        /*0070*/ 	.byte	0x02, 0x4c
        /*0072*/ 	.byte	0x01
	.zero		1


	//----- nvinfo : EIATTR_MERCURY_ISA_VERSION
	.align		4
        /*0074*/ 	.byte	0x03, 0x5f
        /*0076*/ 	.short	0x0101


	//----- nvinfo : EIATTR_UNUSED_LOAD_BYTE_OFFSET
	.align		4
        /*0078*/ 	.byte	0x04, 0x44
        /*007a*/ 	.short	(.L_275 - .L_274)


	//   ....[0]....
.L_274:
        /*007c*/ 	.word	0x00000b00
        /*0080*/ 	.word	0x0000fff0


	//   ....[1]....
        /*0084*/ 	.word	0x00000f10
        /*0088*/ 	.word	0x0000fff0


	//   ....[2]....
        /*008c*/ 	.word	0x00002270
        /*0090*/ 	.word	0x0000fff0


	//----- nvinfo : EIATTR_COOP_GROUP_MASK_REGIDS
	.align		4
.L_275:
        /*0094*/ 	.byte	0x04, 0x29
        /*0096*/ 	.short	(.L_277 - .L_276)


	//   ....[0]....
.L_276:
        /*0098*/ 	.word	0xffffffff


	//   ....[1]....
        /*009c*/ 	.word	0xffffffff


	//   ....[2]....
        /*00a0*/ 	.word	0xffffffff


	//   ....[3]....
        /*00a4*/ 	.word	0xffffffff


	//   ....[4]....
        /*00a8*/ 	.word	0xffffffff


	//   ....[5]....
        /*00ac*/ 	.word	0xffffffff


	//   ....[6]....
        /*00b0*/ 	.word	0xffffffff


	//   ....[7]....
        /*00b4*/ 	.word	0xffffffff


	//   ....[8]....
        /*00b8*/ 	.word	0xffffffff


	//   ....[9]....
        /*00bc*/ 	.word	0xffffffff


	//   ....[10]....
        /*00c0*/ 	.word	0xffffffff


	//   ....[11]....
        /*00c4*/ 	.word	0xffffffff


	//   ....[12]....
        /*00c8*/ 	.word	0xffffffff


	//   ....[13]....
        /*00cc*/ 	.word	0xffffffff


	//   ....[14]....
        /*00d0*/ 	.word	0xffffffff


	//----- nvinfo : EIATTR_COOP_GROUP_INSTR_OFFSETS
	.align		4
.L_277:
        /*00d4*/ 	.byte	0x04, 0x28
        /*00d6*/ 	.short	(.L_279 - .L_278)


	//   ....[0]....
.L_278:
        /*00d8*/ 	.word	0x00000910


	//   ....[1]....
        /*00dc*/ 	.word	0x00000970


	//   ....[2]....
        /*00e0*/ 	.word	0x000009e0


	//   ....[3]....
        /*00e4*/ 	.word	0x00000a30


	//   ....[4]....
        /*00e8*/ 	.word	0x00000a60


	//   ....[5]....
        /*00ec*/ 	.word	0x00000cb0


	//   ....[6]....
        /*00f0*/ 	.word	0x00000d40


	//   ....[7]....
        /*00f4*/ 	.word	0x00000d80


	//   ....[8]....
        /*00f8*/ 	.word	0x00000dd0


	//   ....[9]....
        /*00fc*/ 	.word	0x00000e10


	//   ....[10]....
        /*0100*/ 	.word	0x00002090


	//   ....[11]....
        /*0104*/ 	.word	0x00002110


	//   ....[12]....
        /*0108*/ 	.word	0x00002160


	//   ....[13]....
        /*010c*/ 	.word	0x000021a0


	//   ....[14]....
        /*0110*/ 	.word	0x000021d0


	//----- nvinfo : EIATTR_VRC_CTA_INIT_COUNT
	.align		4
.L_279:
        /*0114*/ 	.byte	0x02, 0x4a
	.zero		1
	.zero		1


	//----- nvinfo : EIATTR_EXIT_INSTR_OFFSETS
	.align		4
        /*0118*/ 	.byte	0x04, 0x1c
        /*011a*/ 	.short	(.L_281 - .L_280)


	//   ....[0]....
.L_280:
        /*011c*/ 	.word	0x00000080


	//   ....[1]....
        /*0120*/ 	.word	0x000000c0


	//   ....[2]....
        /*0124*/ 	.word	0x000023b0


	//   ....[3]....
        /*0128*/ 	.word	0x00002400


	//----- nvinfo : EIATTR_MAX_THREADS
	.align		4
.L_281:
        /*012c*/ 	.byte	0x04, 0x05
        /*012e*/ 	.short	(.L_283 - .L_282)
.L_282:
        /*0130*/ 	.word	0x00000200
        /*0134*/ 	.word	0x00000001
        /*0138*/ 	.word	0x00000001


	//----- nvinfo : EIATTR_CRS_STACK_SIZE
	.align		4
.L_283:
        /*013c*/ 	.byte	0x04, 0x1e
        /*013e*/ 	.short	(.L_285 - .L_284)
.L_284:
        /*0140*/ 	.word	0x00000000


	//----- nvinfo : EIATTR_CBANK_PARAM_SIZE
	.align		4
.L_285:
        /*0144*/ 	.byte	0x03, 0x19
        /*0146*/ 	.short	0x001d


	//----- nvinfo : EIATTR_PARAM_CBANK
	.align		4
        /*0148*/ 	.byte	0x04, 0x0a
        /*014a*/ 	.short	(.L_287 - .L_286)
	.align		4
.L_286:
        /*014c*/ 	.word	index@(.nv.constant0._ZN3cub18CUB_300001_SM_10006detail6reduce28DeviceReduceSingleTileKernelINS2_10policy_hubIfjN4cuda3std3__44plusIfEEE10Policy1000EN6thrust24THRUST_300001_SM_1000_NS6detail15normal_iteratorINSD_10device_ptrIfEEEEPfjS9_ffNS7_10__identityEEEvT0_T1_T2_T3_T4_T6_)
        /*0150*/ 	.short	0x0380
        /*0152*/ 	.short	0x001d


	//----- nvinfo : EIATTR_SW_WAR
	.align		4
.L_287:
        /*0154*/ 	.byte	0x04, 0x36
        /*0156*/ 	.short	(.L_289 - .L_288)
.L_288:
        /*0158*/ 	.word	0x00000008
.L_289:


//--------------------- .nv.info._ZN3cub18CUB_300001_SM_10006detail9transform16transform_kernelINS2_10policy_hubILb1EN4cuda3std3__45tupleIJN6thrust24THRUST_300001_SM_1000_NS6detail15normal_iteratorINSA_10device_ptrIfEEEEEEEE10policy1000El17integrand_functorSF_JPfEEEvT0_iT1_T2_DpNS2_10kernel_argIT3_EE --------------------------
	.section	.nv.info._ZN3cub18CUB_300001_SM_10006detail9transform16transform_kernelINS2_10policy_hubILb1EN4cuda3std3__45tupleIJN6thrust24THRUST_300001_SM_1000_NS6detail15normal_iteratorINSA_10device_ptrIfEEEEEEEE10policy1000El17integrand_functorSF_JPfEEEvT0_iT1_T2_DpNS2_10kernel_argIT3_EE,"",@"SHT_CUDA_INFO"
	.sectionflags	@""
	.align	4


	//----- nvinfo : EIATTR_CUDA_API_VERSION
	.align		4
        /*0000*/ 	.byte	0x04, 0x37
        /*0002*/ 	.short	(.L_291 - .L_290)
.L_290:
        /*0004*/ 	.word	0x00000082


	//----- nvinfo : EIATTR_KPARAM_INFO
	.align		4
.L_291:
        /*0008*/ 	.byte	0x04, 0x17
        /*000a*/ 	.short	(.L_293 - .L_292)
.L_292:
        /*000c*/ 	.word	0x00000000
        /*0010*/ 	.short	0x0004
        /*0012*/ 	.short	0x0018
        /*0014*/ 	.byte	0x00, 0xf0, 0x41, 0x00


	//----- nvinfo : EIATTR_KPARAM_INFO
	.align		4
.L_293:
        /*0018*/ 	.byte	0x04, 0x17
        /*001a*/ 	.short	(.L_295 - .L_294)
.L_294:
        /*001c*/ 	.word	0x00000000
        /*0020*/ 	.short	0x0003
        /*0022*/ 	.short	0x0010
        /*0024*/ 	.byte	0x00, 0xf0, 0x21, 0x00


	//----- nvinfo : EIATTR_KPARAM_INFO
	.align		4
.L_295:
        /*0028*/ 	.byte	0x04, 0x17
        /*002a*/ 	.short	(.L_297 - .L_296)
.L_296:
        /*002c*/ 	.word	0x00000000
        /*0030*/ 	.short	0x0002
        /*0032*/ 	.short	0x000c
        /*0034*/ 	.byte	0x00, 0xf0, 0x05, 0x00


	//----- nvinfo : EIATTR_KPARAM_INFO
	.align		4
.L_297:
        /*0038*/ 	.byte	0x04, 0x17
        /*003a*/ 	.short	(.L_299 - .L_298)
.L_298:
        /*003c*/ 	.word	0x00000000
        /*0040*/ 	.short	0x0001
        /*0042*/ 	.short	0x0008
        /*0044*/ 	.byte	0x00, 0xf0, 0x11, 0x00


	//----- nvinfo : EIATTR_KPARAM_INFO
	.align		4
.L_299:
        /*0048*/ 	.byte	0x04, 0x17
        /*004a*/ 	.short	(.L_301 - .L_300)
.L_300:
        /*004c*/ 	.word	0x00000000
        /*0050*/ 	.short	0x0000
        /*0052*/ 	.short	0x0000
        /*0054*/ 	.byte	0x00, 0xf0, 0x21, 0x00


	//----- nvinfo : EIATTR_SPARSE_MMA_MASK
	.align		4
.L_301:
        /*0058*/ 	.byte	0x03, 0x50
        /*005a*/ 	.short	0x0000


	//----- nvinfo : EIATTR_MAXREG_COUNT
	.align		4
        /*005c*/ 	.byte	0x03, 0x1b
        /*005e*/ 	.short	0x00ff


	//----- nvinfo : EIATTR_MERCURY_ISA_VERSION
	.align		4
        /*0060*/ 	.byte	0x03, 0x5f
        /*0062*/ 	.short	0x0101


	//----- nvinfo : EIATTR_VRC_CTA_INIT_COUNT
	.align		4
        /*0064*/ 	.byte	0x02, 0x4a
	.zero		1
	.zero		1


	//----- nvinfo : EIATTR_EXIT_INSTR_OFFSETS
	.align		4
        /*0068*/ 	.byte	0x04, 0x1c
        /*006a*/ 	.short	(.L_303 - .L_302)


	//   ....[0]....
.L_302:
        /*006c*/ 	.word	0x00000260


	//   ....[1]....
        /*0070*/ 	.word	0x00000ad0


	//   ....[2]....
        /*0074*/ 	.word	0x00000af0


	//   ....[3]....
        /*0078*/ 	.word	0x00001350


	//----- nvinfo : EIATTR_MAX_THREADS
	.align		4
.L_303:
        /*007c*/ 	.byte	0x04, 0x05
        /*007e*/ 	.short	(.L_305 - .L_304)
.L_304:
        /*0080*/ 	.word	0x00000080
        /*0084*/ 	.word	0x00000001
        /*0088*/ 	.word	0x00000001


	//----- nvinfo : EIATTR_CRS_STACK_SIZE
	.align		4
.L_305:
        /*008c*/ 	.byte	0x04, 0x1e
        /*008e*/ 	.short	(.L_307 - .L_306)
.L_306:
        /*0090*/ 	.word	0x00000000


	//----- nvinfo : EIATTR_CBANK_PARAM_SIZE
	.align		4
.L_307:
        /*0094*/ 	.byte	0x03, 0x19
        /*0096*/ 	.short	0x0028


	//----- nvinfo : EIATTR_PARAM_CBANK
	.align		4
        /*0098*/ 	.byte	0x04, 0x0a
        /*009a*/ 	.short	(.L_309 - .L_308)
	.align		4
.L_308:
        /*009c*/ 	.word	index@(.nv.constant0._ZN3cub18CUB_300001_SM_10006detail9transform16transform_kernelINS2_10policy_hubILb1EN4cuda3std3__45tupleIJN6thrust24THRUST_300001_SM_1000_NS6detail15normal_iteratorINSA_10device_ptrIfEEEEEEEE10policy1000El17integrand_functorSF_JPfEEEvT0_iT1_T2_DpNS2_10kernel_argIT3_EE)
        /*00a0*/ 	.short	0x0380
        /*00a2*/ 	.short	0x0028


	//----- nvinfo : EIATTR_SW_WAR
	.align		4
.L_309:
        /*00a4*/ 	.byte	0x04, 0x36
        /*00a6*/ 	.short	(.L_311 - .L_310)
.L_310:
        /*00a8*/ 	.word	0x00000008
.L_311:


//--------------------- .nv.info._ZN3cub18CUB_300001_SM_10006detail9transform16transform_kernelINS2_10policy_hubILb1EN4cuda3std3__45tupleIJN6thrust24THRUST_300001_SM_1000_NS6detail15normal_iteratorINSA_10device_ptrIfEEEEEEEE10policy1000Ei17integrand_functorSF_JPfEEEvT0_iT1_T2_DpNS2_10kernel_argIT3_EE --------------------------
	.section	.nv.info._ZN3cub18CUB_300001_SM_10006detail9transform16transform_kernelINS2_10policy_hubILb1EN4cuda3std3__45tupleIJN6thrust24THRUST_300001_SM_1000_NS6detail15normal_iteratorINSA_10device_ptrIfEEEEEEEE10policy1000Ei17integrand_functorSF_JPfEEEvT0_iT1_T2_DpNS2_10kernel_argIT3_EE,"",@"SHT_CUDA_INFO"
	.sectionflags	@""
	.align	4


	//----- nvinfo : EIATTR_CUDA_API_VERSION
	.align		4
        /*0000*/ 	.byte	0x04, 0x37
        /*0002*/ 	.short	(.L_313 - .L_312)
.L_312:
        /*0004*/ 	.word	0x00000082


	//----- nvinfo : EIATTR_KPARAM_INFO
	.align		4
.L_313:
        /*0008*/ 	.byte	0x04, 0x17
        /*000a*/ 	.short	(.L_315 - .L_314)
.L_314:
        /*000c*/ 	.word	0x00000000
        /*0010*/ 	.short	0x0004
        /*0012*/ 	.short	0x0018
        /*0014*/ 	.byte	0x00, 0xf0, 0x41, 0x00


	//----- nvinfo : EIATTR_KPARAM_INFO
	.align		4
.L_315:
        /*0018*/ 	.byte	0x04, 0x17
        /*001a*/ 	.short	(.L_317 - .L_316)
.L_316:
        /*001c*/ 	.word	0x00000000
        /*0020*/ 	.short	0x0003
        /*0022*/ 	.short	0x0010
        /*0024*/ 	.byte	0x00, 0xf0, 0x21, 0x00


	//----- nvinfo : EIATTR_KPARAM_INFO
	.align		4
.L_317:
        /*0028*/ 	.byte	0x04, 0x17
        /*002a*/ 	.short	(.L_319 - .L_318)
.L_318:
        /*002c*/ 	.word	0x00000000
        /*0030*/ 	.short	0x0002
        /*0032*/ 	.short	0x0008
        /*0034*/ 	.byte	0x00, 0xf0, 0x05, 0x00


	//----- nvinfo : EIATTR_KPARAM_INFO
	.align		4
.L_319:
        /*0038*/ 	.byte	0x04, 0x17
        /*003a*/ 	.short	(.L_321 - .L_320)
.L_320:
        /*003c*/ 	.word	0x00000000
        /*0040*/ 	.short	0x0001
        /*0042*/ 	.short	0x0004
        /*0044*/ 	.byte	0x00, 0xf0, 0x11, 0x00


	//----- nvinfo : EIATTR_KPARAM_INFO
	.align		4
.L_321:
        /*0048*/ 	.byte	0x04, 0x17
        /*004a*/ 	.short	(.L_323 - .L_322)
.L_322:
        /*004c*/ 	.word	0x00000000
        /*0050*/ 	.short	0x0000
        /*0052*/ 	.short	0x0000
        /*0054*/ 	.byte	0x00, 0xf0, 0x11, 0x00


	//----- nvinfo : EIATTR_SPARSE_MMA_MASK
	.align		4
.L_323:
        /*0058*/ 	.byte	0x03, 0x50
        /*005a*/ 	.short	0x0000


	//----- nvinfo : EIATTR_MAXREG_COUNT
	.align		4
        /*005c*/ 	.byte	0x03, 0x1b
        /*005e*/ 	.short	0x00ff


	//----- nvinfo : EIATTR_MERCURY_ISA_VERSION
	.align		4
        /*0060*/ 	.byte	0x03, 0x5f
        /*0062*/ 	.short	0x0101


	//----- nvinfo : EIATTR_VRC_CTA_INIT_COUNT
	.align		4
        /*0064*/ 	.byte	0x02, 0x4a
	.zero		1
	.zero		1


	//----- nvinfo : EIATTR_EXIT_INSTR_OFFSETS
	.align		4
        /*0068*/ 	.byte	0x04, 0x1c
        /*006a*/ 	.short	(.L_325 - .L_324)


	//   ....[0]....
.L_324:
        /*006c*/ 	.word	0x000001c0


	//   ....[1]....
        /*0070*/ 	.word	0x000009c0


	//   ....[2]....
        /*0074*/ 	.word	0x000009f0


	//   ....[3]....
        /*0078*/ 	.word	0x000012a0


	//----- nvinfo : EIATTR_MAX_THREADS
	.align		4
.L_325:
        /*007c*/ 	.byte	0x04, 0x05
        /*007e*/ 	.short	(.L_327 - .L_326)
.L_326:
        /*0080*/ 	.word	0x00000080
        /*0084*/ 	.word	0x00000001
        /*0088*/ 	.word	0x00000001


	//----- nvinfo : EIATTR_CRS_STACK_SIZE
	.align		4
.L_327:
        /*008c*/ 	.byte	0x04, 0x1e
        /*008e*/ 	.short	(.L_329 - .L_328)
.L_328:
        /*0090*/ 	.word	0x00000000


	//----- nvinfo : EIATTR_CBANK_PARAM_SIZE
	.align		4
.L_329:
        /*0094*/ 	.byte	0x03, 0x19
        /*0096*/ 	.short	0x0028


	//----- nvinfo : EIATTR_PARAM_CBANK
	.align		4
        /*0098*/ 	.byte	0x04, 0x0a
        /*009a*/ 	.short	(.L_331 - .L_330)
	.align		4
.L_330:
        /*009c*/ 	.word	index@(.nv.constant0._ZN3cub18CUB_300001_SM_10006detail9transform16transform_kernelINS2_10policy_hubILb1EN4cuda3std3__45tupleIJN6thrust24THRUST_300001_SM_1000_NS6detail15normal_iteratorINSA_10device_ptrIfEEEEEEEE10policy1000Ei17integrand_functorSF_JPfEEEvT0_iT1_T2_DpNS2_10kernel_argIT3_EE)
        /*00a0*/ 	.short	0x0380
        /*00a2*/ 	.short	0x0028


	//----- nvinfo : EIATTR_SW_WAR
	.align		4
.L_331:
        /*00a4*/ 	.byte	0x04, 0x36
        /*00a6*/ 	.short	(.L_333 - .L_332)
.L_332:
        /*00a8*/ 	.word	0x00000008
.L_333:


//--------------------- .nv.info._ZN3cub18CUB_300001_SM_10006detail9transform16transform_kernelINS2_10policy_hubILb1EN4cuda3std3__45tupleIJN6thrust24THRUST_300001_SM_1000_NS17counting_iteratorIjNSA_11use_defaultESC_SC_EEEEEE10policy1000El3prgNSA_6detail15normal_iteratorINSA_10device_ptrIfEEEEJSD_EEEvT0_iT1_T2_DpNS2_10kernel_argIT3_EE --------------------------
	.section	.nv.info._ZN3cub18CUB_300001_SM_10006detail9transform16transform_kernelINS2_10policy_hubILb1EN4cuda3std3__45tupleIJN6thrust24THRUST_300001_SM_1000_NS17counting_iteratorIjNSA_11use_defaultESC_SC_EEEEEE10policy1000El3prgNSA_6detail15normal_iteratorINSA_10device_ptrIfEEEEJSD_EEEvT0_iT1_T2_DpNS2_10kernel_argIT3_EE,"",@"SHT_CUDA_INFO"
	.sectionflags	@""
	.align	4


	//----- nvinfo : EIATTR_CUDA_API_VERSION
	.align		4
        /*0000*/ 	.byte	0x04, 0x37
        /*0002*/ 	.short	(.L_335 - .L_334)
.L_334:
        /*0004*/ 	.word	0x00000082


	//----- nvinfo : EIATTR_KPARAM_INFO
	.align		4
.L_335:
        /*0008*/ 	.byte	0x04, 0x17
        /*000a*/ 	.short	(.L_337 - .L_336)
.L_336:
        /*000c*/ 	.word	0x00000000
        /*0010*/ 	.short	0x0004
        /*0012*/ 	.short	0x0020
        /*0014*/ 	.byte	0x00, 0xf0, 0x41, 0x00


	//----- nvinfo : EIATTR_KPARAM_INFO
	.align		4
.L_337:
        /*0018*/ 	.byte	0x04, 0x17
        /*001a*/ 	.short	(.L_339 - .L_338)
.L_338:
        /*001c*/ 	.word	0x00000000
        /*0020*/ 	.short	0x0003
        /*0022*/ 	.short	0x0018
        /*0024*/ 	.byte	0x00, 0xf0, 0x21, 0x00


	//----- nvinfo : EIATTR_KPARAM_INFO
	.align		4
.L_339:
        /*0028*/ 	.byte	0x04, 0x17
        /*002a*/ 	.short	(.L_341 - .L_340)
.L_340:
        /*002c*/ 	.word	0x00000000
        /*0030*/ 	.short	0x0002
        /*0032*/ 	.short	0x000c
        /*0034*/ 	.byte	0x00, 0xf0, 0x21, 0x00


	//----- nvinfo : EIATTR_KPARAM_INFO
	.align		4
.L_341:
        /*0038*/ 	.byte	0x04, 0x17
        /*003a*/ 	.short	(.L_343 - .L_342)
.L_342:
        /*003c*/ 	.word	0x00000000
        /*0040*/ 	.short	0x0001
        /*0042*/ 	.short	0x0008
        /*0044*/ 	.byte	0x00, 0xf0, 0x11, 0x00


	//----- nvinfo : EIATTR_KPARAM_INFO
	.align		4
.L_343:
        /*0048*/ 	.byte	0x04, 0x17
        /*004a*/ 	.short	(.L_345 - .L_344)
.L_344:
        /*004c*/ 	.word	0x00000000
        /*0050*/ 	.short	0x0000
        /*0052*/ 	.short	0x0000
        /*0054*/ 	.byte	0x00, 0xf0, 0x21, 0x00


	//----- nvinfo : EIATTR_SPARSE_MMA_MASK
	.align		4
.L_345:
        /*0058*/ 	.byte	0x03, 0x50
        /*005a*/ 	.short	0x0000


	//----- nvinfo : EIATTR_MAXREG_COUNT
	.align		4
        /*005c*/ 	.byte	0x03, 0x1b
        /*005e*/ 	.short	0x00ff


	//----- nvinfo : EIATTR_MERCURY_ISA_VERSION
	.align		4
        /*0060*/ 	.byte	0x03, 0x5f
        /*0062*/ 	.short	0x0101


	//----- nvinfo : EIATTR_VRC_CTA_INIT_COUNT
	.align		4
        /*0064*/ 	.byte	0x02, 0x4a
	.zero		1
	.zero		1


	//----- nvinfo : EIATTR_EXIT_INSTR_OFFSETS
	.align		4
        /*0068*/ 	.byte	0x04, 0x1c
        /*006a*/ 	.short	(.L_347 - .L_346)


	//   ....[0]....
.L_346:
        /*006c*/ 	.word	0x00000170


	//   ....[1]....
        /*0070*/ 	.word	0x00000790


	//   ....[2]....
        /*0074*/ 	.word	0x000007b0


	//   ....[3]....
        /*0078*/ 	.word	0x00000d60


	//----- nvinfo : EIATTR_MAX_THREADS
	.align		4
.L_347:
        /*007c*/ 	.byte	0x04, 0x05
        /*007e*/ 	.short	(.L_349 - .L_348)
.L_348:
        /*0080*/ 	.word	0x00000080
        /*0084*/ 	.word	0x00000001
        /*0088*/ 	.word	0x00000001


	//----- nvinfo : EIATTR_CRS_STACK_SIZE
	.align		4
.L_349:
        /*008c*/ 	.byte	0x04, 0x1e
        /*008e*/ 	.short	(.L_351 - .L_350)
.L_350:
        /*0090*/ 	.word	0x00000000


	//----- nvinfo : EIATTR_CBANK_PARAM_SIZE
	.align		4
.L_351:
        /*0094*/ 	.byte	0x03, 0x19
        /*0096*/ 	.short	0x0030


	//----- nvinfo : EIATTR_PARAM_CBANK
	.align		4
        /*0098*/ 	.byte	0x04, 0x0a
        /*009a*/ 	.short	(.L_353 - .L_352)
	.align		4
.L_352:
        /*009c*/ 	.word	index@(.nv.constant0._ZN3cub18CUB_300001_SM_10006detail9transform16transform_kernelINS2_10policy_hubILb1EN4cuda3std3__45tupleIJN6thrust24THRUST_300001_SM_1000_NS17counting_iteratorIjNSA_11use_defaultESC_SC_EEEEEE10policy1000El3prgNSA_6detail15normal_iteratorINSA_10device_ptrIfEEEEJSD_EEEvT0_iT1_T2_DpNS2_10kernel_argIT3_EE)
        /*00a0*/ 	.short	0x0380
        /*00a2*/ 	.short	0x0030


	//----- nvinfo : EIATTR_SW_WAR
	.align		4
.L_353:
        /*00a4*/ 	.byte	0x04, 0x36
        /*00a6*/ 	.short	(.L_355 - .L_354)
.L_354:
        /*00a8*/ 	.word	0x00000008
.L_355:


//--------------------- .nv.info._ZN3cub18CUB_300001_SM_10006detail9transform16transform_kernelINS2_10policy_hubILb1EN4cuda3std3__45tupleIJN6thrust24THRUST_300001_SM_1000_NS17counting_iteratorIjNSA_11use_defaultESC_SC_EEEEEE10policy1000Ei3prgNSA_6detail15normal_iteratorINSA_10device_ptrIfEEEEJSD_EEEvT0_iT1_T2_DpNS2_10kernel_argIT3_EE --------------------------
	.section	.nv.info._ZN3cub18CUB_300001_SM_10006detail9transform16transform_kernelINS2_10policy_hubILb1EN4cuda3std3__45tupleIJN6thrust24THRUST_300001_SM_1000_NS17counting_iteratorIjNSA_11use_defaultESC_SC_EEEEEE10policy1000Ei3prgNSA_6detail15normal_iteratorINSA_10device_ptrIfEEEEJSD_EEEvT0_iT1_T2_DpNS2_10kernel_argIT3_EE,"",@"SHT_CUDA_INFO"
	.sectionflags	@""
	.align	4


	//----- nvinfo : EIATTR_CUDA_API_VERSION
	.align		4
        /*0000*/ 	.byte	0x04, 0x37
        /*0002*/ 	.short	(.L_357 - .L_356)
.L_356:
        /*0004*/ 	.word	0x00000082


	//----- nvinfo : EIATTR_KPARAM_INFO
	.align		4
.L_357:
        /*0008*/ 	.byte	0x04, 0x17
        /*000a*/ 	.short	(.L_359 - .L_358)
.L_358:
        /*000c*/ 	.word	0x00000000
        /*0010*/ 	.short	0x0004
        /*0012*/ 	.short	0x0018
        /*0014*/ 	.byte	0x00, 0xf0, 0x41, 0x00


	//----- nvinfo : EIATTR_KPARAM_INFO
	.align		4
.L_359:
        /*0018*/ 	.byte	0x04, 0x17
        /*001a*/ 	.short	(.L_361 - .L_360)
.L_360:
        /*001c*/ 	.word	0x00000000
        /*0020*/ 	.short	0x0003
        /*0022*/ 	.short	0x0010
        /*0024*/ 	.byte	0x00, 0xf0, 0x21, 0x00


	//----- nvinfo : EIATTR_KPARAM_INFO
	.align		4
.L_361:
        /*0028*/ 	.byte	0x04, 0x17
        /*002a*/ 	.short	(.L_363 - .L_362)
.L_362:
        /*002c*/ 	.word	0x00000000
        /*0030*/ 	.short	0x0002
        /*0032*/ 	.short	0x0008
        /*0034*/ 	.byte	0x00, 0xf0, 0x21, 0x00


	//----- nvinfo : EIATTR_KPARAM_INFO
	.align		4
.L_363:
        /*0038*/ 	.byte	0x04, 0x17
        /*003a*/ 	.short	(.L_365 - .L_364)
.L_364:
        /*003c*/ 	.word	0x00000000
        /*0040*/ 	.short	0x0001
        /*0042*/ 	.short	0x0004
        /*0044*/ 	.byte	0x00, 0xf0, 0x11, 0x00


	//----- nvinfo : EIATTR_KPARAM_INFO
	.align		4
.L_365:
        /*0048*/ 	.byte	0x04, 0x17
        /*004a*/ 	.short	(.L_367 - .L_366)
.L_366:
        /*004c*/ 	.word	0x00000000
        /*0050*/ 	.short	0x0000
        /*0052*/ 	.short	0x0000
        /*0054*/ 	.byte	0x00, 0xf0, 0x11, 0x00


	//----- nvinfo : EIATTR_SPARSE_MMA_MASK
	.align		4
.L_367:
        /*0058*/ 	.byte	0x03, 0x50
        /*005a*/ 	.short	0x0000


	//----- nvinfo : EIATTR_MAXREG_COUNT
	.align		4
        /*005c*/ 	.byte	0x03, 0x1b
        /*005e*/ 	.short	0x00ff


	//----- nvinfo : EIATTR_MERCURY_ISA_VERSION
	.align		4
        /*0060*/ 	.byte	0x03, 0x5f
        /*0062*/ 	.short	0x0101


	//----- nvinfo : EIATTR_VRC_CTA_INIT_COUNT
	.align		4
        /*0064*/ 	.byte	0x02, 0x4a
	.zero		1
	.zero		1


	//----- nvinfo : EIATTR_EXIT_INSTR_OFFSETS
	.align		4
        /*0068*/ 	.byte	0x04, 0x1c
        /*006a*/ 	.short	(.L_369 - .L_368)


	//   ....[0]....
.L_368:
        /*006c*/ 	.word	0x000000f0


	//   ....[1]....
        /*0070*/ 	.word	0x000006a0


	//   ....[2]....
        /*0074*/ 	.word	0x000006d0


	//   ....[3]....
        /*0078*/ 	.word	0x00000ce0


	//----- nvinfo : EIATTR_MAX_THREADS
	.align		4
.L_369:
        /*007c*/ 	.byte	0x04, 0x05
        /*007e*/ 	.short	(.L_371 - .L_370)
.L_370:
        /*0080*/ 	.word	0x00000080
        /*0084*/ 	.word	0x00000001
        /*0088*/ 	.word	0x00000001


	//----- nvinfo : EIATTR_CRS_STACK_SIZE
	.align		4
.L_371:
        /*008c*/ 	.byte	0x04, 0x1e
        /*008e*/ 	.short	(.L_373 - .L_372)
.L_372:
        /*0090*/ 	.word	0x00000000


	//----- nvinfo : EIATTR_CBANK_PARAM_SIZE
	.align		4
.L_373:
        /*0094*/ 	.byte	0x03, 0x19
        /*0096*/ 	.short	0x0028


	//----- nvinfo : EIATTR_PARAM_CBANK
	.align		4
        /*0098*/ 	.byte	0x04, 0x0a
        /*009a*/ 	.short	(.L_375 - .L_374)
	.align		4
.L_374:
        /*009c*/ 	.word	index@(.nv.constant0._ZN3cub18CUB_300001_SM_10006detail9transform16transform_kernelINS2_10policy_hubILb1EN4cuda3std3__45tupleIJN6thrust24THRUST_300001_SM_1000_NS17counting_iteratorIjNSA_11use_defaultESC_SC_EEEEEE10policy1000Ei3prgNSA_6detail15normal_iteratorINSA_10device_ptrIfEEEEJSD_EEEvT0_iT1_T2_DpNS2_10kernel_argIT3_EE)
        /*00a0*/ 	.short	0x0380
        /*00a2*/ 	.short	0x0028


	//----- nvinfo : EIATTR_SW_WAR
	.align		4
.L_375:
        /*00a4*/ 	.byte	0x04, 0x36
        /*00a6*/ 	.short	(.L_377 - .L_376)
.L_376:
        /*00a8*/ 	.word	0x00000008
.L_377:


//--------------------- .nv.info._ZN3cub18CUB_300001_SM_10006detail8for_each13static_kernelINS2_12policy_hub_t12policy_500_tEmN6thrust24THRUST_300001_SM_1000_NS8cuda_cub20__uninitialized_fill7functorINS7_10device_ptrIfEEfEEEEvT0_T1_ --------------------------
	.section	.nv.info._ZN3cub18CUB_300001_SM_10006detail8for_each13static_kernelINS2_12policy_hub_t12policy_500_tEmN6thrust24THRUST_300001_SM_1000_NS8cuda_cub20__uninitialized_fill7functorINS7_10device_ptrIfEEfEEEEvT0_T1_,"",@"SHT_CUDA_INFO"
	.sectionflags	@""
	.align	4


	//----- nvinfo : EIATTR_CUDA_API_VERSION
	.align		4
        /*0000*/ 	.byte	0x04, 0x37
        /*0002*/ 	.short	(.L_379 - .L_378)
.L_378:
        /*0004*/ 	.word	0x00000082


	//----- nvinfo : EIATTR_KPARAM_INFO
	.align		4
.L_379:
        /*0008*/ 	.byte	0x04, 0x17
        /*000a*/ 	.short	(.L_381 - .L_380)
.L_380:
        /*000c*/ 	.word	0x00000000
        /*0010*/ 	.short	0x0001
        /*0012*/ 	.short	0x0008
        /*0014*/ 	.byte	0x00, 0xf0, 0x41, 0x00


	//----- nvinfo : EIATTR_KPARAM_INFO
	.align		4
.L_381:
        /*0018*/ 	.byte	0x04, 0x17
        /*001a*/ 	.short	(.L_383 - .L_382)
.L_382:
        /*001c*/ 	.word	0x00000000
        /*0020*/ 	.short	0x0000
        /*0022*/ 	.short	0x0000
        /*0024*/ 	.byte	0x00, 0xf0, 0x21, 0x00


	//----- nvinfo : EIATTR_SPARSE_MMA_MASK
	.align		4
.L_383:
        /*0028*/ 	.byte	0x03, 0x50
        /*002a*/ 	.short	0x0000


	//----- nvinfo : EIATTR_MAXREG_COUNT
	.align		4
        /*002c*/ 	.byte	0x03, 0x1b
        /*002e*/ 	.short	0x00ff


	//----- nvinfo : EIATTR_MERCURY_ISA_VERSION
	.align		4
        /*0030*/ 	.byte	0x03, 0x5f
        /*0032*/ 	.short	0x0101


	//----- nvinfo : EIATTR_VRC_CTA_INIT_COUNT
	.align		4
        /*0034*/ 	.byte	0x02, 0x4a
	.zero		1
	.zero		1


	//----- nvinfo : EIATTR_EXIT_INSTR_OFFSETS
	.align		4
        /*0038*/ 	.byte	0x04, 0x1c
        /*003a*/ 	.short	(.L_385 - .L_384)


	//   ....[0]....
.L_384:
        /*003c*/ 	.word	0x00000130


	//   ....[1]....
        /*0040*/ 	.word	0x00000230


	//   ....[2]....
        /*0044*/ 	.word	0x00000260


	//----- nvinfo : EIATTR_MAX_THREADS
	.align		4
.L_385:
        /*0048*/ 	.byte	0x04, 0x05
        /*004a*/ 	.short	(.L_387 - .L_386)
.L_386:
        /*004c*/ 	.word	0x00000100
        /*0050*/ 	.word	0x00000001
        /*0054*/ 	.word	0x00000001


	//----- nvinfo : EIATTR_CBANK_PARAM_SIZE
	.align		4
.L_387:
        /*0058*/ 	.byte	0x03, 0x19
        /*005a*/ 	.short	0x0018


	//----- nvinfo : EIATTR_PARAM_CBANK
	.align		4
        /*005c*/ 	.byte	0x04, 0x0a
        /*005e*/ 	.short	(.L_389 - .L_388)
	.align		4
.L_388:
        /*0060*/ 	.word	index@(.nv.constant0._ZN3cub18CUB_300001_SM_10006detail8for_each13static_kernelINS2_12policy_hub_t12policy_500_tEmN6thrust24THRUST_300001_SM_1000_NS8cuda_cub20__uninitialized_fill7functorINS7_10device_ptrIfEEfEEEEvT0_T1_)
        /*0064*/ 	.short	0x0380
        /*0066*/ 	.short	0x0018


	//----- nvinfo : EIATTR_SW_WAR
	.align		4
.L_389:
        /*0068*/ 	.byte	0x04, 0x36
        /*006a*/ 	.short	(.L_391 - .L_390)
.L_390:
        /*006c*/ 	.word	0x00000008
.L_391:


//--------------------- .nv.info._ZN3cub18CUB_300001_SM_10006detail11EmptyKernelIvEEvv --------------------------
	.section	.nv.info._ZN3cub18CUB_300001_SM_10006detail11EmptyKernelIvEEvv,"",@"SHT_CUDA_INFO"
	.sectionflags	@""
	.align	4


	//----- nvinfo : EIATTR_CUDA_API_VERSION
	.align		4
        /*0000*/ 	.byte	0x04, 0x37
        /*0002*/ 	.short	(.L_393 - .L_392)
.L_392:
        /*0004*/ 	.word	0x00000082


	//----- nvinfo : EIATTR_SPARSE_MMA_MASK
	.align		4
.L_393:
        /*0008*/ 	.byte	0x03, 0x50
        /*000a*/ 	.short	0x0000


	//----- nvinfo : EIATTR_MAXREG_COUNT
	.align		4
        /*000c*/ 	.byte	0x03, 0x1b
        /*000e*/ 	.short	0x00ff


	//----- nvinfo : EIATTR_MERCURY_ISA_VERSION
	.align		4
        /*0010*/ 	.byte	0x03, 0x5f
        /*0012*/ 	.short	0x0101


	//----- nvinfo : EIATTR_VRC_CTA_INIT_COUNT
	.align		4
        /*0014*/ 	.byte	0x02, 0x4a
	.zero		1
	.zero		1


	//----- nvinfo : EIATTR_EXIT_INSTR_OFFSETS
	.align		4
        /*0018*/ 	.byte	0x04, 0x1c
        /*001a*/ 	.short	(.L_395 - .L_394)


	//   ....[0]....
.L_394:
        /*001c*/ 	.word	0x00000010


	//----- nvinfo : EIATTR_SW_WAR
	.align		4
.L_395:
        /*0020*/ 	.byte	0x04, 0x36
        /*0022*/ 	.short	(.L_397 - .L_396)
.L_396:
        /*0024*/ 	.word	0x00000008
.L_397:


//--------------------- .nv.callgraph             --------------------------
	.section	.nv.callgraph,"",@"SHT_CUDA_CALLGRAPH"
	.align	4
	.sectionentsize	8
	.align		4
        /*0000*/ 	.word	0x00000000
	.align		4
        /*0004*/ 	.word	0xffffffff
	.align		4
        /*0008*/ 	.word	0x00000000
	.align		4
        /*000c*/ 	.word	0xfffffffe
	.align		4
        /*0010*/ 	.word	0x00000000
	.align		4
        /*0014*/ 	.word	0xfffffffd
	.align		4
        /*0018*/ 	.word	0x00000000
	.align		4
        /*001c*/ 	.word	0xfffffffc


//--------------------- .nv.constant4             --------------------------
	.section	.nv.constant4,"a",@progbits
	.align	8
	.align		8
.nv.constant4:
        /*0000*/ 	.dword	_ZN30_INTERNAL_2eac14ea_4_k_cu_main4cuda3std3__45__cpo5beginE
	.align		8
        /*0008*/ 	.dword	_ZN30_INTERNAL_2eac14ea_4_k_cu_main4cuda3std3__45__cpo3endE
	.align		8
        /*0010*/ 	.dword	_ZN30_INTERNAL_2eac14ea_4_k_cu_main4cuda3std3__45__cpo6cbeginE
	.align		8
        /*0018*/ 	.dword	_ZN30_INTERNAL_2eac14ea_4_k_cu_main4cuda3std3__45__cpo4cendE
	.align		8
        /*0020*/ 	.dword	_ZN30_INTERNAL_2eac14ea_4_k_cu_main4cuda3std3__45__cpo6rbeginE
	.align		8
        /*0028*/ 	.dword	_ZN30_INTERNAL_2eac14ea_4_k_cu_main4cuda3std3__45__cpo4rendE
	.align		8
        /*0030*/ 	.dword	_ZN30_INTERNAL_2eac14ea_4_k_cu_main4cuda3std3__45__cpo7crbeginE
	.align		8
        /*0038*/ 	.dword	_ZN30_INTERNAL_2eac14ea_4_k_cu_main4cuda3std3__45__cpo5crendE
	.align		8
        /*0040*/ 	.dword	_ZN30_INTERNAL_2eac14ea_4_k_cu_main4cuda3std3__432_GLOBAL__N__2eac14ea_4_k_cu_main6ignoreE
	.align		8
        /*0048*/ 	.dword	_ZN30_INTERNAL_2eac14ea_4_k_cu_main4cuda3std3__419piecewise_constructE
	.align		8
        /*0050*/ 	.dword	_ZN30_INTERNAL_2eac14ea_4_k_cu_main4cuda3std3__48in_placeE
	.align		8
        /*0058*/ 	.dword	_ZN30_INTERNAL_2eac14ea_4_k_cu_main4cuda3std3__420unreachable_sentinelE
	.align		8
        /*0060*/ 	.dword	_ZN30_INTERNAL_2eac14ea_4_k_cu_main4cuda3std3__47nulloptE
	.align		8
        /*0068*/ 	.dword	_ZN30_INTERNAL_2eac14ea_4_k_cu_main4cuda3std3__48unexpectE
	.align		8
        /*0070*/ 	.dword	_ZN30_INTERNAL_2eac14ea_4_k_cu_main4cuda3std6ranges3__45__cpo4swapE
	.align		8
        /*0078*/ 	.dword	_ZN30_INTERNAL_2eac14ea_4_k_cu_main4cuda3std6ranges3__45__cpo9iter_moveE
	.align		8
        /*0080*/ 	.dword	_ZN30_INTERNAL_2eac14ea_4_k_cu_main4cuda3std6ranges3__45__cpo5beginE
	.align		8
        /*0088*/ 	.dword	_ZN30_INTERNAL_2eac14ea_4_k_cu_main4cuda3std6ranges3__45__cpo3endE
	.align		8
        /*0090*/ 	.dword	_ZN30_INTERNAL_2eac14ea_4_k_cu_main4cuda3std6ranges3__45__cpo6cbeginE
	.align		8
        /*0098*/ 	.dword	_ZN30_INTERNAL_2eac14ea_4_k_cu_main4cuda3std6ranges3__45__cpo4cendE
	.align		8
        /*00a0*/ 	.dword	_ZN30_INTERNAL_2eac14ea_4_k_cu_main4cuda3std6ranges3__45__cpo7advanceE
	.align		8
        /*00a8*/ 	.dword	_ZN30_INTERNAL_2eac14ea_4_k_cu_main4cuda3std6ranges3__45__cpo9iter_swapE
	.align		8
        /*00b0*/ 	.dword	_ZN30_INTERNAL_2eac14ea_4_k_cu_main4cuda3std6ranges3__45__cpo4nextE
	.align		8
        /*00b8*/ 	.dword	_ZN30_INTERNAL_2eac14ea_4_k_cu_main4cuda3std6ranges3__45__cpo4prevE
	.align		8
        /*00c0*/ 	.dword	_ZN30_INTERNAL_2eac14ea_4_k_cu_main4cuda3std6ranges3__45__cpo4dataE
	.align		8
        /*00c8*/ 	.dword	_ZN30_INTERNAL_2eac14ea_4_k_cu_main4cuda3std6ranges3__45__cpo5cdataE
	.align		8
        /*00d0*/ 	.dword	_ZN30_INTERNAL_2eac14ea_4_k_cu_main4cuda3std6ranges3__45__cpo4sizeE
	.align		8
        /*00d8*/ 	.dword	_ZN30_INTERNAL_2eac14ea_4_k_cu_main4cuda3std6ranges3__45__cpo5ssizeE
	.align		8
        /*00e0*/ 	.dword	_ZN30_INTERNAL_2eac14ea_4_k_cu_main4cuda3std6ranges3__45__cpo8distanceE
	.align		8
        /*00e8*/ 	.dword	_ZN30_INTERNAL_2eac14ea_4_k_cu_main6thrust24THRUST_300001_SM_1000_NS8cuda_cub3parE
	.align		8
        /*00f0*/ 	.dword	_ZN30_INTERNAL_2eac14ea_4_k_cu_main6thrust24THRUST_300001_SM_1000_NS8cuda_cub10par_nosyncE
	.align		8
        /*00f8*/ 	.dword	_ZN30_INTERNAL_2eac14ea_4_k_cu_main6thrust24THRUST_300001_SM_1000_NS6system6detail10sequential3seqE
	.align		8
        /*0100*/ 	.dword	_ZN30_INTERNAL_2eac14ea_4_k_cu_main6thrust24THRUST_300001_SM_1000_NS12placeholders2_1E
	.align		8
        /*0108*/ 	.dword	_ZN30_INTERNAL_2eac14ea_4_k_cu_main6thrust24THRUST_300001_SM_1000_NS12placeholders2_2E
	.align		8
        /*0110*/ 	.dword	_ZN30_INTERNAL_2eac14ea_4_k_cu_main6thrust24THRUST_300001_SM_1000_NS12placeholders2_3E
	.align		8
        /*0118*/ 	.dword	_ZN30_INTERNAL_2eac14ea_4_k_cu_main6thrust24THRUST_300001_SM_1000_NS12placeholders2_4E
	.align		8
        /*0120*/ 	.dword	_ZN30_INTERNAL_2eac14ea_4_k_cu_main6thrust24THRUST_300001_SM_1000_NS12placeholders2_5E
	.align		8
        /*0128*/ 	.dword	_ZN30_INTERNAL_2eac14ea_4_k_cu_main6thrust24THRUST_300001_SM_1000_NS12placeholders2_6E
	.align		8
        /*0130*/ 	.dword	_ZN30_INTERNAL_2eac14ea_4_k_cu_main6thrust24THRUST_300001_SM_1000_NS12placeholders2_7E
	.align		8
        /*0138*/ 	.dword	_ZN30_INTERNAL_2eac14ea_4_k_cu_main6thrust24THRUST_300001_SM_1000_NS12placeholders2_8E
	.align		8
        /*0140*/ 	.dword	_ZN30_INTERNAL_2eac14ea_4_k_cu_main6thrust24THRUST_300001_SM_1000_NS12placeholders2_9E
	.align		8
        /*0148*/ 	.dword	_ZN30_INTERNAL_2eac14ea_4_k_cu_main6thrust24THRUST_300001_SM_1000_NS12placeholders3_10E
	.align		8
        /*0150*/ 	.dword	_ZN30_INTERNAL_2eac14ea_4_k_cu_main6thrust24THRUST_300001_SM_1000_NS3seqE
	.align		8
        /*0158*/ 	.dword	__cudart_i2opi_f


//--------------------- .text._ZN3cub18CUB_300001_SM_10006detail6reduce28DeviceReduceSingleTileKernelINS2_10policy_hubIfyN4cuda3std3__44plusIfEEE10Policy1000EPfSC_iS9_ffNS7_10__identityEEEvT0_T1_T2_T3_T4_T6_ --------------------------
	.section	.text._ZN3cub18CUB_300001_SM_10006detail6reduce28DeviceReduceSingleTileKernelINS2_10policy_hubIfyN4cuda3std3__44plusIfEEE10Policy1000EPfSC_iS9_ffNS7_10__identityEEEvT0_T1_T2_T3_T4_T6_,"ax",@progbits
	.align	128
        .global         _ZN3cub18CUB_300001_SM_10006detail6reduce28DeviceReduceSingleTileKernelINS2_10policy_hubIfyN4cuda3std3__44plusIfEEE10Policy1000EPfSC_iS9_ffNS7_10__identityEEEvT0_T1_T2_T3_T4_T6_
        .type           _ZN3cub18CUB_300001_SM_10006detail6reduce28DeviceReduceSingleTileKernelINS2_10policy_hubIfyN4cuda3std3__44plusIfEEE10Policy1000EPfSC_iS9_ffNS7_10__identityEEEvT0_T1_T2_T3_T4_T6_,@function
        .size           _ZN3cub18CUB_300001_SM_10006detail6reduce28DeviceReduceSingleTileKernelINS2_10policy_hubIfyN4cuda3std3__44plusIfEEE10Policy1000EPfSC_iS9_ffNS7_10__identityEEEvT0_T1_T2_T3_T4_T6_,(.L_x_312 - _ZN3cub18CUB_300001_SM_10006detail6reduce28DeviceReduceSingleTileKernelINS2_10policy_hubIfyN4cuda3std3__44plusIfEEE10Policy1000EPfSC_iS9_ffNS7_10__identityEEEvT0_T1_T2_T3_T4_T6_)
        .other          _ZN3cub18CUB_300001_SM_10006detail6reduce28DeviceReduceSingleTileKernelINS2_10policy_hubIfyN4cuda3std3__44plusIfEEE10Policy1000EPfSC_iS9_ffNS7_10__identityEEEvT0_T1_T2_T3_T4_T6_,@"STO_CUDA_ENTRY STV_DEFAULT"
_ZN3cub18CUB_300001_SM_10006detail6reduce28DeviceReduceSingleTileKernelINS2_10policy_hubIfyN4cuda3std3__44plusIfEEE10Policy1000EPfSC_iS9_ffNS7_10__identityEEEvT0_T1_T2_T3_T4_T6_:
.text._ZN3cub18CUB_300001_SM_10006detail6reduce28DeviceReduceSingleTileKernelINS2_10policy_hubIfyN4cuda3std3__44plusIfEEE10Policy1000EPfSC_iS9_ffNS7_10__identityEEEvT0_T1_T2_T3_T4_T6_:
[----:B------:R-:W-:Y:S01]  /*0000*/  LDC R1, c[0x0][0x37c] ;  /* 0x0000df00ff017b82 */ /* 0x000fe20000000800 */
[----:B------:R-:W0:Y:S01]  /*0010*/  LDCU UR4, c[0x0][0x390] ;  /* 0x00007200ff0477ac */ /* 0x000e220008000800 */
[----:B------:R-:W1:Y:S01]  /*0020*/  LDCU.64 UR6, c[0x0][0x358] ;  /* 0x00006b00ff0677ac */ /* 0x000e620008000a00 */
[----:B0-----:R-:W-:-:S04]  /*0030*/  MOV R20, UR4 ;  /* 0x0000000400147c02 */ /* 0x001fc80008000f00 */
[----:B------:R-:W-:-:S13]  /*0040*/  ISETP.NE.AND P0, PT, R20, RZ, PT ;  /* 0x000000ff1400720c */ /* 0x000fda0003f05270 */
[----:B-1----:R-:W-:Y:S05]  /*0050*/  @P0 BRA `(.L_x_0) ;  /* 0x00000000001c0947 */ /* 0x002fea0003800000 */
[----:B------:R-:W0:Y:S02]  /*0060*/  S2R R0, SR_TID.X ;  /* 0x0000000000007919 */ /* 0x000e240000002100 */
[----:B0-----:R-:W-:-:S13]  /*0070*/  ISETP.NE.AND P0, PT, R0, RZ, PT ;  /* 0x000000ff0000720c */ /* 0x001fda0003f05270 */
[----:B------:R-:W-:Y:S05]  /*0080*/  @P0 EXIT ;  /* 0x000000000000094d */ /* 0x000fea0003800000 */
[----:B------:R-:W0:Y:S08]  /*0090*/  LDC R5, c[0x0][0x398] ;  /* 0x0000e600ff057b82 */ /* 0x000e300000000800 */
[----:B------:R-:W0:Y:S02]  /*00a0*/  LDC.64 R2, c[0x0][0x388] ;  /* 0x0000e200ff027b82 */ /* 0x000e240000000a00 */
[----:B0-----:R-:W-:Y:S01]  /*00b0*/  STG.E desc[UR6][R2.64], R5 ;  /* 0x0000000502007986 */ /* 0x001fe2000c101906 */
[----:B------:R-:W-:Y:S05]  /*00c0*/  EXIT ;  /* 0x000000000000794d */ /* 0x000fea0003800000 */
.L_x_0:
[----:B------:R-:W0:Y:S01]  /*00d0*/  LDCU UR4, c[0x0][0x380] ;  /* 0x00007000ff0477ac */ /* 0x000e220008000800 */
[----:B------:R-:W-:Y:S01]  /*00e0*/  BSSY.RECONVERGENT B0, `(.L_x_1) ;  /* 0x00003ca000007945 */ /* 0x000fe20003800200 */
[----:B0-----:R-:W-:-:S09]  /*00f0*/  ULOP3.LUT UP0, URZ, UR4, 0xf, URZ, 0xc0, !UPT ;  /* 0x0000000f04ff7892 */ /* 0x001fd2000f80c0ff */
[----:B------:R-:W-:Y:S05]  /*0100*/  BRA.U UP0, `(.L_x_2) ;  /* 0x0000001d00607547 */ /* 0x000fea000b800000 */
[----:B------:R-:W-:-:S13]  /*0110*/  ISETP.GT.AND P0, PT, R20, 0xfff, PT ;  /* 0x00000fff1400780c */ /* 0x000fda0003f04270 */
[----:B------:R-:W-:Y:S05]  /*0120*/  @P0 BRA `(.L_x_3) ;  /* 0x0000000c00a80947 */ /* 0x000fea0003800000 */
[----:B------:R-:W0:Y:S01]  /*0130*/  S2R R9, SR_TID.X ;  /* 0x0000000000097919 */ /* 0x000e220000002100 */
[----:B------:R-:W-:Y:S01]  /*0140*/  BSSY.RECONVERGENT B1, `(.L_x_4) ;  /* 0x0000009000017945 */ /* 0x000fe20003800200 */
[----:B------:R-:W-:Y:S01]  /*0150*/  HFMA2 R0, -RZ, RZ, 0, 0 ;  /* 0x00000000ff007431 */ /* 0x000fe200000001ff */
[----:B0-----:R-:W-:Y:S02]  /*0160*/  ISETP.GE.AND P0, PT, R9, R20, PT ;  /* 0x000000140900720c */ /* 0x001fe40003f06270 */
[----:B------:R-:W-:-:S11]  /*0170*/  MOV R11, R9 ;  /* 0x00000009000b7202 */ /* 0x000fd60000000f00 */
[----:B------:R-:W-:Y:S05]  /*0180*/  @P0 BRA `(.L_x_5) ;  /* 0x0000000000100947 */ /* 0x000fea0003800000 */
[----:B------:R-:W0:Y:S02]  /*0190*/  LDC.64 R2, c[0x0][0x380] ;  /* 0x0000e000ff027b82 */ /* 0x000e240000000a00 */
[----:B0-----:R-:W-:-:S05]  /*01a0*/  IMAD.WIDE.U32 R2, R9, 0x4, R2 ;  /* 0x0000000409027825 */ /* 0x001fca00078e0002 */
[----:B------:R0:W5:Y:S01]  /*01b0*/  LDG.E.CONSTANT R0, desc[UR6][R2.64] ;  /* 0x0000000602007981 */ /* 0x000162000c1e9900 */
[----:B------:R-:W-:-:S07]  /*01c0*/  IADD3 R11, PT, PT, R9, 0x100, RZ ;  /* 0x00000100090b7810 */ /* 0x000fce0007ffe0ff */
.L_x_5:
[----:B------:R-:W-:Y:S05]  /*01d0*/  BSYNC.RECONVERGENT B1 ;  /* 0x0000000000017941 */ /* 0x000fea0003800200 */
.L_x_4:
[----:B------:R-:W-:Y:S01]  /*01e0*/  ISETP.GE.AND P0, PT, R11, R20, PT ;  /* 0x000000140b00720c */ /* 0x000fe20003f06270 */
[----:B------:R-:W-:-:S12]  /*01f0*/  BSSY.RECONVERGENT B1, `(.L_x_6) ;  /* 0x0000074000017945 */ /* 0x000fd80003800200 */
[----:B------:R-:W-:Y:S05]  /*0200*/  @P0 BRA `(.L_x_7) ;  /* 0x0000000400c80947 */ /* 0x000fea0003800000 */
[----:B0-----:R-:W-:Y:S01]  /*0210*/  LOP3.LUT R3, RZ, R11, RZ, 0x33, !PT ;  /* 0x0000000bff037212 */ /* 0x001fe200078e33ff */
[----:B------:R-:W-:Y:S03]  /*0220*/  BSSY.RECONVERGENT B2, `(.L_x_8) ;  /* 0x0000015000027945 */ /* 0x000fe60003800200 */
[----:B------:R-:W-:-:S04]  /*0230*/  IADD3 R4, PT, PT, R3, R20, RZ ;  /* 0x0000001403047210 */ /* 0x000fc80007ffe0ff */
[C---:B------:R-:W-:Y:S02]  /*0240*/  LOP3.LUT R2, R4.reuse, 0x300, RZ, 0xc0, !PT ;  /* 0x0000030004027812 */ /* 0x040fe400078ec0ff */
[----:B------:R-:W-:Y:S02]  /*0250*/  ISETP.GE.U32.AND P1, PT, R4, 0x300, PT ;  /* 0x000003000400780c */ /* 0x000fe40003f26070 */
[----:B------:R-:W-:-:S13]  /*0260*/  ISETP.NE.AND P0, PT, R2, 0x300, PT ;  /* 0x000003000200780c */ /* 0x000fda0003f05270 */
[----:B------:R-:W-:Y:S05]  /*0270*/  @!P0 BRA `(.L_x_9) ;  /* 0x00000000003c8947 */ /* 0x000fea0003800000 */
[----:B------:R-:W0:Y:S01]  /*0280*/  LDC.64 R2, c[0x0][0x380] ;  /* 0x0000e000ff027b82 */ /* 0x000e220000000a00 */
[----:B------:R-:W-:-:S04]  /*0290*/  LEA.HI R4, R4, 0x1, RZ, 0x18 ;  /* 0x0000000104047811 */ /* 0x000fc800078fc0ff */
[----:B------:R-:W-:-:S04]  /*02a0*/  LOP3.LUT R4, R4, 0x3, RZ, 0xc0, !PT ;  /* 0x0000000304047812 */ /* 0x000fc800078ec0ff */
[----:B------:R-:W-:Y:S01]  /*02b0*/  IADD3 R4, PT, PT, -R4, RZ, RZ ;  /* 0x000000ff04047210 */ /* 0x000fe20007ffe1ff */
[----:B0-----:R-:W-:-:S05]  /*02c0*/  IMAD.WIDE.U32 R2, R11, 0x4, R2 ;  /* 0x000000040b027825 */ /* 0x001fca00078e0002 */
[----:B------:R-:W-:-:S07]  /*02d0*/  MOV R5, R3 ;  /* 0x0000000300057202 */ /* 0x000fce0000000f00 */
.L_x_10:
[----:B------:R-:W-:-:S06]  /*02e0*/  MOV R3, R5 ;  /* 0x0000000500037202 */ /* 0x000fcc0000000f00 */
[----:B------:R0:W2:Y:S01]  /*02f0*/  LDG.E.CONSTANT R3, desc[UR6][R2.64] ;  /* 0x0000000602037981 */ /* 0x0000a2000c1e9900 */
[----:B------:R-:W-:Y:S01]  /*0300*/  IADD3 R4, PT, PT, R4, 0x1, RZ ;  /* 0x0000000104047810 */ /* 0x000fe20007ffe0ff */
[----:B------:R-:W-:-:S03]  /*0310*/  VIADD R11, R11, 0x100 ;  /* 0x000001000b0b7836 */ /* 0x000fc60000000000 */
[----:B------:R-:W-:Y:S02]  /*0320*/  ISETP.NE.AND P0, PT, R4, RZ, PT ;  /* 0x000000ff0400720c */ /* 0x000fe40003f05270 */
[----:B0-----:R-:W-:-:S04]  /*0330*/  IADD3 R2, P2, PT, R2, 0x400, RZ ;  /* 0x0000040002027810 */ /* 0x001fc80007f5e0ff */
[----:B------:R-:W-:Y:S01]  /*0340*/  IADD3.X R5, PT, PT, RZ, R5, RZ, P2, !PT ;  /* 0x00000005ff057210 */ /* 0x000fe200017fe4ff */
[----:B--2--5:R-:W-:-:S06]  /*0350*/  FADD R0, R3, R0 ;  /* 0x0000000003007221 */ /* 0x024fcc0000000000 */
[----:B------:R-:W-:Y:S05]  /*0360*/  @P0 BRA `(.L_x_10) ;  /* 0xfffffffc00dc0947 */ /* 0x000fea000383ffff */
.L_x_9:
[----:B------:R-:W-:Y:S05]  /*0370*/  BSYNC.RECONVERGENT B2 ;  /* 0x0000000000027941 */ /* 0x000fea0003800200 */
.L_x_8:
[----:B------:R-:W-:Y:S05]  /*0380*/  @!P1 BRA `(.L_x_7) ;  /* 0x0000000400689947 */ /* 0x000fea0003800000 */
[----:B------:R-:W-:Y:S01]  /*0390*/  IADD3 R2, PT, PT, -R11, R20, RZ ;  /* 0x000000140b027210 */ /* 0x000fe20007ffe1ff */
[----:B------:R-:W-:Y:S01]  /*03a0*/  BSSY.RECONVERGENT B2, `(.L_x_11) ;  /* 0x0000031000027945 */ /* 0x000fe20003800200 */
[----:B------:R-:W-:Y:S02]  /*03b0*/  PLOP3.LUT P0, PT, PT, PT, PT, 0x80, 0x8 ;  /* 0x000000000008781c */ /* 0x000fe40003f0f070 */
[----:B------:R-:W-:-:S13]  /*03c0*/  ISETP.GT.AND P1, PT, R2, 0xc00, PT ;  /* 0x00000c000200780c */ /* 0x000fda0003f24270 */
[----:B------:R-:W-:Y:S05]  /*03d0*/  @!P1 BRA `(.L_x_12) ;  /* 0x0000000000b49947 */ /* 0x000fea0003800000 */
[----:B------:R-:W-:Y:S02]  /*03e0*/  PLOP3.LUT P0, PT, PT, PT, PT, 0x8, 0x80 ;  /* 0x000000000080781c */ /* 0x000fe40003f0e170 */
[----:B------:R-:W-:-:S11]  /*03f0*/  IADD3 R8, PT, PT, R20, -0xc00, RZ ;  /* 0xfffff40014087810 */ /* 0x000fd60007ffe0ff */
.L_x_13:
[----:B------:R-:W0:Y:S01]  /*0400*/  LDC.64 R6, c[0x0][0x380] ;  /* 0x0000e000ff067b82 */ /* 0x000e220000000a00 */
[C---:B------:R-:W-:Y:S01]  /*0410*/  IADD3 R5, PT, PT, R11.reuse, 0x400, RZ ;  /* 0x000004000b057810 */ /* 0x040fe20007ffe0ff */
[----:B0-----:R-:W-:-:S05]  /*0420*/  IMAD.WIDE R24, R11, 0x4, R6 ;  /* 0x000000040b187825 */ /* 0x001fca00078e0206 */
[----:B------:R-:W2:Y:S04]  /*0430*/  LDG.E.CONSTANT R13, desc[UR6][R24.64] ;  /* 0x00000006180d7981 */ /* 0x000ea8000c1e9900 */
[----:B------:R-:W3:Y:S01]  /*0440*/  LDG.E.CONSTANT R10, desc[UR6][R24.64+0x400] ;  /* 0x00040006180a7981 */ /* 0x000ee2000c1e9900 */
[----:B------:R-:W-:-:S03]  /*0450*/  IMAD.WIDE R4, R5, 0x4, R6 ;  /* 0x0000000405047825 */ /* 0x000fc600078e0206 */
[----:B------:R-:W4:Y:S04]  /*0460*/  LDG.E.CONSTANT R12, desc[UR6][R24.64+0x800] ;  /* 0x00080006180c7981 */ /* 0x000f28000c1e9900 */
[----:B------:R-:W4:Y:S04]  /*0470*/  LDG.E.CONSTANT R17, desc[UR6][R24.64+0xc00] ;  /* 0x000c000618117981 */ /* 0x000f28000c1e9900 */
[----:B------:R-:W4:Y:S01]  /*0480*/  LDG.E.CONSTANT R16, desc[UR6][R4.64] ;  /* 0x0000000604107981 */ /* 0x000f22000c1e9900 */
[----:B------:R-:W-:-:S03]  /*0490*/  IADD3 R3, PT, PT, R11, 0x800, RZ ;  /* 0x000008000b037810 */ /* 0x000fc60007ffe0ff */
[----:B------:R-:W4:Y:S04]  /*04a0*/  LDG.E.CONSTANT R15, desc[UR6][R4.64+0x400] ;  /* 0x00040006040f7981 */ /* 0x000f28000c1e9900 */
[----:B------:R-:W4:Y:S01]  /*04b0*/  LDG.E.CONSTANT R14, desc[UR6][R4.64+0x800] ;  /* 0x00080006040e7981 */ /* 0x000f22000c1e9900 */
[----:B------:R-:W-:-:S03]  /*04c0*/  IMAD.WIDE R2, R3, 0x4, R6 ;  /* 0x0000000403027825 */ /* 0x000fc600078e0206 */
[----:B------:R-:W4:Y:S04]  /*04d0*/  LDG.E.CONSTANT R22, desc[UR6][R4.64+0xc00] ;  /* 0x000c000604167981 */ /* 0x000f28000c1e9900 */
[----:B------:R-:W4:Y:S01]  /*04e0*/  LDG.E.CONSTANT R21, desc[UR6][R2.64] ;  /* 0x0000000602157981 */ /* 0x000f22000c1e9900 */
[----:B------:R-:W-:-:S03]  /*04f0*/  IADD3 R23, PT, PT, R11, 0xc00, RZ ;  /* 0x00000c000b177810 */ /* 0x000fc60007ffe0ff */
[----:B------:R-:W4:Y:S04]  /*0500*/  LDG.E.CONSTANT R19, desc[UR6][R2.64+0x400] ;  /* 0x0004000602137981 */ /* 0x000f28000c1e9900 */
[----:B------:R-:W4:Y:S01]  /*0510*/  LDG.E.CONSTANT R18, desc[UR6][R2.64+0x800] ;  /* 0x0008000602127981 */ /* 0x000f22000c1e9900 */
[----:B------:R-:W-:-:S03]  /*0520*/  IMAD.WIDE R6, R23, 0x4, R6 ;  /* 0x0000000417067825 */ /* 0x000fc600078e0206 */
[----:B------:R-:W4:Y:S04]  /*0530*/  LDG.E.CONSTANT R26, desc[UR6][R2.64+0xc00] ;  /* 0x000c0006021a7981 */ /* 0x000f28000c1e9900 */
[----:B------:R-:W4:Y:S04]  /*0540*/  LDG.E.CONSTANT R25, desc[UR6][R6.64] ;  /* 0x0000000606197981 */ /* 0x000f28000c1e9900 */
[----:B------:R-:W4:Y:S04]  /*0550*/  LDG.E.CONSTANT R23, desc[UR6][R6.64+0x400] ;  /* 0x0004000606177981 */ /* 0x000f28000c1e9900 */
[----:B------:R-:W4:Y:S04]  /*0560*/  LDG.E.CONSTANT R24, desc[UR6][R6.64+0x800] ;  /* 0x0008000606187981 */ /* 0x000f28000c1e9900 */
[----:B------:R-:W4:Y:S01]  /*0570*/  LDG.E.CONSTANT R27, desc[UR6][R6.64+0xc00] ;  /* 0x000c0006061b7981 */ /* 0x000f22000c1e9900 */
[----:B------:R-:W-:-:S04]  /*0580*/  IADD3 R11, PT, PT, R11, 0x1000, RZ ;  /* 0x000010000b0b7810 */ /* 0x000fc80007ffe0ff */
[----:B------:R-:W-:Y:S01]  /*0590*/  ISETP.GE.AND P1, PT, R11, R8, PT ;  /* 0x000000080b00720c */ /* 0x000fe20003f26270 */
[----:B--2--5:R-:W-:-:S04]  /*05a0*/  FADD R13, R13, R0 ;  /* 0x000000000d0d7221 */ /* 0x024fc80000000000 */
[----:B---3--:R-:W-:-:S04]  /*05b0*/  FADD R13, R13, R10 ;  /* 0x0000000a0d0d7221 */ /* 0x008fc80000000000 */
[----:B----4-:R-:W-:-:S04]  /*05c0*/  FADD R12, R13, R12 ;  /* 0x0000000c0d0c7221 */ /* 0x010fc80000000000 */
[----:B------:R-:W-:-:S04]  /*05d0*/  FADD R17, R12, R17 ;  /* 0x000000110c117221 */ /* 0x000fc80000000000 */
        /* <DEDUP_REMOVED lines=11> */
[----:B------:R-:W-:Y:S01]  /*0690*/  FADD R0, R24, R27 ;  /* 0x0000001b18007221 */ /* 0x000fe20000000000 */
[----:B------:R-:W-:Y:S06]  /*06a0*/  @!P1 BRA `(.L_x_13) ;  /* 0xfffffffc00549947 */ /* 0x000fec000383ffff */
.L_x_12:
[----:B------:R-:W-:Y:S05]  /*06b0*/  BSYNC.RECONVERGENT B2 ;  /* 0x0000000000027941 */ /* 0x000fea0003800200 */
.L_x_11:
[----:B------:R-:W-:Y:S01]  /*06c0*/  IADD3 R2, PT, PT, -R11, R20, RZ ;  /* 0x000000140b027210 */ /* 0x000fe20007ffe1ff */
[----:B------:R-:W-:Y:S03]  /*06d0*/  BSSY.RECONVERGENT B2, `(.L_x_14) ;  /* 0x0000019000027945 */ /* 0x000fe60003800200 */
[----:B------:R-:W-:-:S13]  /*06e0*/  ISETP.GT.AND P1, PT, R2, 0x400, PT ;  /* 0x000004000200780c */ /* 0x000fda0003f24270 */
[----:B------:R-:W-:Y:S05]  /*06f0*/  @!P1 BRA `(.L_x_15) ;  /* 0x0000000000589947 */ /* 0x000fea0003800000 */
[----:B------:R-:W0:Y:S01]  /*0700*/  LDC.64 R4, c[0x0][0x380] ;  /* 0x0000e000ff047b82 */ /* 0x000e220000000a00 */
[C---:B------:R-:W-:Y:S02]  /*0710*/  VIADD R15, R11.reuse, 0x400 ;  /* 0x000004000b0f7836 */ /* 0x040fe40000000000 */
[----:B0-----:R-:W-:-:S05]  /*0720*/  IMAD.WIDE R2, R11, 0x4, R4 ;  /* 0x000000040b027825 */ /* 0x001fca00078e0204 */
[----:B------:R-:W2:Y:S04]  /*0730*/  LDG.E.CONSTANT R7, desc[UR6][R2.64] ;  /* 0x0000000602077981 */ /* 0x000ea8000c1e9900 */
[----:B------:R-:W3:Y:S01]  /*0740*/  LDG.E.CONSTANT R6, desc[UR6][R2.64+0x400] ;  /* 0x0004000602067981 */ /* 0x000ee2000c1e9900 */
[----:B------:R-:W-:-:S03]  /*0750*/  IMAD.WIDE R4, R15, 0x4, R4 ;  /* 0x000000040f047825 */ /* 0x000fc600078e0204 */
[----:B------:R-:W4:Y:S04]  /*0760*/  LDG.E.CONSTANT R13, desc[UR6][R2.64+0x800] ;  /* 0x00080006020d7981 */ /* 0x000f28000c1e9900 */
[----:B------:R-:W4:Y:S04]  /*0770*/  LDG.E.CONSTANT R15, desc[UR6][R2.64+0xc00] ;  /* 0x000c0006020f7981 */ /* 0x000f28000c1e9900 */
[----:B------:R-:W4:Y:S04]  /*0780*/  LDG.E.CONSTANT R17, desc[UR6][R4.64] ;  /* 0x0000000604117981 */ /* 0x000f28000c1e9900 */
[----:B------:R-:W4:Y:S04]  /*0790*/  LDG.E.CONSTANT R19, desc[UR6][R4.64+0x400] ;  /* 0x0004000604137981 */ /* 0x000f28000c1e9900 */
[----:B------:R-:W4:Y:S04]  /*07a0*/  LDG.E.CONSTANT R21, desc[UR6][R4.64+0x800] ;  /* 0x0008000604157981 */ /* 0x000f28000c1e9900 */
[----:B------:R-:W4:Y:S01]  /*07b0*/  LDG.E.CONSTANT R23, desc[UR6][R4.64+0xc00] ;  /* 0x000c000604177981 */ /* 0x000f22000c1e9900 */
[----:B------:R-:W-:-:S02]  /*07c0*/  PLOP3.LUT P0, PT, PT, PT, PT, 0x8, 0x80 ;  /* 0x000000000080781c */ /* 0x000fc40003f0e170 */
[----:B------:R-:W-:Y:S01]  /*07d0*/  IADD3 R11, PT, PT, R11, 0x800, RZ ;  /* 0x000008000b0b7810 */ /* 0x000fe20007ffe0ff */
[----:B--2--5:R-:W-:-:S04]  /*07e0*/  FADD R7, R0, R7 ;  /* 0x0000000700077221 */ /* 0x024fc80000000000 */
[----:B---3--:R-:W-:-:S04]  /*07f0*/  FADD R6, R7, R6 ;  /* 0x0000000607067221 */ /* 0x008fc80000000000 */
[----:B----4-:R-:W-:-:S04]  /*0800*/  FADD R6, R6, R13 ;  /* 0x0000000d06067221 */ /* 0x010fc80000000000 */
[----:B------:R-:W-:-:S04]  /*0810*/  FADD R6, R6, R15 ;  /* 0x0000000f06067221 */ /* 0x000fc80000000000 */
[----:B------:R-:W-:-:S04]  /*0820*/  FADD R6, R6, R17 ;  /* 0x0000001106067221 */ /* 0x000fc80000000000 */
[----:B------:R-:W-:-:S04]  /*0830*/  FADD R6, R6, R19 ;  /* 0x0000001306067221 */ /* 0x000fc80000000000 */
[----:B------:R-:W-:-:S04]  /*0840*/  FADD R6, R6, R21 ;  /* 0x0000001506067221 */ /* 0x000fc80000000000 */
[----:B------:R-:W-:-:S07]  /*0850*/  FADD R0, R6, R23 ;  /* 0x0000001706007221 */ /* 0x000fce0000000000 */
.L_x_15:
[----:B------:R-:W-:Y:S05]  /*0860*/  BSYNC.RECONVERGENT B2 ;  /* 0x0000000000027941 */ /* 0x000fea0003800200 */
.L_x_14:
[----:B------:R-:W-:-:S13]  /*0870*/  ISETP.LT.OR P0, PT, R11, R20, P0 ;  /* 0x000000140b00720c */ /* 0x000fda0000701670 */
[----:B------:R-:W-:Y:S05]  /*0880*/  @!P0 BRA `(.L_x_7) ;  /* 0x0000000000288947 */ /* 0x000fea0003800000 */
[----:B------:R-:W0:Y:S02]  /*0890*/  LDC.64 R2, c[0x0][0x380] ;  /* 0x0000e000ff027b82 */ /* 0x000e240000000a00 */
[----:B0-----:R-:W-:-:S05]  /*08a0*/  IMAD.WIDE R2, R11, 0x4, R2 ;  /* 0x000000040b027825 */ /* 0x001fca00078e0202 */
[----:B------:R-:W2:Y:S04]  /*08b0*/  LDG.E.CONSTANT R5, desc[UR6][R2.64] ;  /* 0x0000000602057981 */ /* 0x000ea8000c1e9900 */
[----:B------:R-:W3:Y:S04]  /*08c0*/  LDG.E.CONSTANT R4, desc[UR6][R2.64+0x400] ;  /* 0x0004000602047981 */ /* 0x000ee8000c1e9900 */
[----:B------:R-:W4:Y:S04]  /*08d0*/  LDG.E.CONSTANT R7, desc[UR6][R2.64+0x800] ;  /* 0x0008000602077981 */ /* 0x000f28000c1e9900 */
[----:B------:R-:W4:Y:S01]  /*08e0*/  LDG.E.CONSTANT R11, desc[UR6][R2.64+0xc00] ;  /* 0x000c0006020b7981 */ /* 0x000f22000c1e9900 */
[----:B--2--5:R-:W-:-:S04]  /*08f0*/  FADD R5, R0, R5 ;  /* 0x0000000500057221 */ /* 0x024fc80000000000 */
[----:B---3--:R-:W-:-:S04]  /*0900*/  FADD R4, R5, R4 ;  /* 0x0000000405047221 */ /* 0x008fc80000000000 */
[----:B----4-:R-:W-:-:S04]  /*0910*/  FADD R4, R4, R7 ;  /* 0x0000000704047221 */ /* 0x010fc80000000000 */
[----:B------:R-:W-:-:S07]  /*0920*/  FADD R0, R4, R11 ;  /* 0x0000000b04007221 */ /* 0x000fce0000000000 */
.L_x_7:
[----:B------:R-:W-:Y:S05]  /*0930*/  BSYNC.RECONVERGENT B1 ;  /* 0x0000000000017941 */ /* 0x000fea0003800200 */
.L_x_6:
[----:B------:R-:W-:Y:S02]  /*0940*/  ISETP.GE.AND P0, PT, R20, 0x100, PT ;  /* 0x000001001400780c */ /* 0x000fe40003f06270 */
[----:B-----5:R-:W-:-:S11]  /*0950*/  MOV R7, R0 ;  /* 0x0000000000077202 */ /* 0x020fd60000000f00 */
[----:B------:R-:W-:Y:S05]  /*0960*/  @!P0 BRA `(.L_x_16) ;  /* 0x0000000000ac8947 */ /* 0x000fea0003800000 */
[----:B------:R-:W1:Y:S01]  /*0970*/  S2R R6, SR_LANEID ;  /* 0x0000000000067919 */ /* 0x000e620000000000 */
[----:B------:R-:W2:Y:S02]  /*0980*/  SHFL.DOWN PT, R0, R7, 0x1, 0x1f ;  /* 0x08201f0007007f89 */ /* 0x000ea400000e0000 */
[----:B--2---:R-:W-:Y:S01]  /*0990*/  FADD R0, R0, R7 ;  /* 0x0000000700007221 */ /* 0x004fe20000000000 */
[C---:B-1----:R-:W-:Y:S02]  /*09a0*/  ISETP.GT.AND P0, PT, R6.reuse, 0x1e, PT ;  /* 0x0000001e0600780c */ /* 0x042fe40003f04270 */
[C---:B------:R-:W-:Y:S02]  /*09b0*/  ISETP.NE.AND P1, PT, R6.reuse, RZ, PT ;  /* 0x000000ff0600720c */ /* 0x040fe40003f25270 */
[----:B------:R-:W-:Y:S02]  /*09c0*/  FSEL R0, R7, R0, P0 ;  /* 0x0000000007007208 */ /* 0x000fe40000000000 */
[----:B------:R-:W-:-:S03]  /*09d0*/  ISETP.GT.AND P0, PT, R6, 0x1d, PT ;  /* 0x0000001d0600780c */ /* 0x000fc60003f04270 */
[----:B0-----:R-:W0:Y:S06]  /*09e0*/  SHFL.DOWN PT, R3, R0, 0x2, 0x1f ;  /* 0x08401f0000037f89 */ /* 0x001e2c00000e0000 */
[----:B------:R-:W1:Y:S01]  /*09f0*/  @!P1 S2R R5, SR_CgaCtaId ;  /* 0x0000000000059919 */ /* 0x000e620000008800 */
[----:B------:R-:W-:Y:S02]  /*0a00*/  @!P1 MOV R4, 0x400 ;  /* 0x0000040000049802 */ /* 0x000fe40000000f00 */
[----:B------:R-:W-:-:S04]  /*0a10*/  @!P1 SHF.R.U32.HI R2, RZ, 0x3, R9 ;  /* 0x00000003ff029819 */ /* 0x000fc80000011609 */
[----:B------:R-:W-:Y:S01]  /*0a20*/  @!P1 LOP3.LUT R2, R2, 0x7c, RZ, 0xc0, !PT ;  /* 0x0000007c02029812 */ /* 0x000fe200078ec0ff */
[----:B0-----:R-:W-:Y:S01]  /*0a30*/  @!P0 FADD R0, R0, R3 ;  /* 0x0000000300008221 */ /* 0x001fe20000000000 */
[----:B------:R-:W-:-:S04]  /*0a40*/  ISETP.GT.AND P0, PT, R6, 0x1b, PT ;  /* 0x0000001b0600780c */ /* 0x000fc80003f04270 */
[----:B------:R-:W0:Y:S01]  /*0a50*/  SHFL.DOWN PT, R3, R0, 0x4, 0x1f ;  /* 0x08801f0000037f89 */ /* 0x000e2200000e0000 */
[----:B-1----:R-:W-:-:S04]  /*0a60*/  @!P1 LEA R5, R5, R4, 0x18 ;  /* 0x0000000405059211 */ /* 0x002fc800078ec0ff */
[----:B------:R-:W-:-:S04]  /*0a70*/  @!P1 IADD3 R2, PT, PT, R2, R5, RZ ;  /* 0x0000000502029210 */ /* 0x000fc80007ffe0ff */
[----:B0-----:R-:W-:Y:S01]  /*0a80*/  @!P0 FADD R0, R0, R3 ;  /* 0x0000000300008221 */ /* 0x001fe20000000000 */
[----:B------:R-:W-:-:S04]  /*0a90*/  ISETP.GT.AND P0, PT, R6, 0x17, PT ;  /* 0x000000170600780c */ /* 0x000fc80003f04270 */
[----:B------:R-:W0:Y:S09]  /*0aa0*/  SHFL.DOWN PT, R3, R0, 0x8, 0x1f ;  /* 0x09001f0000037f89 */ /* 0x000e3200000e0000 */
[----:B0-----:R-:W-:Y:S01]  /*0ab0*/  @!P0 FADD R0, R0, R3 ;  /* 0x0000000300008221 */ /* 0x001fe20000000000 */
[----:B------:R-:W-:-:S04]  /*0ac0*/  ISETP.NE.AND P0, PT, R9, RZ, PT ;  /* 0x000000ff0900720c */ /* 0x000fc80003f05270 */
[----:B------:R-:W0:Y:S02]  /*0ad0*/  SHFL.DOWN PT, R3, R0, 0x10, 0x1f ;  /* 0x0a001f0000037f89 */ /* 0x000e2400000e0000 */
[----:B0-----:R-:W-:-:S05]  /*0ae0*/  FADD R3, R0, R3 ;  /* 0x0000000300037221 */ /* 0x001fca0000000000 */
[----:B------:R0:W-:Y:S01]  /*0af0*/  @!P1 STS [R2+0x8], R3 ;  /* 0x0000080302009388 */ /* 0x0001e20000000800 */
[----:B------:R-:W-:Y:S01]  /*0b00*/  BAR.SYNC.DEFER_BLOCKING 0x0 ;  /* 0x0000000000007b1d */ /* 0x000fe20000010000 */
[----:B------:R-:W-:-:S04]  /*0b10*/  ISETP.GT.AND P1, PT, R6, 0xf, PT ;  /* 0x0000000f0600780c */ /* 0x000fc80003f24270 */
[----:B------:R-:W-:Y:S01]  /*0b20*/  FSEL R0, R0, R3, P1 ;  /* 0x0000000300007208 */ /* 0x000fe20000800000 */
[----:B------:R-:W-:Y:S08]  /*0b30*/  @P0 BRA `(.L_x_17) ;  /* 0x0000003000900947 */ /* 0x000ff00003800000 */
[----:B------:R-:W1:Y:S01]  /*0b40*/  S2UR UR5, SR_CgaCtaId ;  /* 0x00000000000579c3 */ /* 0x000e620000008800 */
[----:B------:R-:W-:Y:S02]  /*0b50*/  UMOV UR4, 0x400 ;  /* 0x0000040000047882 */ /* 0x000fe40000000000 */
[----:B-1----:R-:W-:-:S09]  /*0b60*/  ULEA UR4, UR5, UR4, 0x18 ;  /* 0x0000000405047291 */ /* 0x002fd2000f8ec0ff */
[----:B0-----:R-:W0:Y:S04]  /*0b70*/  LDS R3, [UR4+0xc] ;  /* 0x00000c04ff037984 */ /* 0x001e280008000800 */
[----:B------:R-:W1:Y:S04]  /*0b80*/  LDS.128 R4, [UR4+0x10] ;  /* 0x00001004ff047984 */ /* 0x000e680008000c00 */
[----:B------:R-:W2:Y:S01]  /*0b90*/  LDS.64 R8, [UR4+0x20] ;  /* 0x00002004ff087984 */ /* 0x000ea20008000a00 */
[----:B0-----:R-:W-:-:S04]  /*0ba0*/  FADD R3, R0, R3 ;  /* 0x0000000300037221 */ /* 0x001fc80000000000 */
[----:B-1----:R-:W-:-:S04]  /*0bb0*/  FADD R4, R3, R4 ;  /* 0x0000000403047221 */ /* 0x002fc80000000000 */
[----:B------:R-:W-:-:S04]  /*0bc0*/  FADD R5, R4, R5 ;  /* 0x0000000504057221 */ /* 0x000fc80000000000 */
[----:B------:R-:W-:-:S04]  /*0bd0*/  FADD R6, R5, R6 ;  /* 0x0000000605067221 */ /* 0x000fc80000000000 */
[----:B------:R-:W-:-:S04]  /*0be0*/  FADD R7, R6, R7 ;  /* 0x0000000706077221 */ /* 0x000fc80000000000 */
[----:B--2---:R-:W-:-:S04]  /*0bf0*/  FADD R8, R7, R8 ;  /* 0x0000000807087221 */ /* 0x004fc80000000000 */
[----:B------:R-:W-:Y:S01]  /*0c00*/  FADD R0, R8, R9 ;  /* 0x0000000908007221 */ /* 0x000fe20000000000 */
[----:B------:R-:W-:Y:S06]  /*0c10*/  BRA `(.L_x_17) ;  /* 0x0000003000587947 */ /* 0x000fec0003800000 */
.L_x_16:
[----:B------:R-:W1:Y:S01]  /*0c20*/  S2R R4, SR_LANEID ;  /* 0x0000000000047919 */ /* 0x000e620000000000 */
[----:B------:R-:W-:-:S04]  /*0c30*/  LOP3.LUT R0, R9, 0x3e0, RZ, 0xc0, !PT ;  /* 0x000003e009007812 */ /* 0x000fc800078ec0ff */
[----:B0-----:R-:W-:Y:S02]  /*0c40*/  IADD3 R3, PT, PT, R0, 0x20, RZ ;  /* 0x0000002000037810 */ /* 0x001fe40007ffe0ff */
[----:B------:R-:W-:Y:S02]  /*0c50*/  LOP3.LUT R5, RZ, R0, RZ, 0x33, !PT ;  /* 0x00000000ff057212 */ /* 0x000fe400078e33ff */
[-C--:B------:R-:W-:Y:S02]  /*0c60*/  ISETP.GT.AND P0, PT, R3, R20.reuse, PT ;  /* 0x000000140300720c */ /* 0x080fe40003f04270 */
[----:B------:R-:W-:-:S04]  /*0c70*/  IADD3 R5, PT, PT, R5, R20, RZ ;  /* 0x0000001405057210 */ /* 0x000fc80007ffe0ff */
[----:B------:R-:W-:-:S05]  /*0c80*/  SEL R5, R5, 0x1f, P0 ;  /* 0x0000001f05057807 */ /* 0x000fca0000000000 */
[----:B------:R-:W0:Y:S01]  /*0c90*/  SHFL.DOWN PT, R0, R7, 0x1, R5 ;  /* 0x0820000007007989 */ /* 0x000e2200000e0005 */
[C---:B-1----:R-:W-:Y:S02]  /*0ca0*/  ISETP.GE.AND P0, PT, R4.reuse, R5, PT ;  /* 0x000000050400720c */ /* 0x042fe40003f06270 */
[C---:B------:R-:W-:Y:S02]  /*0cb0*/  IADD3 R2, PT, PT, R4.reuse, 0x2, RZ ;  /* 0x0000000204027810 */ /* 0x040fe40007ffe0ff */
[----:B------:R-:W-:-:S09]  /*0cc0*/  ISETP.NE.AND P1, PT, R4, RZ, PT ;  /* 0x000000ff0400720c */ /* 0x000fd20003f25270 */
[----:B0-----:R-:W-:Y:S01]  /*0cd0*/  @!P0 FADD R7, R0, R7 ;  /* 0x0000000700078221 */ /* 0x001fe20000000000 */
[-C--:B------:R-:W-:Y:S02]  /*0ce0*/  ISETP.GT.AND P0, PT, R2, R5.reuse, PT ;  /* 0x000000050200720c */ /* 0x080fe40003f04270 */
[----:B------:R-:W-:Y:S01]  /*0cf0*/  IADD3 R2, PT, PT, R4, 0x4, RZ ;  /* 0x0000000404027810 */ /* 0x000fe20007ffe0ff */
[----:B------:R-:W0:Y:S01]  /*0d00*/  @!P1 S2R R6, SR_CgaCtaId ;  /* 0x0000000000069919 */ /* 0x000e220000008800 */
[----:B------:R-:W-:Y:S01]  /*0d10*/  @!P1 MOV R3, 0x400 ;  /* 0x0000040000039802 */ /* 0x000fe20000000f00 */
[----:B------:R-:W1:Y:S08]  /*0d20*/  SHFL.DOWN PT, R0, R7, 0x2, R5 ;  /* 0x0840000007007989 */ /* 0x000e7000000e0005 */
[----:B-1----:R-:W-:Y:S01]  /*0d30*/  @!P0 FADD R7, R7, R0 ;  /* 0x0000000007078221 */ /* 0x002fe20000000000 */
[----:B------:R-:W-:-:S02]  /*0d40*/  ISETP.GT.AND P0, PT, R2, R5, PT ;  /* 0x000000050200720c */ /* 0x000fc40003f04270 */
[----:B------:R-:W-:Y:S02]  /*0d50*/  IADD3 R2, PT, PT, R4, 0x8, RZ ;  /* 0x0000000804027810 */ /* 0x000fe40007ffe0ff */
[----:B------:R-:W1:Y:S01]  /*0d60*/  SHFL.DOWN PT, R0, R7, 0x4, R5 ;  /* 0x0880000007007989 */ /* 0x000e6200000e0005 */
[----:B0-----:R-:W-:-:S08]  /*0d70*/  @!P1 LEA R3, R6, R3, 0x18 ;  /* 0x0000000306039211 */ /* 0x001fd000078ec0ff */
[----:B-1----:R-:W-:Y:S01]  /*0d80*/  @!P0 FADD R7, R7, R0 ;  /* 0x0000000007078221 */ /* 0x002fe20000000000 */
[----:B------:R-:W-:Y:S01]  /*0d90*/  ISETP.GT.AND P0, PT, R2, R5, PT ;  /* 0x000000050200720c */ /* 0x000fe20003f04270 */
[----:B------:R-:W-:-:S03]  /*0da0*/  VIADD R2, R4, 0x10 ;  /* 0x0000001004027836 */ /* 0x000fc60000000000 */
[----:B------:R-:W0:Y:S09]  /*0db0*/  SHFL.DOWN PT, R0, R7, 0x8, R5 ;  /* 0x0900000007007989 */ /* 0x000e3200000e0005 */
[----:B0-----:R-:W-:Y:S01]  /*0dc0*/  @!P0 FADD R7, R7, R0 ;  /* 0x0000000007078221 */ /* 0x001fe20000000000 */
[----:B------:R-:W-:-:S02]  /*0dd0*/  ISETP.GT.AND P0, PT, R2, R5, PT ;  /* 0x000000050200720c */ /* 0x000fc40003f04270 */
[----:B------:R-:W-:Y:S02]  /*0de0*/  @!P1 SHF.R.U32.HI R2, RZ, 0x3, R9 ;  /* 0x00000003ff029819 */ /* 0x000fe40000011609 */
[----:B------:R-:W0:Y:S02]  /*0df0*/  SHFL.DOWN PT, R0, R7, 0x10, R5 ;  /* 0x0a00000007007989 */ /* 0x000e2400000e0005 */
[----:B------:R-:W-:-:S04]  /*0e00*/  @!P1 LOP3.LUT R2, R2, 0x7c, RZ, 0xc0, !PT ;  /* 0x0000007c02029812 */ /* 0x000fc800078ec0ff */
[----:B------:R-:W-:-:S03]  /*0e10*/  @!P1 IADD3 R3, PT, PT, R2, R3, RZ ;  /* 0x0000000302039210 */ /* 0x000fc60007ffe0ff */
[----:B0-----:R-:W-:Y:S01]  /*0e20*/  @!P0 FADD R7, R7, R0 ;  /* 0x0000000007078221 */ /* 0x001fe20000000000 */
[----:B------:R-:W-:-:S04]  /*0e30*/  ISETP.NE.AND P0, PT, R9, RZ, PT ;  /* 0x000000ff0900720c */ /* 0x000fc80003f05270 */
[----:B------:R-:W-:-:S05]  /*0e40*/  MOV R0, R7 ;  /* 0x0000000700007202 */ /* 0x000fca0000000f00 */
[----:B------:R4:W-:Y:S01]  /*0e50*/  @!P1 STS [R3+0x8], R0 ;  /* 0x0000080003009388 */ /* 0x0009e20000000800 */
[----:B------:R-:W-:Y:S06]  /*0e60*/  BAR.SYNC.DEFER_BLOCKING 0x0 ;  /* 0x0000000000007b1d */ /* 0x000fec0000010000 */
[----:B------:R-:W-:Y:S05]  /*0e70*/  @P0 BRA `(.L_x_17) ;  /* 0x0000002c00c00947 */ /* 0x000fea0003800000 */
[----:B------:R-:W0:Y:S01]  /*0e80*/  S2UR UR5, SR_CgaCtaId ;  /* 0x00000000000579c3 */ /* 0x000e220000008800 */
[----:B------:R-:W-:Y:S01]  /*0e90*/  UMOV UR4, 0x400 ;  /* 0x0000040000047882 */ /* 0x000fe20000000000 */
[C---:B------:R-:W-:Y:S02]  /*0ea0*/  ISETP.GT.AND P2, PT, R20.reuse, 0x20, PT ;  /* 0x000000201400780c */ /* 0x040fe40003f44270 */
[C---:B------:R-:W-:Y:S02]  /*0eb0*/  ISETP.GT.AND P4, PT, R20.reuse, 0x40, PT ;  /* 0x000000401400780c */ /* 0x040fe40003f84270 */
[C---:B------:R-:W-:Y:S02]  /*0ec0*/  ISETP.GT.AND P3, PT, R20.reuse, 0x60, PT ;  /* 0x000000601400780c */ /* 0x040fe40003f64270 */
[----:B------:R-:W-:Y:S01]  /*0ed0*/  ISETP.GT.AND P1, PT, R20, 0x80, PT ;  /* 0x000000801400780c */ /* 0x000fe20003f24270 */
[----:B0-----:R-:W-:-:S09]  /*0ee0*/  ULEA UR4, UR5, UR4, 0x18 ;  /* 0x0000000405047291 */ /* 0x001fd2000f8ec0ff */
[----:B----4-:R-:W0:Y:S04]  /*0ef0*/  LDS R3, [UR4+0xc] ;  /* 0x00000c04ff037984 */ /* 0x010e280008000800 */
[----:B------:R-:W1:Y:S04]  /*0f00*/  LDS.128 R4, [UR4+0x10] ;  /* 0x00001004ff047984 */ /* 0x000e680008000c00 */
[----:B------:R-:W2:Y:S01]  /*0f10*/  LDS.64 R8, [UR4+0x20] ;  /* 0x00002004ff087984 */ /* 0x000ea20008000a00 */
[----:B0-----:R-:W-:Y:S01]  /*0f20*/  @P2 FADD R0, R0, R3 ;  /* 0x0000000300002221 */ /* 0x001fe20000000000 */
[----:B------:R-:W-:-:S03]  /*0f30*/  ISETP.GT.AND P2, PT, R20, 0xa0, PT ;  /* 0x000000a01400780c */ /* 0x000fc60003f44270 */
[----:B-1----:R-:W-:Y:S01]  /*0f40*/  @P4 FADD R0, R0, R4 ;  /* 0x0000000400004221 */ /* 0x002fe20000000000 */
[----:B------:R-:W-:-:S03]  /*0f50*/  ISETP.GT.AND P4, PT, R20, 0xc0, PT ;  /* 0x000000c01400780c */ /* 0x000fc60003f84270 */
[----:B------:R-:W-:Y:S01]  /*0f60*/  @P3 FADD R0, R0, R5 ;  /* 0x0000000500003221 */ /* 0x000fe20000000000 */
[----:B------:R-:W-:-:S03]  /*0f70*/  ISETP.GT.AND P3, PT, R20, 0xe0, PT ;  /* 0x000000e01400780c */ /* 0x000fc60003f64270 */
[----:B------:R-:W-:-:S04]  /*0f80*/  @P1 FADD R0, R0, R6 ;  /* 0x0000000600001221 */ /* 0x000fc80000000000 */
[----:B------:R-:W-:-:S04]  /*0f90*/  @P2 FADD R0, R0, R7 ;  /* 0x0000000700002221 */ /* 0x000fc80000000000 */
[----:B--2---:R-:W-:-:S04]  /*0fa0*/  @P4 FADD R0, R0, R8 ;  /* 0x0000000800004221 */ /* 0x004fc80000000000 */
[----:B------:R-:W-:Y:S01]  /*0fb0*/  @P3 FADD R0, R0, R9 ;  /* 0x0000000900003221 */ /* 0x000fe20000000000 */
[----:B------:R-:W-:Y:S06]  /*0fc0*/  BRA `(.L_x_17) ;  /* 0x0000002c006c7947 */ /* 0x000fec0003800000 */
.L_x_3:
[----:B------:R-:W0:Y:S01]  /*0fd0*/  S2R R0, SR_TID.X ;  /* 0x0000000000007919 */ /* 0x000e220000002100 */
[----:B------:R-:W1:Y:S01]  /*0fe0*/  LDC.64 R2, c[0x0][0x380] ;  /* 0x0000e000ff027b82 */ /* 0x000e620000000a00 */
[----:B0-----:R-:W-:-:S05]  /*0ff0*/  SHF.L.U32 R5, R0, 0x2, RZ ;  /* 0x0000000200057819 */ /* 0x001fca00000006ff */
[----:B-1----:R-:W-:-:S05]  /*1000*/  IMAD.WIDE.U32 R2, R5, 0x4, R2 ;  /* 0x0000000405027825 */ /* 0x002fca00078e0002 */
[----:B------:R-:W2:Y:S04]  /*1010*/  LDG.E.128.CONSTANT R4, desc[UR6][R2.64] ;  /* 0x0000000602047981 */ /* 0x000ea8000c1e9d00 */
[----:B------:R-:W3:Y:S04]  /*1020*/  LDG.E.128.CONSTANT R8, desc[UR6][R2.64+0x1000] ;  /* 0x0010000602087981 */ /* 0x000ee8000c1e9d00 */
[----:B------:R-:W4:Y:S04]  /*1030*/  LDG.E.128.CONSTANT R12, desc[UR6][R2.64+0x2000] ;  /* 0x00200006020c7981 */ /* 0x000f28000c1e9d00 */
[----:B------:R-:W5:Y:S01]  /*1040*/  LDG.E.128.CONSTANT R16, desc[UR6][R2.64+0x3000] ;  /* 0x0030000602107981 */ /* 0x000f62000c1e9d00 */
[----:B------:R-:W-:Y:S01]  /*1050*/  ISETP.GE.U32.AND P0, PT, R20, 0x2000, PT ;  /* 0x000020001400780c */ /* 0x000fe20003f06070 */
[----:B------:R-:W-:-:S02]  /*1060*/  HFMA2 R23, -RZ, RZ, 0, 0.00048828125 ;  /* 0x00001000ff177431 */ /* 0x000fc400000001ff */
[----:B--2---:R-:W-:Y:S01]  /*1070*/  FADD R4, R4, R5 ;  /* 0x0000000504047221 */ /* 0x004fe20000000000 */
[----:B------:R-:W-:Y:S01]  /*1080*/  FADD R7, R6, R7 ;  /* 0x0000000706077221 */ /* 0x000fe20000000000 */
[----:B---3--:R-:W-:Y:S01]  /*1090*/  FADD R8, R8, R9 ;  /* 0x0000000908087221 */ /* 0x008fe20000000000 */
[----:B------:R-:W-:Y:S02]  /*10a0*/  FADD R11, R10, R11 ;  /* 0x0000000b0a0b7221 */ /* 0x000fe40000000000 */
[----:B------:R-:W-:Y:S01]  /*10b0*/  FADD R4, R4, R7 ;  /* 0x0000000704047221 */ /* 0x000fe20000000000 */
[----:B----4-:R-:W-:Y:S01]  /*10c0*/  FADD R12, R12, R13 ;  /* 0x0000000d0c0c7221 */ /* 0x010fe20000000000 */
[----:B------:R-:W-:Y:S01]  /*10d0*/  FADD R15, R14, R15 ;  /* 0x0000000f0e0f7221 */ /* 0x000fe20000000000 */
[----:B------:R-:W-:Y:S01]  /*10e0*/  FADD R11, R8, R11 ;  /* 0x0000000b080b7221 */ /* 0x000fe20000000000 */
[----:B-----5:R-:W-:Y:S01]  /*10f0*/  FADD R16, R16, R17 ;  /* 0x0000001110107221 */ /* 0x020fe20000000000 */
[----:B------:R-:W-:Y:S01]  /*1100*/  FADD R19, R18, R19 ;  /* 0x0000001312137221 */ /* 0x000fe20000000000 */
[----:B------:R-:W-:Y:S01]  /*1110*/  FADD R12, R12, R15 ;  /* 0x0000000f0c0c7221 */ /* 0x000fe20000000000 */
[----:B------:R-:W-:-:S02]  /*1120*/  FADD R4, R4, R11 ;  /* 0x0000000b04047221 */ /* 0x000fc40000000000 */
[----:B------:R-:W-:-:S04]  /*1130*/  FADD R19, R16, R19 ;  /* 0x0000001310137221 */ /* 0x000fc80000000000 */
[----:B------:R-:W-:-:S04]  /*1140*/  FADD R19, R12, R19 ;  /* 0x000000130c137221 */ /* 0x000fc80000000000 */
[----:B------:R-:W-:Y:S01]  /*1150*/  FADD R21, R4, R19 ;  /* 0x0000001304157221 */ /* 0x000fe20000000000 */
[----:B------:R-:W-:Y:S06]  /*1160*/  @!P0 BRA `(.L_x_18) ;  /* 0x00000000007c8947 */ /* 0x000fec0003800000 */
[----:B------:R-:W0:Y:S01]  /*1170*/  LDC R24, c[0x0][0x390] ;  /* 0x0000e400ff187b82 */ /* 0x000e220000000800 */
[----:B------:R-:W-:Y:S02]  /*1180*/  IADD3 R22, PT, PT, R20, -0x1000, RZ ;  /* 0xfffff00014167810 */ /* 0x000fe40007ffe0ff */
[----:B------:R-:W-:-:S07]  /*1190*/  MOV R23, 0x1000 ;  /* 0x0000100000177802 */ /* 0x000fce0000000f00 */
.L_x_20:
[----:B------:R-:W-:-:S05]  /*11a0*/  IMAD.WIDE R26, R23, 0x4, R2 ;  /* 0x00000004171a7825 */ /* 0x000fca00078e0202 */
[----:B------:R-:W2:Y:S04]  /*11b0*/  LDG.E.128.CONSTANT R16, desc[UR6][R26.64+0x2000] ;  /* 0x002000061a107981 */ /* 0x000ea8000c1e9d00 */
[----:B------:R-:W3:Y:S04]  /*11c0*/  LDG.E.128.CONSTANT R4, desc[UR6][R26.64+0x3000] ;  /* 0x003000061a047981 */ /* 0x000ee8000c1e9d00 */
[----:B------:R-:W4:Y:S04]  /*11d0*/  LDG.E.128.CONSTANT R8, desc[UR6][R26.64] ;  /* 0x000000061a087981 */ /* 0x000f28000c1e9d00 */
[----:B------:R-:W5:Y:S01]  /*11e0*/  LDG.E.128.CONSTANT R12, desc[UR6][R26.64+0x1000] ;  /* 0x001000061a0c7981 */ /* 0x000f62000c1e9d00 */
[----:B0-----:R-:W-:Y:S01]  /*11f0*/  MOV R20, R24 ;  /* 0x0000001800147202 */ /* 0x001fe20000000f00 */
[----:B--2---:R-:W-:Y:S01]  /*1200*/  FADD R17, R17, R18 ;  /* 0x0000001211117221 */ /* 0x004fe20000000000 */
[----:B---3--:R-:W-:-:S02]  /*1210*/  FADD R18, R19, R4 ;  /* 0x0000000413127221 */ /* 0x008fc40000000000 */
[----:B------:R-:W-:Y:S01]  /*1220*/  IADD3 R4, PT, PT, -R23, R20, RZ ;  /* 0x0000001417047210 */ /* 0x000fe20007ffe1ff */
[----:B------:R-:W-:Y:S01]  /*1230*/  FADD R5, R5, R6 ;  /* 0x0000000605057221 */ /* 0x000fe20000000000 */
[----:B----4-:R-:W-:Y:S01]  /*1240*/  FADD R9, R9, R10 ;  /* 0x0000000a09097221 */ /* 0x010fe20000000000 */
[----:B------:R-:W-:Y:S01]  /*1250*/  FADD R8, R8, R21 ;  /* 0x0000001508087221 */ /* 0x000fe20000000000 */
[----:B------:R-:W-:Y:S01]  /*1260*/  ISETP.GE.AND P0, PT, R4, 0x1000, PT ;  /* 0x000010000400780c */ /* 0x000fe20003f06270 */
[----:B-----5:R-:W-:Y:S01]  /*1270*/  FADD R13, R13, R14 ;  /* 0x0000000e0d0d7221 */ /* 0x020fe20000000000 */
[----:B------:R-:W-:Y:S01]  /*1280*/  FADD R10, R11, R12 ;  /* 0x0000000c0b0a7221 */ /* 0x000fe20000000000 */
[----:B------:R-:W-:Y:S01]  /*1290*/  FADD R14, R15, R16 ;  /* 0x000000100f0e7221 */ /* 0x000fe20000000000 */
[----:B------:R-:W-:Y:S01]  /*12a0*/  FADD R8, R8, R9 ;  /* 0x0000000908087221 */ /* 0x000fe20000000000 */
[----:B------:R-:W-:Y:S01]  /*12b0*/  FADD R5, R18, R5 ;  /* 0x0000000512057221 */ /* 0x000fe20000000000 */
[----:B------:R-:W-:Y:S01]  /*12c0*/  FADD R13, R10, R13 ;  /* 0x0000000d0a0d7221 */ /* 0x000fe20000000000 */
[----:B------:R-:W-:-:S03]  /*12d0*/  FADD R14, R14, R17 ;  /* 0x000000110e0e7221 */ /* 0x000fc60000000000 */
[----:B------:R-:W-:Y:S01]  /*12e0*/  FADD R8, R8, R13 ;  /* 0x0000000d08087221 */ /* 0x000fe20000000000 */
[----:B------:R-:W-:-:S04]  /*12f0*/  FADD R5, R14, R5 ;  /* 0x000000050e057221 */ /* 0x000fc80000000000 */
[----:B------:R-:W-:-:S04]  /*1300*/  FADD R5, R8, R5 ;  /* 0x0000000508057221 */ /* 0x000fc80000000000 */
[----:B------:R-:W-:Y:S01]  /*1310*/  FADD R21, R7, R5 ;  /* 0x0000000507157221 */ /* 0x000fe20000000000 */
[----:B------:R-:W-:Y:S06]  /*1320*/  @!P0 BRA `(.L_x_19) ;  /* 0x0000000800308947 */ /* 0x000fec0003800000 */
[----:B------:R-:W-:-:S04]  /*1330*/  IADD3 R23, PT, PT, R23, 0x1000, RZ ;  /* 0x0000100017177810 */ /* 0x000fc80007ffe0ff */
[----:B------:R-:W-:-:S13]  /*1340*/  ISETP.GT.AND P0, PT, R23, R22, PT ;  /* 0x000000161700720c */ /* 0x000fda0003f04270 */
[----:B------:R-:W-:Y:S05]  /*1350*/  @!P0 BRA `(.L_x_20) ;  /* 0xfffffffc00908947 */ /* 0x000fea000383ffff */
.L_x_18:
[----:B------:R-:W-:-:S13]  /*1360*/  ISETP.GE.AND P0, PT, R23, R20, PT ;  /* 0x000000141700720c */ /* 0x000fda0003f06270 */
[----:B------:R-:W-:Y:S05]  /*1370*/  @P0 BRA `(.L_x_19) ;  /* 0x00000008001c0947 */ /* 0x000fea0003800000 */
[----:B------:R-:W-:Y:S01]  /*1380*/  IMAD.IADD R9, R20, 0x1, -R23 ;  /* 0x0000000114097824 */ /* 0x000fe200078e0a17 */
[----:B------:R-:W-:Y:S04]  /*1390*/  BSSY.RECONVERGENT B1, `(.L_x_19) ;  /* 0x0000085000017945 */ /* 0x000fe80003800200 */
[----:B------:R-:W-:-:S13]  /*13a0*/  ISETP.GE.AND P0, PT, R0, R9, PT ;  /* 0x000000090000720c */ /* 0x000fda0003f06270 */
[----:B------:R-:W-:Y:S05]  /*13b0*/  @P0 BRA `(.L_x_21) ;  /* 0x0000000800080947 */ /* 0x000fea0003800000 */
[-C--:B------:R-:W-:Y:S01]  /*13c0*/  LOP3.LUT R2, RZ, R0.reuse, RZ, 0x33, !PT ;  /* 0x00000000ff027212 */ /* 0x080fe200078e33ff */
[----:B------:R-:W-:Y:S01]  /*13d0*/  BSSY.RECONVERGENT B2, `(.L_x_22) ;  /* 0x0000015000027945 */ /* 0x000fe20003800200 */
[----:B------:R-:W-:Y:S02]  /*13e0*/  MOV R8, R0 ;  /* 0x0000000000087202 */ /* 0x000fe40000000f00 */
[----:B------:R-:W-:-:S04]  /*13f0*/  IADD3 R2, PT, PT, -R23, R20, R2 ;  /* 0x0000001417027210 */ /* 0x000fc80007ffe102 */
[C---:B------:R-:W-:Y:S02]  /*1400*/  LOP3.LUT R3, R2.reuse, 0x300, RZ, 0xc0, !PT ;  /* 0x0000030002037812 */ /* 0x040fe400078ec0ff */
[----:B------:R-:W-:Y:S02]  /*1410*/  ISETP.GE.U32.AND P1, PT, R2, 0x300, PT ;  /* 0x000003000200780c */ /* 0x000fe40003f26070 */
[----:B------:R-:W-:-:S13]  /*1420*/  ISETP.NE.AND P0, PT, R3, 0x300, PT ;  /* 0x000003000300780c */ /* 0x000fda0003f05270 */
[----:B------:R-:W-:Y:S05]  /*1430*/  @!P0 BRA `(.L_x_23) ;  /* 0x0000000000388947 */ /* 0x000fea0003800000 */
[----:B------:R-:W0:Y:S01]  /*1440*/  LDC.64 R4, c[0x0][0x380] ;  /* 0x0000e000ff047b82 */ /* 0x000e220000000a00 */
[----:B------:R-:W-:Y:S02]  /*1450*/  LEA.HI R2, R2, 0x1, RZ, 0x18 ;  /* 0x0000000102027811 */ /* 0x000fe400078fc0ff */
[----:B------:R-:W-:Y:S02]  /*1460*/  IADD3 R7, PT, PT, R0, R23, RZ ;  /* 0x0000001700077210 */ /* 0x000fe40007ffe0ff */
[----:B------:R-:W-:Y:S02]  /*1470*/  LOP3.LUT R2, R2, 0x3, RZ, 0xc0, !PT ;  /* 0x0000000302027812 */ /* 0x000fe400078ec0ff */
[----:B------:R-:W-:Y:S02]  /*1480*/  MOV R8, R0 ;  /* 0x0000000000087202 */ /* 0x000fe40000000f00 */
[----:B------:R-:W-:-:S07]  /*1490*/  IADD3 R6, PT, PT, -R2, RZ, RZ ;  /* 0x000000ff02067210 */ /* 0x000fce0007ffe1ff */
.L_x_24:
[----:B0-----:R-:W-:-:S06]  /*14a0*/  IMAD.WIDE.U32 R2, R7, 0x4, R4 ;  /* 0x0000000407027825 */ /* 0x001fcc00078e0004 */
[----:B------:R-:W2:Y:S01]  /*14b0*/  LDG.E.CONSTANT R2, desc[UR6][R2.64] ;  /* 0x0000000602027981 */ /* 0x000ea2000c1e9900 */
[----:B------:R-:W-:Y:S02]  /*14c0*/  IADD3 R6, PT, PT, R6, 0x1, RZ ;  /* 0x0000000106067810 */ /* 0x000fe40007ffe0ff */
[----:B------:R-:W-:Y:S02]  /*14d0*/  IADD3 R8, PT, PT, R8, 0x100, RZ ;  /* 0x0000010008087810 */ /* 0x000fe40007ffe0ff */
[----:B------:R-:W-:Y:S02]  /*14e0*/  ISETP.NE.AND P0, PT, R6, RZ, PT ;  /* 0x000000ff0600720c */ /* 0x000fe40003f05270 */
[----:B------:R-:W-:Y:S01]  /*14f0*/  IADD3 R7, PT, PT, R7, 0x100, RZ ;  /* 0x0000010007077810 */ /* 0x000fe20007ffe0ff */
[----:B--2---:R-:W-:-:S10]  /*1500*/  FADD R21, R2, R21 ;  /* 0x0000001502157221 */ /* 0x004fd40000000000 */
[----:B------:R-:W-:Y:S05]  /*1510*/  @P0 BRA `(.L_x_24) ;  /* 0xfffffffc00e00947 */ /* 0x000fea000383ffff */
.L_x_23:
[----:B------:R-:W-:Y:S05]  /*1520*/  BSYNC.RECONVERGENT B2 ;  /* 0x0000000000027941 */ /* 0x000fea0003800200 */
.L_x_22:
[----:B------:R-:W-:Y:S05]  /*1530*/  @!P1 BRA `(.L_x_21) ;  /* 0x0000000400a89947 */ /* 0x000fea0003800000 */
[----:B------:R-:W0:Y:S01]  /*1540*/  LDCU.64 UR4, c[0x0][0x380] ;  /* 0x00007000ff0477ac */ /* 0x000e220008000a00 */
[----:B------:R-:W-:Y:S01]  /*1550*/  IADD3 R5, PT, PT, R9, -R8, RZ ;  /* 0x8000000809057210 */ /* 0x000fe20007ffe0ff */
[----:B------:R-:W-:Y:S01]  /*1560*/  BSSY.RECONVERGENT B2, `(.L_x_25) ;  /* 0x000003b000027945 */ /* 0x000fe20003800200 */
[CC--:B------:R-:W-:Y:S02]  /*1570*/  IADD3 R3, P0, PT, R8.reuse, R23.reuse, RZ ;  /* 0x0000001708037210 */ /* 0x0c0fe40007f1e0ff */
[----:B------:R-:W-:Y:S02]  /*1580*/  ISETP.GT.AND P1, PT, R5, 0xc00, PT ;  /* 0x00000c000500780c */ /* 0x000fe40003f24270 */
[----:B------:R-:W-:Y:S02]  /*1590*/  IADD3.X R4, PT, PT, RZ, RZ, RZ, P0, !PT ;  /* 0x000000ffff047210 */ /* 0x000fe400007fe4ff */
[----:B------:R-:W-:Y:S02]  /*15a0*/  IADD3 R11, PT, PT, R8, R23, RZ ;  /* 0x00000017080b7210 */ /* 0x000fe40007ffe0ff */
[----:B0-----:R-:W-:-:S04]  /*15b0*/  LEA R2, P0, R3, UR4, 0x2 ;  /* 0x0000000403027c11 */ /* 0x001fc8000f8010ff */
[----:B------:R-:W-:Y:S02]  /*15c0*/  LEA.HI.X R3, R3, UR5, R4, 0x2, P0 ;  /* 0x0000000503037c11 */ /* 0x000fe400080f1404 */
[----:B------:R-:W-:-:S05]  /*15d0*/  IADD3 R2, P0, PT, R2, 0x800, RZ ;  /* 0x0000080002027810 */ /* 0x000fca0007f1e0ff */
[----:B------:R-:W-:Y:S01]  /*15e0*/  IMAD.X R3, RZ, RZ, R3, P0 ;  /* 0x000000ffff037224 */ /* 0x000fe200000e0603 */
[----:B------:R-:W-:Y:S01]  /*15f0*/  PLOP3.LUT P0, PT, PT, PT, PT, 0x80, 0x8 ;  /* 0x000000000008781c */ /* 0x000fe20003f0f070 */
[----:B------:R-:W-:-:S12]  /*1600*/  @!P1 BRA `(.L_x_26) ;  /* 0x0000000000c09947 */ /* 0x000fd80003800000 */
[----:B------:R-:W-:Y:S02]  /*1610*/  PLOP3.LUT P0, PT, PT, PT, PT, 0x8, 0x80 ;  /* 0x000000000080781c */ /* 0x000fe40003f0e170 */
[----:B------:R-:W-:-:S11]  /*1620*/  IADD3 R13, PT, PT, R9, -0xc00, RZ ;  /* 0xfffff400090d7810 */ /* 0x000fd60007ffe0ff */
.L_x_27:
[----:B------:R-:W0:Y:S01]  /*1630*/  LDC.64 R4, c[0x0][0x380] ;  /* 0x0000e000ff047b82 */ /* 0x000e220000000a00 */
[----:B------:R-:W2:Y:S01]  /*1640*/  LDG.E.CONSTANT R10, desc[UR6][R2.64+-0x400] ;  /* 0xfffc0006020a7981 */ /* 0x000ea2000c1e9900 */
[----:B------:R-:W-:-:S03]  /*1650*/  IADD3 R25, PT, PT, R11, 0x400, RZ ;  /* 0x000004000b197810 */ /* 0x000fc60007ffe0ff */
[----:B------:R-:W3:Y:S04]  /*1660*/  LDG.E.CONSTANT R19, desc[UR6][R2.64] ;  /* 0x0000000602137981 */ /* 0x000ee8000c1e9900 */
[----:B------:R-:W4:Y:S01]  /*1670*/  LDG.E.CONSTANT R18, desc[UR6][R2.64+0x400] ;  /* 0x0004000602127981 */ /* 0x000f22000c1e9900 */
[----:B------:R-:W-:-:S03]  /*1680*/  IADD3 R7, PT, PT, R11, 0x800, RZ ;  /* 0x000008000b077810 */ /* 0x000fc60007ffe0ff */
[----:B------:R-:W5:Y:S04]  /*1690*/  LDG.E.CONSTANT R16, desc[UR6][R2.64+0xc00] ;  /* 0x000c000602107981 */ /* 0x000f68000c1e9900 */
[----:B------:R-:W5:Y:S04]  /*16a0*/  LDG.E.CONSTANT R15, desc[UR6][R2.64+0x1000] ;  /* 0x00100006020f7981 */ /* 0x000f68000c1e9900 */
[----:B------:R-:W5:Y:S01]  /*16b0*/  LDG.E.CONSTANT R14, desc[UR6][R2.64+0x1400] ;  /* 0x00140006020e7981 */ /* 0x000f62000c1e9900 */
[----:B0-----:R-:W-:-:S03]  /*16c0*/  IMAD.WIDE.U32 R22, R11, 0x4, R4 ;  /* 0x000000040b167825 */ /* 0x001fc600078e0004 */
[----:B------:R-:W5:Y:S04]  /*16d0*/  LDG.E.CONSTANT R20, desc[UR6][R2.64+0x2000] ;  /* 0x0020000602147981 */ /* 0x000f68000c1e9900 */
[----:B------:R0:W2:Y:S01]  /*16e0*/  LDG.E.CONSTANT R12, desc[UR6][R22.64] ;  /* 0x00000006160c7981 */ /* 0x0000a2000c1e9900 */
[----:B------:R-:W-:-:S03]  /*16f0*/  IMAD.WIDE.U32 R24, R25, 0x4, R4 ;  /* 0x0000000419187825 */ /* 0x000fc600078e0004 */
[----:B------:R-:W5:Y:S04]  /*1700*/  LDG.E.CONSTANT R26, desc[UR6][R2.64+0x3000] ;  /* 0x00300006021a7981 */ /* 0x000f68000c1e9900 */
[----:B------:R-:W5:Y:S01]  /*1710*/  LDG.E.CONSTANT R17, desc[UR6][R24.64] ;  /* 0x0000000618117981 */ /* 0x000f62000c1e9900 */
[--C-:B------:R-:W-:Y:S01]  /*1720*/  IMAD.WIDE.U32 R6, R7, 0x4, R4.reuse ;  /* 0x0000000407067825 */ /* 0x100fe200078e0004 */
[----:B0-----:R-:W-:Y:S02]  /*1730*/  IADD3 R23, PT, PT, R11, 0xc00, RZ ;  /* 0x00000c000b177810 */ /* 0x001fe40007ffe0ff */
[----:B------:R-:W5:Y:S04]  /*1740*/  LDG.E.CONSTANT R22, desc[UR6][R2.64+0x1c00] ;  /* 0x001c000602167981 */ /* 0x000f68000c1e9900 */
[----:B------:R-:W5:Y:S01]  /*1750*/  LDG.E.CONSTANT R6, desc[UR6][R6.64] ;  /* 0x0000000606067981 */ /* 0x000f62000c1e9900 */
[----:B------:R-:W-:-:S03]  /*1760*/  IMAD.WIDE.U32 R4, R23, 0x4, R4 ;  /* 0x0000000417047825 */ /* 0x000fc600078e0004 */
[----:B------:R-:W5:Y:S04]  /*1770*/  LDG.E.CONSTANT R23, desc[UR6][R2.64+0x2400] ;  /* 0x0024000602177981 */ /* 0x000f68000c1e9900 */
[----:B------:R-:W5:Y:S04]  /*1780*/  LDG.E.CONSTANT R4, desc[UR6][R4.64] ;  /* 0x0000000604047981 */ /* 0x000f68000c1e9900 */
[----:B------:R-:W5:Y:S04]  /*1790*/  LDG.E.CONSTANT R24, desc[UR6][R2.64+0x2c00] ;  /* 0x002c000602187981 */ /* 0x000f68000c1e9900 */
[----:B------:R0:W5:Y:S01]  /*17a0*/  LDG.E.CONSTANT R25, desc[UR6][R2.64+0x3400] ;  /* 0x0034000602197981 */ /* 0x000162000c1e9900 */
[----:B------:R-:W-:-:S04]  /*17b0*/  IADD3 R8, PT, PT, R8, 0x1000, RZ ;  /* 0x0000100008087810 */ /* 0x000fc80007ffe0ff */
[----:B------:R-:W-:Y:S02]  /*17c0*/  ISETP.GE.AND P1, PT, R8, R13, PT ;  /* 0x0000000d0800720c */ /* 0x000fe40003f26270 */
[----:B0-----:R-:W-:Y:S02]  /*17d0*/  IADD3 R2, P2, PT, R2, 0x4000, RZ ;  /* 0x0000400002027810 */ /* 0x001fe40007f5e0ff */
[----:B------:R-:W-:Y:S02]  /*17e0*/  IADD3 R11, PT, PT, R11, 0x1000, RZ ;  /* 0x000010000b0b7810 */ /* 0x000fe40007ffe0ff */
[----:B------:R-:W-:Y:S01]  /*17f0*/  IADD3.X R3, PT, PT, RZ, R3, RZ, P2, !PT ;  /* 0x00000003ff037210 */ /* 0x000fe200017fe4ff */
[----:B--2---:R-:W-:-:S04]  /*1800*/  FADD R21, R12, R21 ;  /* 0x000000150c157221 */ /* 0x004fc80000000000 */
[----:B------:R-:W-:-:S04]  /*1810*/  FADD R10, R21, R10 ;  /* 0x0000000a150a7221 */ /* 0x000fc80000000000 */
[----:B---3--:R-:W-:-:S04]  /*1820*/  FADD R19, R10, R19 ;  /* 0x000000130a137221 */ /* 0x008fc80000000000 */
[----:B----4-:R-:W-:-:S04]  /*1830*/  FADD R18, R19, R18 ;  /* 0x0000001213127221 */ /* 0x010fc80000000000 */
[----:B-----5:R-:W-:-:S04]  /*1840*/  FADD R17, R18, R17 ;  /* 0x0000001112117221 */ /* 0x020fc80000000000 */
        /* <DEDUP_REMOVED lines=12> */
.L_x_26:
[----:B------:R-:W-:Y:S05]  /*1910*/  BSYNC.RECONVERGENT B2 ;  /* 0x0000000000027941 */ /* 0x000fea0003800200 */
.L_x_25:
[----:B------:R-:W-:Y:S01]  /*1920*/  IADD3 R4, PT, PT, R9, -R8, RZ ;  /* 0x8000000809047210 */ /* 0x000fe20007ffe0ff */
[----:B------:R-:W-:Y:S03]  /*1930*/  BSSY.RECONVERGENT B2, `(.L_x_28) ;  /* 0x000001e000027945 */ /* 0x000fe60003800200 */
[----:B------:R-:W-:-:S13]  /*1940*/  ISETP.GT.AND P1, PT, R4, 0x400, PT ;  /* 0x000004000400780c */ /* 0x000fda0003f24270 */
[----:B------:R-:W-:Y:S05]  /*1950*/  @!P1 BRA `(.L_x_29) ;  /* 0x00000000006c9947 */ /* 0x000fea0003800000 */
[----:B------:R-:W0:Y:S01]  /*1960*/  LDC.64 R6, c[0x0][0x380] ;  /* 0x0000e000ff067b82 */ /* 0x000e220000000a00 */
[----:B------:R-:W2:Y:S01]  /*1970*/  LDG.E.CONSTANT R10, desc[UR6][R2.64+-0x400] ;  /* 0xfffc0006020a7981 */ /* 0x000ea2000c1e9900 */
[----:B------:R-:W-:-:S03]  /*1980*/  VIADD R15, R11, 0x400 ;  /* 0x000004000b0f7836 */ /* 0x000fc60000000000 */
[----:B------:R-:W3:Y:S04]  /*1990*/  LDG.E.CONSTANT R13, desc[UR6][R2.64] ;  /* 0x00000006020d7981 */ /* 0x000ee8000c1e9900 */
[----:B------:R-:W4:Y:S04]  /*19a0*/  LDG.E.CONSTANT R17, desc[UR6][R2.64+0xc00] ;  /* 0x000c000602117981 */ /* 0x000f28000c1e9900 */
[----:B------:R-:W5:Y:S04]  /*19b0*/  LDG.E.CONSTANT R19, desc[UR6][R2.64+0x1000] ;  /* 0x0010000602137981 */ /* 0x000f68000c1e9900 */
[----:B------:R1:W5:Y:S01]  /*19c0*/  LDG.E.CONSTANT R23, desc[UR6][R2.64+0x1400] ;  /* 0x0014000602177981 */ /* 0x000362000c1e9900 */
[----:B0-----:R-:W-:-:S06]  /*19d0*/  IMAD.WIDE.U32 R4, R11, 0x4, R6 ;  /* 0x000000040b047825 */ /* 0x001fcc00078e0006 */
[----:B------:R-:W2:Y:S01]  /*19e0*/  LDG.E.CONSTANT R4, desc[UR6][R4.64] ;  /* 0x0000000604047981 */ /* 0x000ea2000c1e9900 */
[----:B------:R-:W-:-:S03]  /*19f0*/  IMAD.WIDE.U32 R6, R15, 0x4, R6 ;  /* 0x000000040f067825 */ /* 0x000fc600078e0006 */
[----:B------:R-:W4:Y:S04]  /*1a00*/  LDG.E.CONSTANT R15, desc[UR6][R2.64+0x400] ;  /* 0x00040006020f7981 */ /* 0x000f28000c1e9900 */
[----:B------:R-:W5:Y:S01]  /*1a10*/  LDG.E.CONSTANT R7, desc[UR6][R6.64] ;  /* 0x0000000606077981 */ /* 0x000f62000c1e9900 */
[----:B------:R-:W-:Y:S02]  /*1a20*/  PLOP3.LUT P0, PT, PT, PT, PT, 0x8, 0x80 ;  /* 0x000000000080781c */ /* 0x000fe40003f0e170 */
[----:B------:R-:W-:Y:S02]  /*1a30*/  IADD3 R8, PT, PT, R8, 0x800, RZ ;  /* 0x0000080008087810 */ /* 0x000fe40007ffe0ff */
[----:B------:R-:W-:Y:S01]  /*1a40*/  IADD3 R11, PT, PT, R11, 0x800, RZ ;  /* 0x000008000b0b7810 */ /* 0x000fe20007ffe0ff */
[----:B--2---:R-:W-:-:S04]  /*1a50*/  FADD R21, R21, R4 ;  /* 0x0000000415157221 */ /* 0x004fc80000000000 */
[----:B------:R-:W-:-:S04]  /*1a60*/  FADD R10, R21, R10 ;  /* 0x0000000a150a7221 */ /* 0x000fc80000000000 */
[----:B---3--:R-:W-:-:S04]  /*1a70*/  FADD R10, R10, R13 ;  /* 0x0000000d0a0a7221 */ /* 0x008fc80000000000 */
[----:B----4-:R-:W-:-:S04]  /*1a80*/  FADD R10, R10, R15 ;  /* 0x0000000f0a0a7221 */ /* 0x010fc80000000000 */
[----:B-----5:R-:W-:Y:S01]  /*1a90*/  FADD R10, R10, R7 ;  /* 0x000000070a0a7221 */ /* 0x020fe20000000000 */
[----:B------:R-:W-:-:S03]  /*1aa0*/  IADD3 R4, P1, PT, R2, 0x2000, RZ ;  /* 0x0000200002047810 */ /* 0x000fc60007f3e0ff */
[----:B------:R-:W-:Y:S01]  /*1ab0*/  FADD R10, R10, R17 ;  /* 0x000000110a0a7221 */ /* 0x000fe20000000000 */
[----:B------:R-:W-:-:S03]  /*1ac0*/  IADD3.X R5, PT, PT, RZ, R3, RZ, P1, !PT ;  /* 0x00000003ff057210 */ /* 0x000fc60000ffe4ff */
[----:B------:R-:W-:Y:S01]  /*1ad0*/  FADD R10, R10, R19 ;  /* 0x000000130a0a7221 */ /* 0x000fe20000000000 */
[----:B-1----:R-:W-:Y:S02]  /*1ae0*/  MOV R2, R4 ;  /* 0x0000000400027202 */ /* 0x002fe40000000f00 */
[----:B------:R-:W-:Y:S01]  /*1af0*/  MOV R3, R5 ;  /* 0x0000000500037202 */ /* 0x000fe20000000f00 */
[----:B------:R-:W-:-:S07]  /*1b00*/  FADD R21, R10, R23 ;  /* 0x000000170a157221 */ /* 0x000fce0000000000 */
.L_x_29:
[----:B------:R-:W-:Y:S05]  /*1b10*/  BSYNC.RECONVERGENT B2 ;  /* 0x0000000000027941 */ /* 0x000fea0003800200 */
.L_x_28:
[----:B------:R-:W-:-:S13]  /*1b20*/  ISETP.LT.OR P0, PT, R8, R9, P0 ;  /* 0x000000090800720c */ /* 0x000fda0000701670 */
[----:B------:R-:W-:Y:S05]  /*1b30*/  @!P0 BRA `(.L_x_21) ;  /* 0x0000000000288947 */ /* 0x000fea0003800000 */
[----:B------:R-:W0:Y:S01]  /*1b40*/  LDC.64 R4, c[0x0][0x380] ;  /* 0x0000e000ff047b82 */ /* 0x000e220000000a00 */
[----:B------:R-:W2:Y:S04]  /*1b50*/  LDG.E.CONSTANT R6, desc[UR6][R2.64+-0x400] ;  /* 0xfffc000602067981 */ /* 0x000ea8000c1e9900 */
[----:B------:R-:W3:Y:S04]  /*1b60*/  LDG.E.CONSTANT R7, desc[UR6][R2.64] ;  /* 0x0000000602077981 */ /* 0x000ee8000c1e9900 */
[----:B------:R-:W4:Y:S01]  /*1b70*/  LDG.E.CONSTANT R9, desc[UR6][R2.64+0x400] ;  /* 0x0004000602097981 */ /* 0x000f22000c1e9900 */
[----:B0-----:R-:W-:-:S06]  /*1b80*/  IMAD.WIDE.U32 R4, R11, 0x4, R4 ;  /* 0x000000040b047825 */ /* 0x001fcc00078e0004 */
[----:B------:R-:W5:Y:S02]  /*1b90*/  LDG.E.CONSTANT R4, desc[UR6][R4.64] ;  /* 0x0000000604047981 */ /* 0x000f64000c1e9900 */
[----:B-----5:R-:W-:-:S04]  /*1ba0*/  FADD R21, R21, R4 ;  /* 0x0000000415157221 */ /* 0x020fc80000000000 */
[----:B--2---:R-:W-:-:S04]  /*1bb0*/  FADD R6, R21, R6 ;  /* 0x0000000615067221 */ /* 0x004fc80000000000 */
[----:B---3--:R-:W-:-:S04]  /*1bc0*/  FADD R6, R6, R7 ;  /* 0x0000000706067221 */ /* 0x008fc80000000000 */
[----:B----4-:R-:W-:-:S07]  /*1bd0*/  FADD R21, R6, R9 ;  /* 0x0000000906157221 */ /* 0x010fce0000000000 */
.L_x_21:
[----:B------:R-:W-:Y:S05]  /*1be0*/  BSYNC.RECONVERGENT B1 ;  /* 0x0000000000017941 */ /* 0x000fea0003800200 */
.L_x_19:
[----:B------:R-:W0:Y:S01]  /*1bf0*/  S2R R6, SR_LANEID ;  /* 0x0000000000067919 */ /* 0x000e220000000000 */
[----:B------:R-:W1:Y:S01]  /*1c00*/  SHFL.DOWN PT, R2, R21, 0x1, 0x1f ;  /* 0x08201f0015027f89 */ /* 0x000e6200000e0000 */
[C---:B0-----:R-:W-:Y:S02]  /*1c10*/  ISETP.GT.AND P0, PT, R6.reuse, 0x1e, PT ;  /* 0x0000001e0600780c */ /* 0x041fe40003f04270 */
[----:B------:R-:W-:-:S11]  /*1c20*/  ISETP.NE.AND P1, PT, R6, RZ, PT ;  /* 0x000000ff0600720c */ /* 0x000fd60003f25270 */
[----:B-1----:R-:W-:Y:S01]  /*1c30*/  @!P0 FADD R21, R2, R21 ;  /* 0x0000001502158221 */ /* 0x002fe20000000000 */
[----:B------:R-:W-:Y:S01]  /*1c40*/  ISETP.GT.AND P0, PT, R6, 0x1d, PT ;  /* 0x0000001d0600780c */ /* 0x000fe20003f04270 */
[----:B------:R-:W0:Y:S01]  /*1c50*/  @!P1 S2R R5, SR_CgaCtaId ;  /* 0x0000000000059919 */ /* 0x000e220000008800 */
[----:B------:R-:W-:Y:S02]  /*1c60*/  @!P1 MOV R4, 0x400 ;  /* 0x0000040000049802 */ /* 0x000fe40000000f00 */
[----:B------:R-:W-:Y:S01]  /*1c70*/  @!P1 SHF.R.U32.HI R3, RZ, 0x3, R0 ;  /* 0x00000003ff039819 */ /* 0x000fe20000011600 */
[----:B------:R-:W1:Y:S03]  /*1c80*/  SHFL.DOWN PT, R2, R21, 0x2, 0x1f ;  /* 0x08401f0015027f89 */ /* 0x000e6600000e0000 */
[----:B------:R-:W-:-:S05]  /*1c90*/  @!P1 LOP3.LUT R3, R3, 0x7c, RZ, 0xc0, !PT ;  /* 0x0000007c03039812 */ /* 0x000fca00078ec0ff */
[----:B-1----:R-:W-:Y:S01]  /*1ca0*/  @!P0 FADD R21, R21, R2 ;  /* 0x0000000215158221 */ /* 0x002fe20000000000 */
[----:B------:R-:W-:Y:S02]  /*1cb0*/  ISETP.GT.AND P0, PT, R6, 0x1b, PT ;  /* 0x0000001b0600780c */ /* 0x000fe40003f04270 */
[----:B0-----:R-:W-:Y:S02]  /*1cc0*/  @!P1 LEA R4, R5, R4, 0x18 ;  /* 0x0000000405049211 */ /* 0x001fe400078ec0ff */
[----:B------:R-:W0:Y:S02]  /*1cd0*/  SHFL.DOWN PT, R2, R21, 0x4, 0x1f ;  /* 0x08801f0015027f89 */ /* 0x000e2400000e0000 */
[----:B------:R-:W-:-:S07]  /*1ce0*/  @!P1 IADD3 R3, PT, PT, R3, R4, RZ ;  /* 0x0000000403039210 */ /* 0x000fce0007ffe0ff */
        /* <DEDUP_REMOVED lines=12> */
[----:B------:R-:W0:Y:S01]  /*1db0*/  S2UR UR5, SR_CgaCtaId ;  /* 0x00000000000579c3 */ /* 0x000e220000008800 */
[----:B------:R-:W-:Y:S02]  /*1dc0*/  UMOV UR4, 0x400 ;  /* 0x0000040000047882 */ /* 0x000fe40000000000 */
[----:B0-----:R-:W-:-:S09]  /*1dd0*/  ULEA UR4, UR5, UR4, 0x18 ;  /* 0x0000000405047291 */ /* 0x001fd2000f8ec0ff */
[----:B---3--:R-:W0:Y:S04]  /*1de0*/  LDS R3, [UR4+0xc] ;  /* 0x00000c04ff037984 */ /* 0x008e280008000800 */
        /* <DEDUP_REMOVED lines=10> */
.L_x_2:
        /* <DEDUP_REMOVED lines=12> */
.L_x_32:
[----:B------:R-:W-:Y:S05]  /*1f50*/  BSYNC.RECONVERGENT B1 ;  /* 0x0000000000017941 */ /* 0x000fea0003800200 */
.L_x_31:
[----:B------:R-:W-:Y:S01]  /*1f60*/  ISETP.GE.AND P0, PT, R11, R20, PT ;  /* 0x000000140b00720c */ /* 0x000fe20003f06270 */
[----:B------:R-:W-:-:S12]  /*1f70*/  BSSY.RECONVERGENT B1, `(.L_x_33) ;  /* 0x0000074000017945 */ /* 0x000fd80003800200 */
[----:B------:R-:W-:Y:S05]  /*1f80*/  @P0 BRA `(.L_x_34) ;  /* 0x0000000400c80947 */ /* 0x000fea0003800000 */
[----:B0-----:R-:W-:Y:S01]  /*1f90*/  LOP3.LUT R3, RZ, R11, RZ, 0x33, !PT ;  /* 0x0000000bff037212 */ /* 0x001fe200078e33ff */
[----:B------:R-:W-:Y:S04]  /*1fa0*/  BSSY.RECONVERGENT B2, `(.L_x_35) ;  /* 0x0000015000027945 */ /* 0x000fe80003800200 */
[----:B------:R-:W-:-:S05]  /*1fb0*/  IMAD.IADD R4, R3, 0x1, R20 ;  /* 0x0000000103047824 */ /* 0x000fca00078e0214 */
        /* <DEDUP_REMOVED lines=10> */
.L_x_37:
[----:B------:R-:W-:-:S06]  /*2060*/  MOV R3, R5 ;  /* 0x0000000500037202 */ /* 0x000fcc0000000f00 */
[----:B------:R0:W2:Y:S01]  /*2070*/  LDG.E.CONSTANT R3, desc[UR6][R2.64] ;  /* 0x0000000602037981 */ /* 0x0000a2000c1e9900 */
[----:B------:R-:W-:Y:S02]  /*2080*/  IADD3 R4, PT, PT, R4, 0x1, RZ ;  /* 0x0000000104047810 */ /* 0x000fe40007ffe0ff */
[----:B------:R-:W-:Y:S02]  /*2090*/  IADD3 R11, PT, PT, R11, 0x100, RZ ;  /* 0x000001000b0b7810 */ /* 0x000fe40007ffe0ff */
[----:B------:R-:W-:Y:S02]  /*20a0*/  ISETP.NE.AND P0, PT, R4, RZ, PT ;  /* 0x000000ff0400720c */ /* 0x000fe40003f05270 */
[----:B0-----:R-:W-:-:S04]  /*20b0*/  IADD3 R2, P2, PT, R2, 0x400, RZ ;  /* 0x0000040002027810 */ /* 0x001fc80007f5e0ff */
[----:B------:R-:W-:Y:S01]  /*20c0*/  IADD3.X R5, PT, PT, RZ, R5, RZ, P2, !PT ;  /* 0x00000005ff057210 */ /* 0x000fe200017fe4ff */
[----:B--2--5:R-:W-:-:S06]  /*20d0*/  FADD R0, R3, R0 ;  /* 0x0000000003007221 */ /* 0x024fcc0000000000 */
[----:B------:R-:W-:Y:S05]  /*20e0*/  @P0 BRA `(.L_x_37) ;  /* 0xfffffffc00dc0947 */ /* 0x000fea000383ffff */
.L_x_36:
[----:B------:R-:W-:Y:S05]  /*20f0*/  BSYNC.RECONVERGENT B2 ;  /* 0x0000000000027941 */ /* 0x000fea0003800200 */
.L_x_35:
        /* <DEDUP_REMOVED lines=8> */
.L_x_40:
        /* <DEDUP_REMOVED lines=9> */
[----:B------:R-:W-:-:S03]  /*2210*/  VIADD R3, R11, 0x800 ;  /* 0x000008000b037836 */ /* 0x000fc60000000000 */
[----:B------:R-:W4:Y:S01]  /*2220*/  LDG.E.CONSTANT R15, desc[UR6][R4.64+0x400] ;  /* 0x00040006040f7981 */ /* 0x000f22000c1e9900 */
        /* <DEDUP_REMOVED lines=32> */
.L_x_39:
[----:B------:R-:W-:Y:S05]  /*2430*/  BSYNC.RECONVERGENT B2 ;  /* 0x0000000000027941 */ /* 0x000fea0003800200 */
.L_x_38:
[----:B------:R-:W-:Y:S01]  /*2440*/  IADD3 R2, PT, PT, -R11, R20, RZ ;  /* 0x000000140b027210 */ /* 0x000fe20007ffe1ff */
[----:B------:R-:W-:Y:S03]  /*2450*/  BSSY.RECONVERGENT B2, `(.L_x_41) ;  /* 0x0000019000027945 */ /* 0x000fe60003800200 */
[----:B------:R-:W-:-:S13]  /*2460*/  ISETP.GT.AND P1, PT, R2, 0x400, PT ;  /* 0x000004000200780c */ /* 0x000fda0003f24270 */
[----:B------:R-:W-:Y:S05]  /*2470*/  @!P1 BRA `(.L_x_42) ;  /* 0x0000000000589947 */ /* 0x000fea0003800000 */
        /* <DEDUP_REMOVED lines=22> */
.L_x_42:
[----:B------:R-:W-:Y:S05]  /*25e0*/  BSYNC.RECONVERGENT B2 ;  /* 0x0000000000027941 */ /* 0x000fea0003800200 */
.L_x_41:
        /* <DEDUP_REMOVED lines=12> */
.L_x_34:
[----:B------:R-:W-:Y:S05]  /*26b0*/  BSYNC.RECONVERGENT B1 ;  /* 0x0000000000017941 */ /* 0x000fea0003800200 */
.L_x_33:
        /* <DEDUP_REMOVED lines=35> */
[----:B--2---:R-:W0:Y:S04]  /*28f0*/  LDS R3, [UR4+0xc] ;  /* 0x00000c04ff037984 */ /* 0x004e280008000800 */
        /* <DEDUP_REMOVED lines=10> */
.L_x_43:
[----:B0-----:R-:W0:Y:S01]  /*29a0*/  S2R R2, SR_LANEID ;  /* 0x0000000000027919 */ /* 0x001e220000000000 */
[----:B------:R-:W-:-:S04]  /*29b0*/  LOP3.LUT R0, R9, 0x3e0, RZ, 0xc0, !PT ;  /* 0x000003e009007812 */ /* 0x000fc800078ec0ff */
[----:B------:R-:W-:Y:S02]  /*29c0*/  IADD3 R3, PT, PT, R0, 0x20, RZ ;  /* 0x0000002000037810 */ /* 0x000fe40007ffe0ff */
[----:B------:R-:W-:Y:S02]  /*29d0*/  LOP3.LUT R7, RZ, R0, RZ, 0x33, !PT ;  /* 0x00000000ff077212 */ /* 0x000fe400078e33ff */
[-C--:B------:R-:W-:Y:S02]  /*29e0*/  ISETP.GT.AND P0, PT, R3, R20.reuse, PT ;  /* 0x000000140300720c */ /* 0x080fe40003f04270 */
[----:B------:R-:W-:-:S04]  /*29f0*/  IADD3 R7, PT, PT, R7, R20, RZ ;  /* 0x0000001407077210 */ /* 0x000fc80007ffe0ff */
[----:B------:R-:W-:-:S05]  /*2a00*/  SEL R4, R7, 0x1f, P0 ;  /* 0x0000001f07047807 */ /* 0x000fca0000000000 */
[----:B------:R-:W1:Y:S01]  /*2a10*/  SHFL.DOWN PT, R0, R5, 0x1, R4 ;  /* 0x0820000005007989 */ /* 0x000e6200000e0004 */
[C---:B0-----:R-:W-:Y:S01]  /*2a20*/  ISETP.GE.AND P0, PT, R2.reuse, R4, PT ;  /* 0x000000040200720c */ /* 0x041fe20003f06270 */
[C---:B------:R-:W-:Y:S01]  /*2a30*/  VIADD R3, R2.reuse, 0x2 ;  /* 0x0000000202037836 */ /* 0x040fe20000000000 */
[----:B------:R-:W-:-:S11]  /*2a40*/  ISETP.NE.AND P1, PT, R2, RZ, PT ;  /* 0x000000ff0200720c */ /* 0x000fd60003f25270 */
[----:B-1----:R-:W-:Y:S01]  /*2a50*/  @!P0 FADD R5, R0, R5 ;  /* 0x0000000500058221 */ /* 0x002fe20000000000 */
[-C--:B------:R-:W-:Y:S01]  /*2a60*/  ISETP.GT.AND P0, PT, R3, R4.reuse, PT ;  /* 0x000000040300720c */ /* 0x080fe20003f04270 */
[----:B------:R-:W0:Y:S01]  /*2a70*/  @!P1 S2R R6, SR_CgaCtaId ;  /* 0x0000000000069919 */ /* 0x000e220000008800 */
[----:B------:R-:W-:Y:S02]  /*2a80*/  IADD3 R3, PT, PT, R2, 0x4, RZ ;  /* 0x0000000402037810 */ /* 0x000fe40007ffe0ff */
[----:B------:R-:W1:Y:S09]  /*2a90*/  SHFL.DOWN PT, R0, R5, 0x2, R4 ;  /* 0x0840000005007989 */ /* 0x000e7200000e0004 */
[----:B-1----:R-:W-:Y:S01]  /*2aa0*/  @!P0 FADD R5, R5, R0 ;  /* 0x0000000005058221 */ /* 0x002fe20000000000 */
[----:B------:R-:W-:-:S02]  /*2ab0*/  ISETP.GT.AND P0, PT, R3, R4, PT ;  /* 0x000000040300720c */ /* 0x000fc40003f04270 */
[----:B------:R-:W-:Y:S02]  /*2ac0*/  IADD3 R3, PT, PT, R2, 0x8, RZ ;  /* 0x0000000802037810 */ /* 0x000fe40007ffe0ff */
[----:B------:R-:W1:Y:S09]  /*2ad0*/  SHFL.DOWN PT, R0, R5, 0x4, R4 ;  /* 0x0880000005007989 */ /* 0x000e7200000e0004 */
[----:B-1----:R-:W-:Y:S01]  /*2ae0*/  @!P0 FADD R5, R5, R0 ;  /* 0x0000000005058221 */ /* 0x002fe20000000000 */
[----:B------:R-:W-:-:S02]  /*2af0*/  ISETP.GT.AND P0, PT, R3, R4, PT ;  /* 0x000000040300720c */ /* 0x000fc40003f04270 */
[----:B------:R-:W-:Y:S02]  /*2b00*/  IADD3 R3, PT, PT, R2, 0x10, RZ ;  /* 0x0000001002037810 */ /* 0x000fe40007ffe0ff */
[----:B------:R-:W1:Y:S01]  /*2b10*/  SHFL.DOWN PT, R0, R5, 0x8, R4 ;  /* 0x0900000005007989 */ /* 0x000e6200000e0004 */
[----:B------:R-:W-:-:S04]  /*2b20*/  @!P1 SHF.R.U32.HI R2, RZ, 0x3, R9 ;  /* 0x00000003ff029819 */ /* 0x000fc80000011609 */
[----:B------:R-:W-:-:S04]  /*2b30*/  @!P1 LOP3.LUT R2, R2, 0x7c, RZ, 0xc0, !PT ;  /* 0x0000007c02029812 */ /* 0x000fc800078ec0ff */
[----:B-1----:R-:W-:Y:S01]  /*2b40*/  @!P0 FADD R5, R5, R0 ;  /* 0x0000000005058221 */ /* 0x002fe20000000000 */
[----:B------:R-:W-:Y:S02]  /*2b50*/  ISETP.GT.AND P0, PT, R3, R4, PT ;  /* 0x000000040300720c */ /* 0x000fe40003f04270 */
[----:B------:R-:W-:Y:S02]  /*2b60*/  @!P1 MOV R3, 0x400 ;  /* 0x0000040000039802 */ /* 0x000fe40000000f00 */
[----:B------:R-:W1:Y:S02]  /*2b70*/  SHFL.DOWN PT, R0, R5, 0x10, R4 ;  /* 0x0a00000005007989 */ /* 0x000e6400000e0004 */
[----:B0-----:R-:W-:-:S04]  /*2b80*/  @!P1 LEA R3, R6, R3, 0x18 ;  /* 0x0000000306039211 */ /* 0x001fc800078ec0ff */
[----:B------:R-:W-:-:S03]  /*2b90*/  @!P1 IADD3 R3, PT, PT, R2, R3, RZ ;  /* 0x0000000302039210 */ /* 0x000fc60007ffe0ff */
[----:B-1----:R-:W-:Y:S01]  /*2ba0*/  @!P0 FADD R5, R5, R0 ;  /* 0x0000000005058221 */ /* 0x002fe20000000000 */
        /* <DEDUP_REMOVED lines=12> */
[----:B-1----:R-:W0:Y:S04]  /*2c70*/  LDS R3, [UR4+0xc] ;  /* 0x00000c04ff037984 */ /* 0x002e280008000800 */
        /* <DEDUP_REMOVED lines=13> */
.L_x_30:
[----:B------:R-:W0:Y:S01]  /*2d50*/  S2R R8, SR_TID.X ;  /* 0x0000000000087919 */ /* 0x000e220000002100 */
[----:B------:R-:W0:Y:S02]  /*2d60*/  LDC.64 R2, c[0x0][0x380] ;  /* 0x0000e000ff027b82 */ /* 0x000e240000000a00 */
[----:B0-----:R-:W-:-:S05]  /*2d70*/  IMAD.WIDE.U32 R2, R8, 0x4, R2 ;  /* 0x0000000408027825 */ /* 0x001fca00078e0002 */
[----:B------:R-:W2:Y:S04]  /*2d80*/  LDG.E.CONSTANT R19, desc[UR6][R2.64] ;  /* 0x0000000602137981 */ /* 0x000ea8000c1e9900 */
[----:B------:R-:W2:Y:S04]  /*2d90*/  LDG.E.CONSTANT R0, desc[UR6][R2.64+0x400] ;  /* 0x0004000602007981 */ /* 0x000ea8000c1e9900 */
[----:B------:R-:W3:Y:S04]  /*2da0*/  LDG.E.CONSTANT R4, desc[UR6][R2.64+0x800] ;  /* 0x0008000602047981 */ /* 0x000ee8000c1e9900 */
[----:B------:R-:W3:Y:S04]  /*2db0*/  LDG.E.CONSTANT R5, desc[UR6][R2.64+0xc00] ;  /* 0x000c000602057981 */ /* 0x000ee8000c1e9900 */
[----:B------:R-:W4:Y:S04]  /*2dc0*/  LDG.E.CONSTANT R6, desc[UR6][R2.64+0x1000] ;  /* 0x0010000602067981 */ /* 0x000f28000c1e9900 */
[----:B------:R-:W4:Y:S04]  /*2dd0*/  LDG.E.CONSTANT R7, desc[UR6][R2.64+0x1400] ;  /* 0x0014000602077981 */ /* 0x000f28000c1e9900 */
[----:B------:R-:W5:Y:S04]  /*2de0*/  LDG.E.CONSTANT R9, desc[UR6][R2.64+0x1800] ;  /* 0x0018000602097981 */ /* 0x000f68000c1e9900 */
        /* <DEDUP_REMOVED lines=8> */
[----:B------:R-:W5:Y:S01]  /*2e70*/  LDG.E.CONSTANT R18, desc[UR6][R2.64+0x3c00] ;  /* 0x003c000602127981 */ /* 0x000f62000c1e9900 */
[----:B------:R-:W-:Y:S01]  /*2e80*/  ISETP.GE.U32.AND P0, PT, R20, 0x2000, PT ;  /* 0x000020001400780c */ /* 0x000fe20003f06070 */
[----:B--2---:R-:W-:Y:S01]  /*2e90*/  FADD R0, R19, R0 ;  /* 0x0000000013007221 */ /* 0x004fe20000000000 */
[----:B---3--:R-:W-:-:S04]  /*2ea0*/  FADD R5, R4, R5 ;  /* 0x0000000504057221 */ /* 0x008fc80000000000 */
[----:B------:R-:W-:Y:S01]  /*2eb0*/  FADD R0, R0, R5 ;  /* 0x0000000500007221 */ /* 0x000fe20000000000 */
[----:B----4-:R-:W-:Y:S01]  /*2ec0*/  FADD R6, R6, R7 ;  /* 0x0000000706067221 */ /* 0x010fe20000000000 */
[----:B-----5:R-:W-:-:S04]  /*2ed0*/  FADD R9, R9, R10 ;  /* 0x0000000a09097221 */ /* 0x020fc80000000000 */
[----:B------:R-:W-:Y:S01]  /*2ee0*/  FADD R9, R6, R9 ;  /* 0x0000000906097221 */ /* 0x000fe20000000000 */
[----:B------:R-:W-:-:S03]  /*2ef0*/  FADD R11, R11, R12 ;  /* 0x0000000c0b0b7221 */ /* 0x000fc60000000000 */
[----:B------:R-:W-:Y:S01]  /*2f00*/  FADD R0, R0, R9 ;  /* 0x0000000900007221 */ /* 0x000fe20000000000 */
[----:B------:R-:W-:-:S04]  /*2f10*/  FADD R14, R13, R14 ;  /* 0x0000000e0d0e7221 */ /* 0x000fc80000000000 */
[----:B------:R-:W-:Y:S01]  /*2f20*/  FADD R11, R11, R14 ;  /* 0x0000000e0b0b7221 */ /* 0x000fe20000000000 */
[----:B------:R-:W-:Y:S01]  /*2f30*/  FADD R15, R15, R16 ;  /* 0x000000100f0f7221 */ /* 0x000fe20000000000 */
[----:B------:R-:W-:-:S04]  /*2f40*/  FADD R18, R17, R18 ;  /* 0x0000001211127221 */ /* 0x000fc80000000000 */
[----:B------:R-:W-:-:S04]  /*2f50*/  FADD R18, R15, R18 ;  /* 0x000000120f127221 */ /* 0x000fc80000000000 */
[----:B------:R-:W-:Y:S01]  /*2f60*/  FADD R5, R11, R18 ;  /* 0x000000120b057221 */ /* 0x000fe20000000000 */
[----:B------:R-:W-:-:S03]  /*2f70*/  HFMA2 R11, -RZ, RZ, 0, 0.00048828125 ;  /* 0x00001000ff0b7431 */ /* 0x000fc600000001ff */
[----:B------:R-:W-:Y:S01]  /*2f80*/  FADD R0, R0, R5 ;  /* 0x0000000500007221 */ /* 0x000fe20000000000 */
[----:B------:R-:W-:Y:S06]  /*2f90*/  @!P0 BRA `(.L_x_44) ;  /* 0x0000000000ac8947 */ /* 0x000fec0003800000 */
[----:B------:R-:W0:Y:S01]  /*2fa0*/  LDC R7, c[0x0][0x390] ;  /* 0x0000e400ff077b82 */ /* 0x000e220000000800 */
[----:B------:R-:W-:Y:S02]  /*2fb0*/  IADD3 R6, PT, PT, R20, -0x1000, RZ ;  /* 0xfffff00014067810 */ /* 0x000fe40007ffe0ff */
[----:B------:R-:W-:-:S07]  /*2fc0*/  MOV R11, 0x1000 ;  /* 0x00001000000b7802 */ /* 0x000fce0000000f00 */
.L_x_46:
[----:B------:R-:W-:-:S05]  /*2fd0*/  IMAD.WIDE R4, R11, 0x4, R2 ;  /* 0x000000040b047825 */ /* 0x000fca00078e0202 */
[----:B------:R-:W2:Y:S04]  /*2fe0*/  LDG.E.CONSTANT R20, desc[UR6][R4.64+0x400] ;  /* 0x0004000604147981 */ /* 0x000ea8000c1e9900 */
[----:B------:R-:W2:Y:S04]  /*2ff0*/  LDG.E.CONSTANT R21, desc[UR6][R4.64+0x800] ;  /* 0x0008000604157981 */ /* 0x000ea8000c1e9900 */
        /* <DEDUP_REMOVED lines=13> */
[----:B------:R1:W5:Y:S01]  /*30d0*/  LDG.E.CONSTANT R18, desc[UR6][R4.64+0x3c00] ;  /* 0x003c000604127981 */ /* 0x000362000c1e9900 */
[----:B--2---:R-:W-:Y:S01]  /*30e0*/  FADD R21, R20, R21 ;  /* 0x0000001514157221 */ /* 0x004fe20000000000 */
[----:B0-----:R-:W-:-:S05]  /*30f0*/  MOV R20, R7 ;  /* 0x0000000700147202 */ /* 0x001fca0000000f00 */
[----:B-1----:R-:W-:Y:S02]  /*3100*/  IMAD.IADD R4, R20, 0x1, -R11 ;  /* 0x0000000114047824 */ /* 0x002fe400078e0a0b */
[----:B---3--:R-:W-:-:S03]  /*3110*/  FADD R0, R19, R0 ;  /* 0x0000000013007221 */ /* 0x008fc60000000000 */
[----:B------:R-:W-:Y:S01]  /*3120*/  ISETP.GE.AND P0, PT, R4, 0x1000, PT ;  /* 0x000010000400780c */ /* 0x000fe20003f06270 */
[----:B----4-:R-:W-:Y:S01]  /*3130*/  FADD R22, R22, R23 ;  /* 0x0000001716167221 */ /* 0x010fe20000000000 */
[----:B------:R-:W-:Y:S01]  /*3140*/  FADD R0, R0, R21 ;  /* 0x0000001500007221 */ /* 0x000fe20000000000 */
[----:B-----5:R-:W-:-:S04]  /*3150*/  FADD R25, R24, R25 ;  /* 0x0000001918197221 */ /* 0x020fc80000000000 */
[----:B------:R-:W-:Y:S01]  /*3160*/  FADD R25, R22, R25 ;  /* 0x0000001916197221 */ /* 0x000fe20000000000 */
[----:B------:R-:W-:Y:S01]  /*3170*/  FADD R16, R16, R17 ;  /* 0x0000001110107221 */ /* 0x000fe20000000000 */
[----:B------:R-:W-:-:S04]  /*3180*/  FADD R15, R15, R10 ;  /* 0x0000000a0f0f7221 */ /* 0x000fc80000000000 */
[----:B------:R-:W-:Y:S01]  /*3190*/  FADD R15, R16, R15 ;  /* 0x0000000f100f7221 */ /* 0x000fe20000000000 */
[----:B------:R-:W-:Y:S01]  /*31a0*/  FADD R9, R14, R9 ;  /* 0x000000090e097221 */ /* 0x000fe20000000000 */
[----:B------:R-:W-:-:S04]  /*31b0*/  FADD R12, R13, R12 ;  /* 0x0000000c0d0c7221 */ /* 0x000fc80000000000 */
[----:B------:R-:W-:Y:S01]  /*31c0*/  FADD R12, R9, R12 ;  /* 0x0000000c090c7221 */ /* 0x000fe20000000000 */
[----:B------:R-:W-:-:S03]  /*31d0*/  FADD R0, R0, R25 ;  /* 0x0000001900007221 */ /* 0x000fc60000000000 */
[----:B------:R-:W-:-:S04]  /*31e0*/  FADD R15, R15, R12 ;  /* 0x0000000c0f0f7221 */ /* 0x000fc80000000000 */
[----:B------:R-:W-:-:S04]  /*31f0*/  FADD R15, R0, R15 ;  /* 0x0000000f000f7221 */ /* 0x000fc80000000000 */
[----:B------:R-:W-:Y:S01]  /*3200*/  FADD R0, R18, R15 ;  /* 0x0000000f12007221 */ /* 0x000fe20000000000 */
[----:B------:R-:W-:Y:S06]  /*3210*/  @!P0 BRA `(.L_x_45) ;  /* 0x0000000800308947 */ /* 0x000fec0003800000 */
[----:B------:R-:W-:-:S04]  /*3220*/  IADD3 R11, PT, PT, R11, 0x1000, RZ ;  /* 0x000010000b0b7810 */ /* 0x000fc80007ffe0ff */
[----:B------:R-:W-:-:S13]  /*3230*/  ISETP.GT.AND P0, PT, R11, R6, PT ;  /* 0x000000060b00720c */ /* 0x000fda0003f04270 */
[----:B------:R-:W-:Y:S05]  /*3240*/  @!P0 BRA `(.L_x_46) ;  /* 0xfffffffc00608947 */ /* 0x000fea000383ffff */
.L_x_44:
[----:B------:R-:W-:-:S13]  /*3250*/  ISETP.GE.AND P0, PT, R11, R20, PT ;  /* 0x000000140b00720c */ /* 0x000fda0003f06270 */
[----:B------:R-:W-:Y:S05]  /*3260*/  @P0 BRA `(.L_x_45) ;  /* 0x00000008001c0947 */ /* 0x000fea0003800000 */
[----:B------:R-:W-:Y:S01]  /*3270*/  IADD3 R9, PT, PT, -R11, R20, RZ ;  /* 0x000000140b097210 */ /* 0x000fe20007ffe1ff */
[----:B------:R-:W-:Y:S03]  /*3280*/  BSSY.RECONVERGENT B1, `(.L_x_45) ;  /* 0x0000085000017945 */ /* 0x000fe60003800200 */
        /* <DEDUP_REMOVED lines=16> */
.L_x_50:
        /* <DEDUP_REMOVED lines=8> */
.L_x_49:
[----:B------:R-:W-:Y:S05]  /*3410*/  BSYNC.RECONVERGENT B2 ;  /* 0x0000000000027941 */ /* 0x000fea0003800200 */
.L_x_48:
[----:B------:R-:W-:Y:S05]  /*3420*/  @!P1 BRA `(.L_x_47) ;  /* 0x0000000400a89947 */ /* 0x000fea0003800000 */
[----:B------:R-:W0:Y:S01]  /*3430*/  LDCU.64 UR4, c[0x0][0x380] ;  /* 0x00007000ff0477ac */ /* 0x000e220008000a00 */
[----:B------:R-:W-:Y:S01]  /*3440*/  IADD3 R5, PT, PT, R9, -R10, RZ ;  /* 0x8000000a09057210 */ /* 0x000fe20007ffe0ff */
[----:B------:R-:W-:Y:S01]  /*3450*/  BSSY.RECONVERGENT B2, `(.L_x_51) ;  /* 0x000003b000027945 */ /* 0x000fe20003800200 */
[CC--:B------:R-:W-:Y:S02]  /*3460*/  IADD3 R3, P0, PT, R10.reuse, R11.reuse, RZ ;  /* 0x0000000b0a037210 */ /* 0x0c0fe40007f1e0ff */
[----:B------:R-:W-:Y:S02]  /*3470*/  ISETP.GT.AND P1, PT, R5, 0xc00, PT ;  /* 0x00000c000500780c */ /* 0x000fe40003f24270 */
[----:B------:R-:W-:Y:S01]  /*3480*/  IADD3 R11, PT, PT, R10, R11, RZ ;  /* 0x0000000b0a0b7210 */ /* 0x000fe20007ffe0ff */
[----:B------:R-:W-:Y:S01]  /*3490*/  IMAD.X R4, RZ, RZ, RZ, P0 ;  /* 0x000000ffff047224 */ /* 0x000fe200000e06ff */
[----:B0-----:R-:W-:-:S04]  /*34a0*/  LEA R2, P0, R3, UR4, 0x2 ;  /* 0x0000000403027c11 */ /* 0x001fc8000f8010ff */
[----:B------:R-:W-:Y:S02]  /*34b0*/  LEA.HI.X R3, R3, UR5, R4, 0x2, P0 ;  /* 0x0000000503037c11 */ /* 0x000fe400080f1404 */
[----:B------:R-:W-:-:S04]  /*34c0*/  IADD3 R2, P0, PT, R2, 0x800, RZ ;  /* 0x0000080002027810 */ /* 0x000fc80007f1e0ff */
[----:B------:R-:W-:Y:S02]  /*34d0*/  IADD3.X R3, PT, PT, RZ, R3, RZ, P0, !PT ;  /* 0x00000003ff037210 */ /* 0x000fe400007fe4ff */
[----:B------:R-:W-:Y:S01]  /*34e0*/  PLOP3.LUT P0, PT, PT, PT, PT, 0x80, 0x8 ;  /* 0x000000000008781c */ /* 0x000fe20003f0f070 */
[----:B------:R-:W-:-:S12]  /*34f0*/  @!P1 BRA `(.L_x_52) ;  /* 0x0000000000c09947 */ /* 0x000fd80003800000 */
[----:B------:R-:W-:Y:S02]  /*3500*/  PLOP3.LUT P0, PT, PT, PT, PT, 0x8, 0x80 ;  /* 0x000000000080781c */ /* 0x000fe40003f0e170 */
[----:B------:R-:W-:-:S11]  /*3510*/  IADD3 R13, PT, PT, R9, -0xc00, RZ ;  /* 0xfffff400090d7810 */ /* 0x000fd60007ffe0ff */
.L_x_53:
[----:B------:R-:W0:Y:S01]  /*3520*/  LDC.64 R4, c[0x0][0x380] ;  /* 0x0000e000ff047b82 */ /* 0x000e220000000a00 */
[----:B------:R-:W2:Y:S01]  /*3530*/  LDG.E.CONSTANT R12, desc[UR6][R2.64+-0x400] ;  /* 0xfffc0006020c7981 */ /* 0x000ea2000c1e9900 */
[----:B------:R-:W-:-:S03]  /*3540*/  IADD3 R25, PT, PT, R11, 0x400, RZ ;  /* 0x000004000b197810 */ /* 0x000fc60007ffe0ff */
[----:B------:R-:W3:Y:S04]  /*3550*/  LDG.E.CONSTANT R20, desc[UR6][R2.64] ;  /* 0x0000000602147981 */ /* 0x000ee8000c1e9900 */
[----:B------:R-:W4:Y:S01]  /*3560*/  LDG.E.CONSTANT R19, desc[UR6][R2.64+0x400] ;  /* 0x0004000602137981 */ /* 0x000f22000c1e9900 */
[----:B------:R-:W-:-:S03]  /*3570*/  IADD3 R7, PT, PT, R11, 0x800, RZ ;  /* 0x000008000b077810 */ /* 0x000fc60007ffe0ff */
[----:B------:R-:W5:Y:S04]  /*3580*/  LDG.E.CONSTANT R17, desc[UR6][R2.64+0xc00] ;  /* 0x000c000602117981 */ /* 0x000f68000c1e9900 */
[----:B------:R-:W5:Y:S01]  /*3590*/  LDG.E.CONSTANT R16, desc[UR6][R2.64+0x1000] ;  /* 0x0010000602107981 */ /* 0x000f62000c1e9900 */
[----:B------:R-:W-:-:S03]  /*35a0*/  IADD3 R23, PT, PT, R11, 0xc00, RZ ;  /* 0x00000c000b177810 */ /* 0x000fc60007ffe0ff */
[----:B------:R-:W5:Y:S01]  /*35b0*/  LDG.E.CONSTANT R22, desc[UR6][R2.64+0x1c00] ;  /* 0x001c000602167981 */ /* 0x000f62000c1e9900 */
[----:B0-----:R-:W-:-:S03]  /*35c0*/  IMAD.WIDE.U32 R14, R11, 0x4, R4 ;  /* 0x000000040b0e7825 */ /* 0x001fc600078e0004 */
[----:B------:R-:W5:Y:S04]  /*35d0*/  LDG.E.CONSTANT R21, desc[UR6][R2.64+0x2000] ;  /* 0x0020000602157981 */ /* 0x000f68000c1e9900 */
[----:B------:R-:W5:Y:S04]  /*35e0*/  LDG.E.CONSTANT R26, desc[UR6][R2.64+0x3000] ;  /* 0x00300006021a7981 */ /* 0x000f68000c1e9900 */
[----:B------:R-:W2:Y:S01]  /*35f0*/  LDG.E.CONSTANT R15, desc[UR6][R14.64] ;  /* 0x000000060e0f7981 */ /* 0x000ea2000c1e9900 */
[----:B------:R-:W-:-:S05]  /*3600*/  IMAD.WIDE.U32 R24, R25, 0x4, R4 ;  /* 0x0000000419187825 */ /* 0x000fca00078e0004 */
[----:B------:R-:W5:Y:S01]  /*3610*/  LDG.E.CONSTANT R18, desc[UR6][R24.64] ;  /* 0x0000000618127981 */ /* 0x000f62000c1e9900 */
[----:B------:R-:W-:-:S03]  /*3620*/  IMAD.WIDE.U32 R6, R7, 0x4, R4 ;  /* 0x0000000407067825 */ /* 0x000fc600078e0004 */
        /* <DEDUP_REMOVED lines=8> */
[----:B------:R-:W-:Y:S01]  /*36b0*/  ISETP.GE.AND P1, PT, R10, R13, PT ;  /* 0x0000000d0a00720c */ /* 0x000fe20003f26270 */
[----:B------:R-:W-:Y:S01]  /*36c0*/  VIADD R11, R11, 0x1000 ;  /* 0x000010000b0b7836 */ /* 0x000fe20000000000 */
[----:B0-----:R-:W-:-:S04]  /*36d0*/  IADD3 R2, P2, PT, R2, 0x4000, RZ ;  /* 0x0000400002027810 */ /* 0x001fc80007f5e0ff */
        /* <DEDUP_REMOVED lines=18> */
.L_x_52:
[----:B------:R-:W-:Y:S05]  /*3800*/  BSYNC.RECONVERGENT B2 ;  /* 0x0000000000027941 */ /* 0x000fea0003800200 */
.L_x_51:
[----:B------:R-:W-:Y:S01]  /*3810*/  IADD3 R4, PT, PT, R9, -R10, RZ ;  /* 0x8000000a09047210 */ /* 0x000fe20007ffe0ff */
[----:B------:R-:W-:Y:S03]  /*3820*/  BSSY.RECONVERGENT B2, `(.L_x_54) ;  /* 0x000001e000027945 */ /* 0x000fe60003800200 */
[----:B------:R-:W-:-:S13]  /*3830*/  ISETP.GT.AND P1, PT, R4, 0x400, PT ;  /* 0x000004000400780c */ /* 0x000fda0003f24270 */
[----:B------:R-:W-:Y:S05]  /*3840*/  @!P1 BRA `(.L_x_55) ;  /* 0x00000000006c9947 */ /* 0x000fea0003800000 */
[----:B------:R-:W0:Y:S01]  /*3850*/  LDC.64 R6, c[0x0][0x380] ;  /* 0x0000e000ff067b82 */ /* 0x000e220000000a00 */
[----:B------:R-:W2:Y:S01]  /*3860*/  LDG.E.CONSTANT R13, desc[UR6][R2.64+-0x400] ;  /* 0xfffc0006020d7981 */ /* 0x000ea2000c1e9900 */
[----:B------:R-:W-:-:S03]  /*3870*/  IADD3 R17, PT, PT, R11, 0x400, RZ ;  /* 0x000004000b117810 */ /* 0x000fc60007ffe0ff */
[----:B------:R-:W3:Y:S04]  /*3880*/  LDG.E.CONSTANT R15, desc[UR6][R2.64] ;  /* 0x00000006020f7981 */ /* 0x000ee8000c1e9900 */
[----:B------:R-:W4:Y:S04]  /*3890*/  LDG.E.CONSTANT R19, desc[UR6][R2.64+0xc00] ;  /* 0x000c000602137981 */ /* 0x000f28000c1e9900 */
[----:B------:R-:W5:Y:S04]  /*38a0*/  LDG.E.CONSTANT R21, desc[UR6][R2.64+0x1000] ;  /* 0x0010000602157981 */ /* 0x000f68000c1e9900 */
[----:B------:R-:W5:Y:S01]  /*38b0*/  LDG.E.CONSTANT R23, desc[UR6][R2.64+0x1400] ;  /* 0x0014000602177981 */ /* 0x000f62000c1e9900 */
[----:B0-----:R-:W-:-:S06]  /*38c0*/  IMAD.WIDE.U32 R4, R11, 0x4, R6 ;  /* 0x000000040b047825 */ /* 0x001fcc00078e0006 */
[----:B------:R0:W2:Y:S01]  /*38d0*/  LDG.E.CONSTANT R5, desc[UR6][R4.64] ;  /* 0x0000000604057981 */ /* 0x0000a2000c1e9900 */
[----:B------:R-:W-:-:S03]  /*38e0*/  IMAD.WIDE.U32 R6, R17, 0x4, R6 ;  /* 0x0000000411067825 */ /* 0x000fc600078e0006 */
[----:B------:R1:W4:Y:S04]  /*38f0*/  LDG.E.CONSTANT R17, desc[UR6][R2.64+0x400] ;  /* 0x0004000602117981 */ /* 0x000328000c1e9900 */
[----:B------:R-:W5:Y:S01]  /*3900*/  LDG.E.CONSTANT R7, desc[UR6][R6.64] ;  /* 0x0000000606077981 */ /* 0x000f62000c1e9900 */
[----:B0-----:R-:W-:Y:S02]  /*3910*/  IADD3 R4, P1, PT, R2, 0x2000, RZ ;  /* 0x0000200002047810 */ /* 0x001fe40007f3e0ff */
[----:B------:R-:W-:Y:S02]  /*3920*/  PLOP3.LUT P0, PT, PT, PT, PT, 0x8, 0x80 ;  /* 0x000000000080781c */ /* 0x000fe40003f0e170 */
[----:B------:R-:W-:Y:S02]  /*3930*/  IADD3 R10, PT, PT, R10, 0x800, RZ ;  /* 0x000008000a0a7810 */ /* 0x000fe40007ffe0ff */
[----:B------:R-:W-:-:S02]  /*3940*/  IADD3 R11, PT, PT, R11, 0x800, RZ ;  /* 0x000008000b0b7810 */ /* 0x000fc40007ffe0ff */
[----:B-1----:R-:W-:Y:S01]  /*3950*/  MOV R2, R4 ;  /* 0x0000000400027202 */ /* 0x002fe20000000f00 */
[----:B--2---:R-:W-:-:S04]  /*3960*/  FADD R0, R0, R5 ;  /* 0x0000000500007221 */ /* 0x004fc80000000000 */
[----:B------:R-:W-:-:S04]  /*3970*/  FADD R0, R0, R13 ;  /* 0x0000000d00007221 */ /* 0x000fc80000000000 */
[----:B---3--:R-:W-:-:S04]  /*3980*/  FADD R0, R0, R15 ;  /* 0x0000000f00007221 */ /* 0x008fc80000000000 */
[----:B----4-:R-:W-:-:S04]  /*3990*/  FADD R0, R0, R17 ;  /* 0x0000001100007221 */ /* 0x010fc80000000000 */
[----:B-----5:R-:W-:-:S04]  /*39a0*/  FADD R0, R0, R7 ;  /* 0x0000000700007221 */ /* 0x020fc80000000000 */
[----:B------:R-:W-:Y:S01]  /*39b0*/  FADD R0, R0, R19 ;  /* 0x0000001300007221 */ /* 0x000fe20000000000 */
[----:B------:R-:W-:-:S03]  /*39c0*/  IADD3.X R5, PT, PT, RZ, R3, RZ, P1, !PT ;  /* 0x00000003ff057210 */ /* 0x000fc60000ffe4ff */
[----:B------:R-:W-:Y:S01]  /*39d0*/  FADD R0, R0, R21 ;  /* 0x0000001500007221 */ /* 0x000fe20000000000 */
[----:B------:R-:W-:-:S03]  /*39e0*/  MOV R3, R5 ;  /* 0x0000000500037202 */ /* 0x000fc60000000f00 */
[----:B------:R-:W-:-:S07]  /*39f0*/  FADD R0, R0, R23 ;  /* 0x0000001700007221 */ /* 0x000fce0000000000 */
.L_x_55:
[----:B------:R-:W-:Y:S05]  /*3a00*/  BSYNC.RECONVERGENT B2 ;  /* 0x0000000000027941 */ /* 0x000fea0003800200 */
.L_x_54:
[----:B------:R-:W-:-:S13]  /*3a10*/  ISETP.LT.OR P0, PT, R10, R9, P0 ;  /* 0x000000090a00720c */ /* 0x000fda0000701670 */
[----:B------:R-:W-:Y:S05]  /*3a20*/  @!P0 BRA `(.L_x_47) ;  /* 0x0000000000288947 */ /* 0x000fea0003800000 */
[----:B------:R-:W0:Y:S01]  /*3a30*/  LDC.64 R4, c[0x0][0x380] ;  /* 0x0000e000ff047b82 */ /* 0x000e220000000a00 */
[----:B------:R-:W2:Y:S04]  /*3a40*/  LDG.E.CONSTANT R7, desc[UR6][R2.64+-0x400] ;  /* 0xfffc000602077981 */ /* 0x000ea8000c1e9900 */
[----:B------:R-:W3:Y:S01]  /*3a50*/  LDG.E.CONSTANT R9, desc[UR6][R2.64] ;  /* 0x0000000602097981 */ /* 0x000ee2000c1e9900 */
[----:B0-----:R-:W-:-:S03]  /*3a60*/  IMAD.WIDE.U32 R4, R11, 0x4, R4 ;  /* 0x000000040b047825 */ /* 0x001fc600078e0004 */
[----:B------:R-:W4:Y:S04]  /*3a70*/  LDG.E.CONSTANT R11, desc[UR6][R2.64+0x400] ;  /* 0x00040006020b7981 */ /* 0x000f28000c1e9900 */
[----:B------:R-:W5:Y:S02]  /*3a80*/  LDG.E.CONSTANT R5, desc[UR6][R4.64] ;  /* 0x0000000604057981 */ /* 0x000f64000c1e9900 */
[----:B-----5:R-:W-:-:S04]  /*3a90*/  FADD R0, R0, R5 ;  /* 0x0000000500007221 */ /* 0x020fc80000000000 */
[----:B--2---:R-:W-:-:S04]  /*3aa0*/  FADD R0, R0, R7 ;  /* 0x0000000700007221 */ /* 0x004fc80000000000 */
[----:B---3--:R-:W-:-:S04]  /*3ab0*/  FADD R0, R0, R9 ;  /* 0x0000000900007221 */ /* 0x008fc80000000000 */
[----:B----4-:R-:W-:-:S07]  /*3ac0*/  FADD R0, R0, R11 ;  /* 0x0000000b00007221 */ /* 0x010fce0000000000 */
.L_x_47:
[----:B------:R-:W-:Y:S05]  /*3ad0*/  BSYNC.RECONVERGENT B1 ;  /* 0x0000000000017941 */ /* 0x000fea0003800200 */
.L_x_45:
[----:B------:R-:W0:Y:S01]  /*3ae0*/  S2R R6, SR_LANEID ;  /* 0x0000000000067919 */ /* 0x000e220000000000 */
[----:B------:R-:W-:-:S05]  /*3af0*/  MOV R3, R0 ;  /* 0x0000000000037202 */ /* 0x000fca0000000f00 */
        /* <DEDUP_REMOVED lines=30> */
[----:B------:R-:W1:Y:S04]  /*3ce0*/  LDS R3, [UR4+0xc] ;  /* 0x00000c04ff037984 */ /* 0x000e680008000800 */
[----:B0-----:R-:W0:Y:S04]  /*3cf0*/  LDS.128 R4, [UR4+0x10] ;  /* 0x00001004ff047984 */ /* 0x001e280008000c00 */
[----:B------:R-:W2:Y:S01]  /*3d00*/  LDS.64 R8, [UR4+0x20] ;  /* 0x00002004ff087984 */ /* 0x000ea20008000a00 */
[----:B-1----:R-:W-:-:S04]  /*3d10*/  FADD R3, R0, R3 ;  /* 0x0000000300037221 */ /* 0x002fc80000000000 */
[----:B0-----:R-:W-:-:S04]  /*3d20*/  FADD R4, R3, R4 ;  /* 0x0000000403047221 */ /* 0x001fc80000000000 */
[----:B------:R-:W-:-:S04]  /*3d30*/  FADD R5, R4, R5 ;  /* 0x0000000504057221 */ /* 0x000fc80000000000 */
[----:B------:R-:W-:-:S04]  /*3d40*/  FADD R6, R5, R6 ;  /* 0x0000000605067221 */ /* 0x000fc80000000000 */
[----:B------:R-:W-:-:S04]  /*3d50*/  FADD R7, R6, R7 ;  /* 0x0000000706077221 */ /* 0x000fc80000000000 */
[----:B--2---:R-:W-:-:S04]  /*3d60*/  FADD R8, R7, R8 ;  /* 0x0000000807087221 */ /* 0x004fc80000000000 */
[----:B------:R-:W-:-:S07]  /*3d70*/  FADD R0, R8, R9 ;  /* 0x0000000908007221 */ /* 0x000fce0000000000 */
.L_x_17:
[----:B------:R-:W-:Y:S05]  /*3d80*/  BSYNC.RECONVERGENT B0 ;  /* 0x0000000000007941 */ /* 0x000fea0003800200 */
.L_x_1:
[----:B------:R-:W-:Y:S05]  /*3d90*/  @P0 EXIT ;  /* 0x000000000000094d */ /* 0x000fea0003800000 */
[----:B01234-:R-:W0:Y:S01]  /*3da0*/  LDC.64 R2, c[0x0][0x388] ;  /* 0x0000e200ff027b82 */ /* 0x01fe220000000a00 */
[----:B------:R-:W1:Y:S02]  /*3db0*/  LDCU UR4, c[0x0][0x398] ;  /* 0x00007300ff0477ac */ /* 0x000e640008000800 */
[----:B-1----:R-:W-:-:S05]  /*3dc0*/  FADD R5, R0, UR4 ;  /* 0x0000000400057e21 */ /* 0x002fca0008000000 */
[----:B0-----:R-:W-:Y:S01]  /*3dd0*/  STG.E desc[UR6][R2.64], R5 ;  /* 0x0000000502007986 */ /* 0x001fe2000c101906 */
[----:B------:R-:W-:Y:S05]  /*3de0*/  EXIT ;  /* 0x000000000000794d */ /* 0x000fea0003800000 */
.L_x_56:
[----:B------:R-:W-:-:S00]  /*3df0*/  BRA `(.L_x_56) ;  /* 0xfffffffc00fc7947 */ /* 0x000fc0000383ffff */
[----:B------:R-:W-:-:S00]  /*3e00*/  NOP ;  /* 0x0000000000007918 */ /* 0x000fc00000000000 */
[----:B------:R-:W-:-:S00]  /*3e10*/  NOP ;  /* 0x0000000000007918 */ /* 0x000fc00000000000 */
[----:B------:R-:W-:-:S00]  /*3e20*/  NOP ;  /* 0x0000000000007918 */ /* 0x000fc00000000000 */
[----:B------:R-:W-:-:S00]  /*3e30*/  NOP ;  /* 0x0000000000007918 */ /* 0x000fc00000000000 */
[----:B------:R-:W-:-:S00]  /*3e40*/  NOP ;  /* 0x0000000000007918 */ /* 0x000fc00000000000 */
[----:B------:R-:W-:-:S00]  /*3e50*/  NOP ;  /* 0x0000000000007918 */ /* 0x000fc00000000000 */
[----:B------:R-:W-:-:S00]  /*3e60*/  NOP ;  /* 0x0000000000007918 */ /* 0x000fc00000000000 */
[----:B------:R-:W-:-:S00]  /*3e70*/  NOP ;  /* 0x0000000000007918 */ /* 0x000fc00000000000 */
.L_x_312:


//--------------------- .text._ZN3cub18CUB_300001_SM_10006detail6reduce18DeviceReduceKernelINS2_10policy_hubIfyN4cuda3std3__44plusIfEEE10Policy1000EN6thrust24THRUST_300001_SM_1000_NS6detail15normal_iteratorINSD_10device_ptrIfEEEEyS9_fNS7_10__identityEEEvT0_PT3_T1_NS0_13GridEvenShareISN_EET2_T4_ --------------------------
	.section	.text._ZN3cub18CUB_300001_SM_10006detail6reduce18DeviceReduceKernelINS2_10policy_hubIfyN4cuda3std3__44plusIfEEE10Policy1000EN6thrust24THRUST_300001_SM_1000_NS6detail15normal_iteratorINSD_10device_ptrIfEEEEyS9_fNS7_10__identityEEEvT0_PT3_T1_NS0_13GridEvenShareISN_EET2_T4_,"ax",@progbits
	.align	128
        .global         _ZN3cub18CUB_300001_SM_10006detail6reduce18DeviceReduceKernelINS2_10policy_hubIfyN4cuda3std3__44plusIfEEE10Policy1000EN6thrust24THRUST_300001_SM_1000_NS6detail15normal_iteratorINSD_10device_ptrIfEEEEyS9_fNS7_10__identityEEEvT0_PT3_T1_NS0_13GridEvenShareISN_EET2_T4_
        .type           _ZN3cub18CUB_300001_SM_10006detail6reduce18DeviceReduceKernelINS2_10policy_hubIfyN4cuda3std3__44plusIfEEE10Policy1000EN6thrust24THRUST_300001_SM_1000_NS6detail15normal_iteratorINSD_10device_ptrIfEEEEyS9_fNS7_10__identityEEEvT0_PT3_T1_NS0_13GridEvenShareISN_EET2_T4_,@function
        .size           _ZN3cub18CUB_300001_SM_10006detail6reduce18DeviceReduceKernelINS2_10policy_hubIfyN4cuda3std3__44plusIfEEE10Policy1000EN6thrust24THRUST_300001_SM_1000_NS6detail15normal_iteratorINSD_10device_ptrIfEEEEyS9_fNS7_10__identityEEEvT0_PT3_T1_NS0_13GridEvenShareISN_EET2_T4_,(.L_x_313 - _ZN3cub18CUB_300001_SM_10006detail6reduce18DeviceReduceKernelINS2_10policy_hubIfyN4cuda3std3__44plusIfEEE10Policy1000EN6thrust24THRUST_300001_SM_1000_NS6detail15normal_iteratorINSD_10device_ptrIfEEEEyS9_fNS7_10__identityEEEvT0_PT3_T1_NS0_13GridEvenShareISN_EET2_T4_)
        .other          _ZN3cub18CUB_300001_SM_10006detail6reduce18DeviceReduceKernelINS2_10policy_hubIfyN4cuda3std3__44plusIfEEE10Policy1000EN6thrust24THRUST_300001_SM_1000_NS6detail15normal_iteratorINSD_10device_ptrIfEEEEyS9_fNS7_10__identityEEEvT0_PT3_T1_NS0_13GridEvenShareISN_EET2_T4_,@"STO_CUDA_ENTRY STV_DEFAULT"
_ZN3cub18CUB_300001_SM_10006detail6reduce18DeviceReduceKernelINS2_10policy_hubIfyN4cuda3std3__44plusIfEEE10Policy1000EN6thrust24THRUST_300001_SM_1000_NS6detail15normal_iteratorINSD_10device_ptrIfEEEEyS9_fNS7_10__identityEEEvT0_PT3_T1_NS0_13GridEvenShareISN_EET2_T4_:
.text._ZN3cub18CUB_300001_SM_10006detail6reduce18DeviceReduceKernelINS2_10policy_hubIfyN4cuda3std3__44plusIfEEE10Policy1000EN6thrust24THRUST_300001_SM_1000_NS6detail15normal_iteratorINSD_10device_ptrIfEEEEyS9_fNS7_10__identityEEEvT0_PT3_T1_NS0_13GridEvenShareISN_EET2_T4_:
[----:B------:R-:W-:Y:S08]  /*0000*/  LDC R1, c[0x0][0x37c] ;  /* 0x0000df00ff017b82 */ /* 0x000ff00000000800 */
[----:B------:R-:W0:Y:S01]  /*0010*/  S2UR UR16, SR_CTAID.X ;  /* 0x00000000001079c3 */ /* 0x000e220000002500 */
[----:B------:R-:W1:Y:S01]  /*0020*/  LDCU.64 UR8, c[0x0][0x3b8] ;  /* 0x00007700ff0877ac */ /* 0x000e620008000a00 */
[----:B------:R-:W-:Y:S01]  /*0030*/  BSSY.RECONVERGENT B0, `(.L_x_57) ;  /* 0x0000229000007945 */ /* 0x000fe20003800200 */
[----:B------:R-:W2:Y:S01]  /*0040*/  LDCU UR5, c[0x0][0x3c0] ;  /* 0x00007800ff0577ac */ /* 0x000ea20008000800 */
[----:B------:R-:W3:Y:S01]  /*0050*/  LDCU.64 UR14, c[0x0][0x358] ;  /* 0x00006b00ff0e77ac */ /* 0x000ee20008000a00 */
[----:B-1----:R-:W-:-:S02]  /*0060*/  IMAD.U32 R2, RZ, RZ, UR8 ;  /* 0x00000008ff027e24 */ /* 0x002fc4000f8e00ff */
[----:B------:R-:W-:Y:S01]  /*0070*/  IMAD.U32 R3, RZ, RZ, UR9 ;  /* 0x00000009ff037e24 */ /* 0x000fe2000f8e00ff */
[----:B--2---:R-:W-:Y:S02]  /*0080*/  USHF.L.U32 UR5, UR5, 0xc, URZ ;  /* 0x0000000c05057899 */ /* 0x004fe400080006ff */
[----:B0-----:R-:W-:Y:S02]  /*0090*/  USHF.L.U32 UR7, UR16, 0xc, URZ ;  /* 0x0000000c10077899 */ /* 0x001fe400080006ff */
[----:B------:R-:W-:-:S04]  /*00a0*/  USHF.R.S32.HI UR4, URZ, 0x1f, UR5 ;  /* 0x0000001fff047899 */ /* 0x000fc80008011405 */
[----:B------:R-:W-:-:S04]  /*00b0*/  IADD3 R23, P1, PT, R2, -UR7, RZ ;  /* 0x8000000702177c10 */ /* 0x000fc8000ff3e0ff */
[----:B------:R-:W-:Y:S02]  /*00c0*/  ISETP.GT.U32.AND P0, PT, R23, 0xfff, PT ;  /* 0x00000fff1700780c */ /* 0x000fe40003f04070 */
[----:B------:R-:W-:-:S04]  /*00d0*/  IADD3.X R22, PT, PT, R3, -0x1, RZ, P1, !PT ;  /* 0xffffffff03167810 */ /* 0x000fc80000ffe4ff */
[----:B------:R-:W-:-:S13]  /*00e0*/  ISETP.GT.U32.AND.EX P0, PT, R22, RZ, PT, P0 ;  /* 0x000000ff1600720c */ /* 0x000fda0003f04100 */
[----:B---3--:R-:W-:Y:S05]  /*00f0*/  @P0 BRA `(.L_x_58) ;  /* 0x0000000c00c40947 */ /* 0x008fea0003800000 */
[----:B------:R-:W0:Y:S01]  /*0100*/  S2R R0, SR_TID.X ;  /* 0x0000000000007919 */ /* 0x000e220000002100 */
[----:B------:R-:W-:Y:S01]  /*0110*/  IADD3 R5, PT, PT, R2, -UR7, RZ ;  /* 0x8000000702057c10 */ /* 0x000fe2000fffe0ff */
[----:B------:R-:W-:Y:S01]  /*0120*/  BSSY.RECONVERGENT B1, `(.L_x_59) ;  /* 0x000000a000017945 */ /* 0x000fe20003800200 */
[----:B------:R-:W-:Y:S02]  /*0130*/  IMAD.MOV.U32 R4, RZ, RZ, RZ ;  /* 0x000000ffff047224 */ /* 0x000fe400078e00ff */
[----:B0-----:R-:W-:Y:S02]  /*0140*/  ISETP.GE.AND P0, PT, R0, R5, PT ;  /* 0x000000050000720c */ /* 0x001fe40003f06270 */
[----:B------:R-:W-:-:S11]  /*0150*/  MOV R6, R0 ;  /* 0x0000000000067202 */ /* 0x000fd60000000f00 */
[----:B------:R-:W-:Y:S05]  /*0160*/  @P0 BRA `(.L_x_60) ;  /* 0x0000000000140947 */ /* 0x000fea0003800000 */
[----:B------:R-:W0:Y:S01]  /*0170*/  LDC.64 R8, c[0x0][0x380] ;  /* 0x0000e000ff087b82 */ /* 0x000e220000000a00 */
[----:B------:R-:W-:-:S04]  /*0180*/  VIADD R3, R0, UR7 ;  /* 0x0000000700037c36 */ /* 0x000fc80008000000 */
[----:B0-----:R-:W-:-:S05]  /*0190*/  IMAD.WIDE.U32 R8, R3, 0x4, R8 ;  /* 0x0000000403087825 */ /* 0x001fca00078e0008 */
[----:B------:R0:W5:Y:S01]  /*01a0*/  LDG.E R4, desc[UR14][R8.64] ;  /* 0x0000000e08047981 */ /* 0x000162000c1e1900 */
[----:B------:R-:W-:-:S07]  /*01b0*/  IADD3 R6, PT, PT, R0, 0x100, RZ ;  /* 0x0000010000067810 */ /* 0x000fce0007ffe0ff */
.L_x_60:
[----:B------:R-:W-:Y:S05]  /*01c0*/  BSYNC.RECONVERGENT B1 ;  /* 0x0000000000017941 */ /* 0x000fea0003800200 */
.L_x_59:
[----:B------:R-:W-:Y:S01]  /*01d0*/  ISETP.GE.AND P0, PT, R6, R5, PT ;  /* 0x000000050600720c */ /* 0x000fe20003f06270 */
[----:B------:R-:W-:-:S12]  /*01e0*/  BSSY.RECONVERGENT B1, `(.L_x_61) ;  /* 0x0000079000017945 */ /* 0x000fd80003800200 */
[----:B------:R-:W-:Y:S05]  /*01f0*/  @P0 BRA `(.L_x_62) ;  /* 0x0000000400dc0947 */ /* 0x000fea0003800000 */
[----:B------:R-:W-:Y:S01]  /*0200*/  LOP3.LUT R3, RZ, R6, RZ, 0x33, !PT ;  /* 0x00000006ff037212 */ /* 0x000fe200078e33ff */
[----:B------:R-:W-:Y:S03]  /*0210*/  BSSY.RECONVERGENT B2, `(.L_x_63) ;  /* 0x0000037000027945 */ /* 0x000fe60003800200 */
[----:B------:R-:W-:-:S04]  /*0220*/  IADD3 R3, PT, PT, R2, -UR7, R3 ;  /* 0x8000000702037c10 */ /* 0x000fc8000fffe003 */
[C---:B------:R-:W-:Y:S02]  /*0230*/  ISETP.GE.U32.AND P1, PT, R3.reuse, 0xf00, PT ;  /* 0x00000f000300780c */ /* 0x040fe40003f26070 */
[----:B------:R-:W-:-:S04]  /*0240*/  LEA.HI R7, R3, 0x1, RZ, 0x18 ;  /* 0x0000000103077811 */ /* 0x000fc800078fc0ff */
[----:B------:R-:W-:-:S04]  /*0250*/  LOP3.LUT R22, R7, 0xf, RZ, 0xc0, !PT ;  /* 0x0000000f07167812 */ /* 0x000fc800078ec0ff */
[----:B------:R-:W-:-:S03]  /*0260*/  ISETP.NE.AND P0, PT, R22, RZ, PT ;  /* 0x000000ff1600720c */ /* 0x000fc60003f05270 */
[----:B------:R-:W-:Y:S10]  /*0270*/  @!P1 BRA `(.L_x_64) ;  /* 0x0000000000c09947 */ /* 0x000ff40003800000 */
[----:B------:R-:W1:Y:S01]  /*0280*/  LDCU.64 UR8, c[0x0][0x380] ;  /* 0x00007000ff0877ac */ /* 0x000e620008000a00 */
[----:B------:R-:W-:Y:S01]  /*0290*/  IMAD.WIDE.U32 R2, R6, 0x4, RZ ;  /* 0x0000000406027825 */ /* 0x000fe200078e00ff */
[----:B------:R-:W-:Y:S01]  /*02a0*/  LOP3.LUT R11, R7, 0x1fffff0, RZ, 0xc0, !PT ;  /* 0x01fffff0070b7812 */ /* 0x000fe200078ec0ff */
[----:B------:R-:W-:-:S04]  /*02b0*/  UIMAD.WIDE.U32 UR4, UR16, 0x4000, URZ ;  /* 0x00004000100478a5 */ /* 0x000fc8000f8e00ff */
[----:B------:R-:W-:Y:S02]  /*02c0*/  IMAD.MOV R11, RZ, RZ, -R11 ;  /* 0x000000ffff0b7224 */ /* 0x000fe400078e0a0b */
[----:B------:R-:W-:Y:S02]  /*02d0*/  LOP3.LUT R2, R2, UR4, RZ, 0xfc, !PT ;  /* 0x0000000402027c12 */ /* 0x000fe4000f8efcff */
[----:B------:R-:W-:Y:S02]  /*02e0*/  LOP3.LUT R3, R3, UR5, RZ, 0xfc, !PT ;  /* 0x0000000503037c12 */ /* 0x000fe4000f8efcff */
[----:B-1----:R-:W-:-:S04]  /*02f0*/  IADD3 R2, P1, PT, R2, UR8, RZ ;  /* 0x0000000802027c10 */ /* 0x002fc8000ff3e0ff */
[----:B------:R-:W-:-:S04]  /*0300*/  IADD3 R2, P2, PT, R2, 0x2000, RZ ;  /* 0x0000200002027810 */ /* 0x000fc80007f5e0ff */
[----:B------:R-:W-:-:S09]  /*0310*/  IADD3.X R3, PT, PT, RZ, UR9, R3, P2, P1 ;  /* 0x00000009ff037c10 */ /* 0x000fd200097e2403 */
.L_x_65:
[----:B------:R-:W2:Y:S04]  /*0320*/  LDG.E R21, desc[UR14][R2.64+-0x2000] ;  /* 0xffe0000e02157981 */ /* 0x000ea8000c1e1900 */
[----:B------:R-:W3:Y:S04]  /*0330*/  LDG.E R20, desc[UR14][R2.64+-0x1c00] ;  /* 0xffe4000e02147981 */ /* 0x000ee8000c1e1900 */
[----:B------:R-:W4:Y:S04]  /*0340*/  LDG.E R23, desc[UR14][R2.64+-0x1800] ;  /* 0xffe8000e02177981 */ /* 0x000f28000c1e1900 */
        /* <DEDUP_REMOVED lines=11> */
[----:B0-----:R-:W4:Y:S04]  /*0400*/  LDG.E R9, desc[UR14][R2.64+0x1800] ;  /* 0x0018000e02097981 */ /* 0x001f28000c1e1900 */
[----:B------:R0:W4:Y:S01]  /*0410*/  LDG.E R8, desc[UR14][R2.64+0x1c00] ;  /* 0x001c000e02087981 */ /* 0x000122000c1e1900 */
[----:B------:R-:W-:-:S02]  /*0420*/  IADD3 R11, PT, PT, R11, 0x10, RZ ;  /* 0x000000100b0b7810 */ /* 0x000fc40007ffe0ff */
[----:B------:R-:W-:Y:S02]  /*0430*/  IADD3 R6, PT, PT, R6, 0x1000, RZ ;  /* 0x0000100006067810 */ /* 0x000fe40007ffe0ff */
[----:B------:R-:W-:Y:S02]  /*0440*/  ISETP.NE.AND P1, PT, R11, RZ, PT ;  /* 0x000000ff0b00720c */ /* 0x000fe40003f25270 */
[----:B0-----:R-:W-:-:S05]  /*0450*/  IADD3 R2, P2, PT, R2, 0x4000, RZ ;  /* 0x0000400002027810 */ /* 0x001fca0007f5e0ff */
[----:B------:R-:W-:Y:S02]  /*0460*/  IMAD.X R3, RZ, RZ, R3, P2 ;  /* 0x000000ffff037224 */ /* 0x000fe400010e0603 */
        /* <DEDUP_REMOVED lines=16> */
[----:B------:R-:W-:Y:S06]  /*0570*/  @P1 BRA `(.L_x_65) ;  /* 0xfffffffc00681947 */ /* 0x000fec000383ffff */
.L_x_64:
[----:B------:R-:W-:Y:S05]  /*0580*/  BSYNC.RECONVERGENT B2 ;  /* 0x0000000000027941 */ /* 0x000fea0003800200 */
.L_x_63:
[----:B------:R-:W-:Y:S05]  /*0590*/  @!P0 BRA `(.L_x_62) ;  /* 0x0000000000f48947 */ /* 0x000fea0003800000 */
[----:B------:R-:W-:Y:S01]  /*05a0*/  ISETP.GE.U32.AND P0, PT, R22, 0x8, PT ;  /* 0x000000081600780c */ /* 0x000fe20003f06070 */
[----:B------:R-:W-:Y:S01]  /*05b0*/  BSSY.RECONVERGENT B2, `(.L_x_66) ;  /* 0x000001a000027945 */ /* 0x000fe20003800200 */
[----:B------:R-:W-:-:S04]  /*05c0*/  LOP3.LUT R10, R7, 0x7, RZ, 0xc0, !PT ;  /* 0x00000007070a7812 */ /* 0x000fc800078ec0ff */
[----:B------:R-:W-:-:S07]  /*05d0*/  ISETP.NE.AND P1, PT, R10, RZ, PT ;  /* 0x000000ff0a00720c */ /* 0x000fce0003f25270 */
[----:B------:R-:W-:Y:S06]  /*05e0*/  @!P0 BRA `(.L_x_67) ;  /* 0x0000000000588947 */ /* 0x000fec0003800000 */
[----:B------:R-:W1:Y:S01]  /*05f0*/  LDCU.64 UR4, c[0x0][0x380] ;  /* 0x00007000ff0477ac */ /* 0x000e620008000a00 */
[----:B------:R-:W-:-:S04]  /*0600*/  IADD3 R3, P0, PT, R6, UR7, RZ ;  /* 0x0000000706037c10 */ /* 0x000fc8000ff1e0ff */
[----:B0-----:R-:W-:Y:S02]  /*0610*/  LEA.HI.X.SX32 R8, R6, RZ, 0x1, P0 ;  /* 0x000000ff06087211 */ /* 0x001fe400000f0eff */
[----:B-1----:R-:W-:-:S04]  /*0620*/  LEA R2, P0, R3, UR4, 0x2 ;  /* 0x0000000403027c11 */ /* 0x002fc8000f8010ff */
[----:B------:R-:W-:-:S05]  /*0630*/  LEA.HI.X R3, R3, UR5, R8, 0x2, P0 ;  /* 0x0000000503037c11 */ /* 0x000fca00080f1408 */
[----:B------:R-:W2:Y:S04]  /*0640*/  LDG.E R9, desc[UR14][R2.64] ;  /* 0x0000000e02097981 */ /* 0x000ea8000c1e1900 */
[----:B------:R-:W3:Y:S04]  /*0650*/  LDG.E R8, desc[UR14][R2.64+0x400] ;  /* 0x0004000e02087981 */ /* 0x000ee8000c1e1900 */
[----:B------:R-:W4:Y:S04]  /*0660*/  LDG.E R11, desc[UR14][R2.64+0x800] ;  /* 0x0008000e020b7981 */ /* 0x000f28000c1e1900 */
[----:B------:R-:W4:Y:S04]  /*0670*/  LDG.E R13, desc[UR14][R2.64+0xc00] ;  /* 0x000c000e020d7981 */ /* 0x000f28000c1e1900 */
[----:B------:R-:W4:Y:S04]  /*0680*/  LDG.E R15, desc[UR14][R2.64+0x1000] ;  /* 0x0010000e020f7981 */ /* 0x000f28000c1e1900 */
[----:B------:R-:W4:Y:S04]  /*0690*/  LDG.E R17, desc[UR14][R2.64+0x1400] ;  /* 0x0014000e02117981 */ /* 0x000f28000c1e1900 */
[----:B------:R-:W4:Y:S04]  /*06a0*/  LDG.E R19, desc[UR14][R2.64+0x1800] ;  /* 0x0018000e02137981 */ /* 0x000f28000c1e1900 */
[----:B------:R-:W4:Y:S01]  /*06b0*/  LDG.E R21, desc[UR14][R2.64+0x1c00] ;  /* 0x001c000e02157981 */ /* 0x000f22000c1e1900 */
[----:B------:R-:W-:-:S02]  /*06c0*/  VIADD R6, R6, 0x800 ;  /* 0x0000080006067836 */ /* 0x000fc40000000000 */
        /* <DEDUP_REMOVED lines=8> */
.L_x_67:
[----:B------:R-:W-:Y:S05]  /*0750*/  BSYNC.RECONVERGENT B2 ;  /* 0x0000000000027941 */ /* 0x000fea0003800200 */
.L_x_66:
        /* <DEDUP_REMOVED lines=14> */
[----:B------:R-:W4:Y:S01]  /*0840*/  LDG.E R13, desc[UR14][R2.64+0xc00] ;  /* 0x000c000e020d7981 */ /* 0x000f22000c1e1900 */
[----:B------:R-:W-:Y:S01]  /*0850*/  IADD3 R6, PT, PT, R6, 0x400, RZ ;  /* 0x0000040006067810 */ /* 0x000fe20007ffe0ff */
[----:B--2--5:R-:W-:-:S04]  /*0860*/  FADD R9, R4, R9 ;  /* 0x0000000904097221 */ /* 0x024fc80000000000 */
[----:B---3--:R-:W-:-:S04]  /*0870*/  FADD R8, R9, R8 ;  /* 0x0000000809087221 */ /* 0x008fc80000000000 */
[----:B----4-:R-:W-:-:S04]  /*0880*/  FADD R8, R8, R11 ;  /* 0x0000000b08087221 */ /* 0x010fc80000000000 */
[----:B------:R-:W-:-:S07]  /*0890*/  FADD R4, R8, R13 ;  /* 0x0000000d08047221 */ /* 0x000fce0000000000 */
.L_x_69:
[----:B------:R-:W-:Y:S05]  /*08a0*/  BSYNC.RECONVERGENT B2 ;  /* 0x0000000000027941 */ /* 0x000fea0003800200 */
.L_x_68:
[----:B------:R-:W-:Y:S05]  /*08b0*/  @!P1 BRA `(.L_x_62) ;  /* 0x00000000002c9947 */ /* 0x000fea0003800000 */
[----:B------:R-:W1:Y:S01]  /*08c0*/  LDC.64 R2, c[0x0][0x380] ;  /* 0x0000e000ff027b82 */ /* 0x000e620000000a00 */
[----:B0-----:R-:W-:Y:S01]  /*08d0*/  IMAD.U32 R9, RZ, RZ, UR16 ;  /* 0x00000010ff097e24 */ /* 0x001fe2000f8e00ff */
[----:B------:R-:W-:-:S03]  /*08e0*/  IADD3 R7, PT, PT, -R7, RZ, RZ ;  /* 0x000000ff07077210 */ /* 0x000fc60007ffe1ff */
[----:B-1----:R-:W-:-:S07]  /*08f0*/  IMAD.WIDE.U32 R2, R9, 0x4000, R2 ;  /* 0x0000400009027825 */ /* 0x002fce00078e0002 */
.L_x_70:
[----:B------:R-:W-:-:S06]  /*0900*/  IMAD.WIDE R8, R6, 0x4, R2 ;  /* 0x0000000406087825 */ /* 0x000fcc00078e0202 */
[----:B------:R-:W2:Y:S01]  /*0910*/  LDG.E R9, desc[UR14][R8.64] ;  /* 0x0000000e08097981 */ /* 0x000ea2000c1e1900 */
[----:B------:R-:W-:Y:S01]  /*0920*/  VIADD R7, R7, 0x1 ;  /* 0x0000000107077836 */ /* 0x000fe20000000000 */
[----:B------:R-:W-:-:S04]  /*0930*/  IADD3 R6, PT, PT, R6, 0x100, RZ ;  /* 0x0000010006067810 */ /* 0x000fc80007ffe0ff */
[----:B------:R-:W-:Y:S01]  /*0940*/  ISETP.NE.AND P0, PT, R7, RZ, PT ;  /* 0x000000ff0700720c */ /* 0x000fe20003f05270 */
[----:B--2--5:R-:W-:-:S12]  /*0950*/  FADD R4, R9, R4 ;  /* 0x0000000409047221 */ /* 0x024fd80000000000 */
[----:B------:R-:W-:Y:S05]  /*0960*/  @P0 BRA `(.L_x_70) ;  /* 0xfffffffc00e40947 */ /* 0x000fea000383ffff */
.L_x_62:
[----:B------:R-:W-:Y:S05]  /*0970*/  BSYNC.RECONVERGENT B1 ;  /* 0x0000000000017941 */ /* 0x000fea0003800200 */
.L_x_61:
[----:B------:R-:W-:Y:S01]  /*0980*/  ISETP.GE.AND P0, PT, R5, 0x100, PT ;  /* 0x000001000500780c */ /* 0x000fe20003f06270 */
[----:B-----5:R-:W-:-:S12]  /*0990*/  IMAD.MOV.U32 R11, RZ, RZ, R4 ;  /* 0x000000ffff0b7224 */ /* 0x020fd800078e0004 */
[----:B------:R-:W-:Y:S05]  /*09a0*/  @!P0 BRA `(.L_x_71) ;  /* 0x0000000000ac8947 */ /* 0x000fea0003800000 */
[----:B------:R-:W1:Y:S01]  /*09b0*/  S2R R7, SR_LANEID ;  /* 0x0000000000077919 */ /* 0x000e620000000000 */
[----:B------:R-:W2:Y:S02]  /*09c0*/  SHFL.DOWN PT, R2, R11, 0x1, 0x1f ;  /* 0x08201f000b027f89 */ /* 0x000ea400000e0000 */
[----:B--2---:R-:W-:Y:S01]  /*09d0*/  FADD R2, R2, R11 ;  /* 0x0000000b02027221 */ /* 0x004fe20000000000 */
[C---:B-1----:R-:W-:Y:S02]  /*09e0*/  ISETP.GT.AND P0, PT, R7.reuse, 0x1e, PT ;  /* 0x0000001e0700780c */ /* 0x042fe40003f04270 */
[----:B------:R-:W-:Y:S02]  /*09f0*/  ISETP.NE.AND P1, PT, R7, RZ, PT ;  /* 0x000000ff0700720c */ /* 0x000fe40003f25270 */
[----:B------:R-:W-:Y:S02]  /*0a00*/  FSEL R2, R11, R2, P0 ;  /* 0x000000020b027208 */ /* 0x000fe40000000000 */
[----:B------:R-:W-:-:S03]  /*0a10*/  ISETP.GT.AND P0, PT, R7, 0x1d, PT ;  /* 0x0000001d0700780c */ /* 0x000fc60003f04270 */
[----:B------:R-:W1:Y:S06]  /*0a20*/  SHFL.DOWN PT, R3, R2, 0x2, 0x1f ;  /* 0x08401f0002037f89 */ /* 0x000e6c00000e0000 */
[----:B------:R-:W2:Y:S01]  /*0a30*/  @!P1 S2R R6, SR_CgaCtaId ;  /* 0x0000000000069919 */ /* 0x000ea20000008800 */
[----:B------:R-:W-:Y:S02]  /*0a40*/  @!P1 MOV R5, 0x400 ;  /* 0x0000040000059802 */ /* 0x000fe40000000f00 */
[----:B------:R-:W-:-:S04]  /*0a50*/  @!P1 SHF.R.U32.HI R4, RZ, 0x3, R0 ;  /* 0x00000003ff049819 */ /* 0x000fc80000011600 */
[----:B------:R-:W-:Y:S01]  /*0a60*/  @!P1 LOP3.LUT R4, R4, 0x7c, RZ, 0xc0, !PT ;  /* 0x0000007c04049812 */ /* 0x000fe200078ec0ff */
[----:B-1----:R-:W-:Y:S01]  /*0a70*/  @!P0 FADD R2, R2, R3 ;  /* 0x0000000302028221 */ /* 0x002fe20000000000 */
[----:B------:R-:W-:-:S04]  /*0a80*/  ISETP.GT.AND P0, PT, R7, 0x1b, PT ;  /* 0x0000001b0700780c */ /* 0x000fc80003f04270 */
[----:B------:R-:W1:Y:S01]  /*0a90*/  SHFL.DOWN PT, R3, R2, 0x4, 0x1f ;  /* 0x08801f0002037f89 */ /* 0x000e6200000e0000 */
[----:B--2---:R-:W-:-:S04]  /*0aa0*/  @!P1 LEA R5, R6, R5, 0x18 ;  /* 0x0000000506059211 */ /* 0x004fc800078ec0ff */
[----:B------:R-:W-:-:S04]  /*0ab0*/  @!P1 IADD3 R4, PT, PT, R4, R5, RZ ;  /* 0x0000000504049210 */ /* 0x000fc80007ffe0ff */
[----:B-1----:R-:W-:Y:S01]  /*0ac0*/  @!P0 FADD R2, R2, R3 ;  /* 0x0000000302028221 */ /* 0x002fe20000000000 */
[----:B------:R-:W-:-:S04]  /*0ad0*/  ISETP.GT.AND P0, PT, R7, 0x17, PT ;  /* 0x000000170700780c */ /* 0x000fc80003f04270 */
[----:B------:R-:W1:Y:S09]  /*0ae0*/  SHFL.DOWN PT, R3, R2, 0x8, 0x1f ;  /* 0x09001f0002037f89 */ /* 0x000e7200000e0000 */
[----:B-1----:R-:W-:Y:S01]  /*0af0*/  @!P0 FADD R2, R2, R3 ;  /* 0x0000000302028221 */ /* 0x002fe20000000000 */
[----:B------:R-:W-:-:S04]  /*0b00*/  ISETP.NE.AND P0, PT, R0, RZ, PT ;  /* 0x000000ff0000720c */ /* 0x000fc80003f05270 */
[----:B------:R-:W1:Y:S02]  /*0b10*/  SHFL.DOWN PT, R3, R2, 0x10, 0x1f ;  /* 0x0a001f0002037f89 */ /* 0x000e6400000e0000 */
[----:B-1----:R-:W-:-:S05]  /*0b20*/  FADD R3, R2, R3 ;  /* 0x0000000302037221 */ /* 0x002fca0000000000 */
[----:B------:R2:W-:Y:S01]  /*0b30*/  @!P1 STS [R4+0x8], R3 ;  /* 0x0000080304009388 */ /* 0x0005e20000000800 */
[----:B------:R-:W-:Y:S01]  /*0b40*/  BAR.SYNC.DEFER_BLOCKING 0x0 ;  /* 0x0000000000007b1d */ /* 0x000fe20000010000 */
[----:B------:R-:W-:-:S04]  /*0b50*/  ISETP.GT.AND P1, PT, R7, 0xf, PT ;  /* 0x0000000f0700780c */ /* 0x000fc80003f24270 */
[----:B0-----:R-:W-:Y:S01]  /*0b60*/  FSEL R9, R2, R3, P1 ;  /* 0x0000000302097208 */ /* 0x001fe20000800000 */
[----:B------:R-:W-:Y:S08]  /*0b70*/  @P0 BRA `(.L_x_72) ;  /* 0x0000001400d00947 */ /* 0x000ff00003800000 */
[----:B------:R-:W0:Y:S01]  /*0b80*/  S2UR UR5, SR_CgaCtaId ;  /* 0x00000000000579c3 */ /* 0x000e220000008800 */
[----:B------:R-:W-:Y:S02]  /*0b90*/  UMOV UR4, 0x400 ;  /* 0x0000040000047882 */ /* 0x000fe40000000000 */
[----:B0-----:R-:W-:-:S09]  /*0ba0*/  ULEA UR4, UR5, UR4, 0x18 ;  /* 0x0000000405047291 */ /* 0x001fd2000f8ec0ff */
[----:B------:R-:W0:Y:S04]  /*0bb0*/  LDS R0, [UR4+0xc] ;  /* 0x00000c04ff007984 */ /* 0x000e280008000800 */
[----:B--2---:R-:W1:Y:S04]  /*0bc0*/  LDS.128 R4, [UR4+0x10] ;  /* 0x00001004ff047984 */ /* 0x004e680008000c00 */
        /* <DEDUP_REMOVED lines=9> */
.L_x_71:
[----:B0-----:R-:W0:Y:S01]  /*0c60*/  S2R R9, SR_LANEID ;  /* 0x0000000000097919 */ /* 0x001e220000000000 */
[----:B------:R-:W-:-:S05]  /*0c70*/  LOP3.LUT R2, R0, 0x3e0, RZ, 0xc0, !PT ;  /* 0x000003e000027812 */ /* 0x000fca00078ec0ff */
[----:B------:R-:W-:Y:S01]  /*0c80*/  VIADD R4, R2, 0x20 ;  /* 0x0000002002047836 */ /* 0x000fe20000000000 */
[----:B------:R-:W-:-:S04]  /*0c90*/  LOP3.LUT R2, RZ, R2, RZ, 0x33, !PT ;  /* 0x00000002ff027212 */ /* 0x000fc800078e33ff */
[----:B------:R-:W-:Y:S02]  /*0ca0*/  ISETP.GT.AND P0, PT, R4, R5, PT ;  /* 0x000000050400720c */ /* 0x000fe40003f04270 */
[----:B------:R-:W-:-:S04]  /*0cb0*/  IADD3 R2, PT, PT, R5, R2, RZ ;  /* 0x0000000205027210 */ /* 0x000fc80007ffe0ff */
[----:B------:R-:W-:-:S05]  /*0cc0*/  SEL R2, R2, 0x1f, P0 ;  /* 0x0000001f02027807 */ /* 0x000fca0000000000 */
[----:B------:R-:W1:Y:S01]  /*0cd0*/  SHFL.DOWN PT, R3, R11, 0x1, R2 ;  /* 0x082000000b037989 */ /* 0x000e6200000e0002 */
[C---:B0-----:R-:W-:Y:S01]  /*0ce0*/  ISETP.GE.AND P0, PT, R9.reuse, R2, PT ;  /* 0x000000020900720c */ /* 0x041fe20003f06270 */
[C---:B------:R-:W-:Y:S01]  /*0cf0*/  VIADD R7, R9.reuse, 0x2 ;  /* 0x0000000209077836 */ /* 0x040fe20000000000 */
[----:B------:R-:W-:-:S11]  /*0d00*/  ISETP.NE.AND P1, PT, R9, RZ, PT ;  /* 0x000000ff0900720c */ /* 0x000fd60003f25270 */
[----:B-1----:R-:W-:Y:S01]  /*0d10*/  @!P0 FADD R11, R3, R11 ;  /* 0x0000000b030b8221 */ /* 0x002fe20000000000 */
[----:B------:R-:W-:Y:S01]  /*0d20*/  ISETP.GT.AND P0, PT, R7, R2, PT ;  /* 0x000000020700720c */ /* 0x000fe20003f04270 */
[----:B------:R-:W0:Y:S01]  /*0d30*/  @!P1 S2R R13, SR_CgaCtaId ;  /* 0x00000000000d9919 */ /* 0x000e220000008800 */
[----:B------:R-:W-:Y:S02]  /*0d40*/  IADD3 R7, PT, PT, R9, 0x4, RZ ;  /* 0x0000000409077810 */ /* 0x000fe40007ffe0ff */
[----:B------:R-:W-:Y:S01]  /*0d50*/  @!P1 MOV R6, 0x400 ;  /* 0x0000040000069802 */ /* 0x000fe20000000f00 */
[----:B------:R-:W1:Y:S01]  /*0d60*/  SHFL.DOWN PT, R3, R11, 0x2, R2 ;  /* 0x084000000b037989 */ /* 0x000e6200000e0002 */
[----:B------:R-:W-:-:S04]  /*0d70*/  @!P1 SHF.R.U32.HI R4, RZ, 0x3, R0 ;  /* 0x00000003ff049819 */ /* 0x000fc80000011600 */
[----:B------:R-:W-:-:S03]  /*0d80*/  @!P1 LOP3.LUT R4, R4, 0x7c, RZ, 0xc0, !PT ;  /* 0x0000007c04049812 */ /* 0x000fc600078ec0ff */
[----:B-1----:R-:W-:Y:S01]  /*0d90*/  @!P0 FADD R11, R11, R3 ;  /* 0x000000030b0b8221 */ /* 0x002fe20000000000 */
[----:B------:R-:W-:Y:S01]  /*0da0*/  ISETP.GT.AND P0, PT, R7, R2, PT ;  /* 0x000000020700720c */ /* 0x000fe20003f04270 */
[----:B------:R-:W-:Y:S01]  /*0db0*/  VIADD R7, R9, 0x8 ;  /* 0x0000000809077836 */ /* 0x000fe20000000000 */
[----:B0-----:R-:W-:Y:S02]  /*0dc0*/  @!P1 LEA R13, R13, R6, 0x18 ;  /* 0x000000060d0d9211 */ /* 0x001fe400078ec0ff */
[----:B------:R-:W0:Y:S03]  /*0dd0*/  SHFL.DOWN PT, R3, R11, 0x4, R2 ;  /* 0x088000000b037989 */ /* 0x000e2600000e0002 */
[----:B------:R-:W-:-:S06]  /*0de0*/  @!P1 IMAD.IADD R4, R4, 0x1, R13 ;  /* 0x0000000104049824 */ /* 0x000fcc00078e020d */
[----:B0-----:R-:W-:Y:S01]  /*0df0*/  @!P0 FADD R11, R11, R3 ;  /* 0x000000030b0b8221 */ /* 0x001fe20000000000 */
[-C--:B------:R-:W-:Y:S02]  /*0e00*/  ISETP.GT.AND P0, PT, R7, R2.reuse, PT ;  /* 0x000000020700720c */ /* 0x080fe40003f04270 */
[----:B------:R-:W-:Y:S02]  /*0e10*/  IADD3 R7, PT, PT, R9, 0x10, RZ ;  /* 0x0000001009077810 */ /* 0x000fe40007ffe0ff */
[----:B------:R-:W0:Y:S09]  /*0e20*/  SHFL.DOWN PT, R3, R11, 0x8, R2 ;  /* 0x090000000b037989 */ /* 0x000e3200000e0002 */
[----:B0-----:R-:W-:Y:S01]  /*0e30*/  @!P0 FADD R11, R11, R3 ;  /* 0x000000030b0b8221 */ /* 0x001fe20000000000 */
[----:B------:R-:W-:-:S04]  /*0e40*/  ISETP.GT.AND P0, PT, R7, R2, PT ;  /* 0x000000020700720c */ /* 0x000fc80003f04270 */
[----:B------:R-:W0:Y:S09]  /*0e50*/  SHFL.DOWN PT, R3, R11, 0x10, R2 ;  /* 0x0a0000000b037989 */ /* 0x000e3200000e0002 */
        /* <DEDUP_REMOVED lines=13> */
[----:B------:R-:W1:Y:S04]  /*0f30*/  LDS R0, [UR4+0xc] ;  /* 0x00000c04ff007984 */ /* 0x000e680008000800 */
[----:B------:R-:W0:Y:S04]  /*0f40*/  LDS.128 R12, [UR4+0x10] ;  /* 0x00001004ff0c7984 */ /* 0x000e280008000c00 */
[----:B------:R-:W2:Y:S01]  /*0f50*/  LDS.64 R2, [UR4+0x20] ;  /* 0x00002004ff027984 */ /* 0x000ea20008000a00 */
[----:B-1----:R-:W-:Y:S01]  /*0f60*/  @P2 FADD R9, R9, R0 ;  /* 0x0000000009092221 */ /* 0x002fe20000000000 */
[----:B------:R-:W-:-:S03]  /*0f70*/  ISETP.GT.AND P2, PT, R5, 0xa0, PT ;  /* 0x000000a00500780c */ /* 0x000fc60003f44270 */
[----:B0-----:R-:W-:Y:S01]  /*0f80*/  @P4 FADD R9, R9, R12 ;  /* 0x0000000c09094221 */ /* 0x001fe20000000000 */
        /* <DEDUP_REMOVED lines=8> */
.L_x_58:
[----:B------:R-:W0:Y:S01]  /*1010*/  S2R R0, SR_TID.X ;  /* 0x0000000000007919 */ /* 0x000e220000002100 */
[----:B------:R-:W1:Y:S01]  /*1020*/  LDC.64 R4, c[0x0][0x380] ;  /* 0x0000e000ff047b82 */ /* 0x000e620000000a00 */
[----:B0-----:R-:W-:-:S04]  /*1030*/  VIADD R7, R0, UR7 ;  /* 0x0000000700077c36 */ /* 0x001fc80008000000 */
[----:B-1----:R-:W-:-:S05]  /*1040*/  IMAD.WIDE.U32 R4, R7, 0x4, R4 ;  /* 0x0000000407047825 */ /* 0x002fca00078e0004 */
[----:B------:R-:W2:Y:S04]  /*1050*/  LDG.E R7, desc[UR14][R4.64] ;  /* 0x0000000e04077981 */ /* 0x000ea8000c1e1900 */
[----:B------:R-:W2:Y:S04]  /*1060*/  LDG.E R8, desc[UR14][R4.64+0x400] ;  /* 0x0004000e04087981 */ /* 0x000ea8000c1e1900 */
[----:B------:R-:W3:Y:S04]  /*1070*/  LDG.E R9, desc[UR14][R4.64+0x800] ;  /* 0x0008000e04097981 */ /* 0x000ee8000c1e1900 */
[----:B------:R-:W3:Y:S04]  /*1080*/  LDG.E R10, desc[UR14][R4.64+0xc00] ;  /* 0x000c000e040a7981 */ /* 0x000ee8000c1e1900 */
[----:B------:R-:W4:Y:S04]  /*1090*/  LDG.E R11, desc[UR14][R4.64+0x1000] ;  /* 0x0010000e040b7981 */ /* 0x000f28000c1e1900 */
[----:B------:R-:W4:Y:S04]  /*10a0*/  LDG.E R12, desc[UR14][R4.64+0x1400] ;  /* 0x0014000e040c7981 */ /* 0x000f28000c1e1900 */
[----:B------:R-:W5:Y:S04]  /*10b0*/  LDG.E R13, desc[UR14][R4.64+0x1800] ;  /* 0x0018000e040d7981 */ /* 0x000f68000c1e1900 */
        /* <DEDUP_REMOVED lines=8> */
[----:B------:R-:W5:Y:S01]  /*1140*/  LDG.E R21, desc[UR14][R4.64+0x3c00] ;  /* 0x003c000e04157981 */ /* 0x000f62000c1e1900 */
[----:B------:R-:W-:-:S04]  /*1150*/  ISETP.GE.U32.AND P0, PT, R23, UR5, PT ;  /* 0x0000000517007c0c */ /* 0x000fc8000bf06070 */
[----:B------:R-:W-:Y:S01]  /*1160*/  ISETP.GE.U32.AND.EX P0, PT, R22, UR4, PT, P0 ;  /* 0x0000000416007c0c */ /* 0x000fe2000bf06100 */
        /* <DEDUP_REMOVED lines=13> */
[----:B------:R-:W-:-:S04]  /*1240*/  FADD R6, R15, R6 ;  /* 0x000000060f067221 */ /* 0x000fc80000000000 */
[----:B------:R-:W-:Y:S01]  /*1250*/  FADD R7, R7, R6 ;  /* 0x0000000607077221 */ /* 0x000fe20000000000 */
[----:B------:R-:W-:Y:S06]  /*1260*/  @!P0 BRA `(.L_x_73) ;  /* 0x0000000c006c8947 */ /* 0x000fec0003800000 */
[----:B------:R-:W-:Y:S01]  /*1270*/  UIADD3 UR8, UP0, UPT, UR5, UR7, URZ ;  /* 0x0000000705087290 */ /* 0x000fe2000ff1e0ff */
[----:B------:R-:W-:Y:S01]  /*1280*/  IADD3 R23, P2, PT, R2, -0x1000, RZ ;  /* 0xfffff00002177810 */ /* 0x000fe20007f5e0ff */
[----:B------:R-:W0:Y:S01]  /*1290*/  LDCU.64 UR12, c[0x0][0x380] ;  /* 0x00007000ff0c77ac */ /* 0x000e220008000a00 */
[----:B------:R-:W-:Y:S02]  /*12a0*/  LOP3.LUT R5, RZ, R0, RZ, 0x33, !PT ;  /* 0x00000000ff057212 */ /* 0x000fe400078e33ff */
[----:B------:R-:W-:Y:S01]  /*12b0*/  IADD3.X R8, PT, PT, R3, -0x1, RZ, P2, !PT ;  /* 0xffffffff03087810 */ /* 0x000fe200017fe4ff */
[----:B------:R-:W-:Y:S01]  /*12c0*/  UIADD3.X UR9, UPT, UPT, URZ, UR4, URZ, UP0, !UPT ;  /* 0x00000004ff097290 */ /* 0x000fe200087fe4ff */
[----:B------:R-:W-:Y:S01]  /*12d0*/  ISETP.LT.U32.AND P0, PT, R23, UR8, PT ;  /* 0x0000000817007c0c */ /* 0x000fe2000bf01070 */
[----:B------:R-:W-:Y:S01]  /*12e0*/  UMOV UR6, UR5 ;  /* 0x0000000500067c82 */ /* 0x000fe20008000000 */
[----:B------:R-:W-:Y:S01]  /*12f0*/  IADD3 R9, P1, PT, R0, UR8, RZ ;  /* 0x0000000800097c10 */ /* 0x000fe2000ff3e0ff */
[----:B------:R-:W-:Y:S01]  /*1300*/  UMOV UR4, URZ ;  /* 0x000000ff00047c82 */ /* 0x000fe20008000000 */
[----:B------:R-:W-:Y:S01]  /*1310*/  IADD3 R5, PT, PT, R2, -UR5, R5 ;  /* 0x8000000502057c10 */ /* 0x000fe2000fffe005 */
[----:B------:R-:W-:Y:S01]  /*1320*/  UMOV UR10, UR8 ;  /* 0x00000008000a7c82 */ /* 0x000fe20008000000 */
[----:B------:R-:W-:Y:S01]  /*1330*/  MOV R11, UR9 ;  /* 0x00000009000b7c02 */ /* 0x000fe20008000f00 */
[----:B------:R-:W-:-:S03]  /*1340*/  IMAD.X R0, RZ, RZ, UR9, P1 ;  /* 0x00000009ff007e24 */ /* 0x000fc600088e06ff */
[----:B------:R-:W-:Y:S02]  /*1350*/  ISETP.GT.U32.AND.EX P0, PT, R11, R8, PT, P0 ;  /* 0x000000080b00720c */ /* 0x000fe40003f04100 */
[----:B0-----:R-:W-:-:S04]  /*1360*/  LEA R6, P2, R9, UR12, 0x2 ;  /* 0x0000000c09067c11 */ /* 0x001fc8000f8410ff */
[----:B------:R-:W-:Y:S02]  /*1370*/  IADD3 R6, P1, PT, R6, 0x2000, RZ ;  /* 0x0000200006067810 */ /* 0x000fe40007f3e0ff */
[----:B------:R-:W-:Y:S02]  /*1380*/  LEA.HI.X R9, R9, UR13, R0, 0x2, P2 ;  /* 0x0000000d09097c11 */ /* 0x000fe400090f1400 */
[----:B------:R-:W-:Y:S01]  /*1390*/  IADD3 R0, PT, PT, R5, -UR7, RZ ;  /* 0x8000000705007c10 */ /* 0x000fe2000fffe0ff */
[----:B------:R-:W-:Y:S02]  /*13a0*/  UMOV UR7, UR9 ;  /* 0x0000000900077c82 */ /* 0x000fe40008000000 */
[----:B------:R-:W-:Y:S01]  /*13b0*/  IMAD.X R9, RZ, RZ, R9, P1 ;  /* 0x000000ffff097224 */ /* 0x000fe200008e0609 */
[----:B------:R-:W-:Y:S06]  /*13c0*/  @P0 BRA `(.L_x_74) ;  /* 0x0000000400000947 */ /* 0x000fec0003800000 */
[----:B------:R-:W0:Y:S01]  /*13d0*/  LDC.64 R2, c[0x0][0x3b8] ;  /* 0x0000ee00ff027b82 */ /* 0x000e220000000a00 */
[----:B------:R-:W1:Y:S01]  /*13e0*/  LDCU.64 UR12, c[0x0][0x380] ;  /* 0x00007000ff0c77ac */ /* 0x000e620008000a00 */
[----:B------:R-:W-:Y:S01]  /*13f0*/  NOP ;  /* 0x0000000000007918 */ /* 0x000fe20000000000 */
.L_x_75:
[----:B------:R-:W2:Y:S02]  /*1400*/  S2R R5, SR_TID.X ;  /* 0x0000000000057919 */ /* 0x000ea40000002100 */
[----:B--2---:R-:W-:-:S04]  /*1410*/  IADD3 R5, P0, PT, R5, UR8, RZ ;  /* 0x0000000805057c10 */ /* 0x004fc8000ff1e0ff */
[----:B------:R-:W-:Y:S02]  /*1420*/  IADD3.X R10, PT, PT, RZ, UR9, RZ, P0, !PT ;  /* 0x00000009ff0a7c10 */ /* 0x000fe400087fe4ff */
[----:B-1----:R-:W-:-:S04]  /*1430*/  LEA R4, P0, R5, UR12, 0x2 ;  /* 0x0000000c05047c11 */ /* 0x002fc8000f8010ff */
[----:B------:R-:W-:-:S05]  /*1440*/  LEA.HI.X R5, R5, UR13, R10, 0x2, P0 ;  /* 0x0000000d05057c11 */ /* 0x000fca00080f140a */
        /* <DEDUP_REMOVED lines=15> */
[----:B------:R1:W5:Y:S01]  /*1540*/  LDG.E R22, desc[UR14][R4.64+0x3c00] ;  /* 0x003c000e04167981 */ /* 0x000362000c1e1900 */
[----:B------:R-:W-:-:S02]  /*1550*/  USHF.R.S32.HI UR11, URZ, 0x1f, UR5 ;  /* 0x0000001fff0b7899 */ /* 0x000fc40008011405 */
[----:B------:R-:W-:-:S04]  /*1560*/  UIADD3 UR6, UP0, UPT, UR5, UR10, URZ ;  /* 0x0000000a05067290 */ /* 0x000fc8000ff1e0ff */
[----:B------:R-:W-:Y:S01]  /*1570*/  UIADD3.X UR7, UPT, UPT, UR11, UR7, URZ, UP0, !UPT ;  /* 0x000000070b077290 */ /* 0x000fe200087fe4ff */
[----:B--2---:R-:W-:Y:S01]  /*1580*/  FADD R7, R24, R7 ;  /* 0x0000000718077221 */ /* 0x004fe20000000000 */
[----:B0-----:R-:W-:-:S04]  /*1590*/  IADD3 R24, P1, PT, R2, -UR8, RZ ;  /* 0x8000000802187c10 */ /* 0x001fc8000ff3e0ff */
[----:B------:R-:W-:Y:S02]  /*15a0*/  ISETP.GE.U32.AND P0, PT, R24, UR5, PT ;  /* 0x0000000518007c0c */ /* 0x000fe4000bf06070 */
[----:B-1----:R-:W-:Y:S01]  /*15b0*/  IADD3.X R4, PT, PT, R3, ~UR9, RZ, P1, !PT ;  /* 0x8000000903047c10 */ /* 0x002fe20008ffe4ff */
[----:B---3--:R-:W-:-:S03]  /*15c0*/  FADD R26, R25, R26 ;  /* 0x0000001a191a7221 */ /* 0x008fc60000000000 */
[----:B------:R-:W-:Y:S01]  /*15d0*/  ISETP.GE.U32.AND.EX P0, PT, R4, UR11, PT, P0 ;  /* 0x0000000b04007c0c */ /* 0x000fe2000bf06100 */
        /* <DEDUP_REMOVED lines=12> */
[----:B------:R-:W-:-:S04]  /*16a0*/  FADD R7, R7, R10 ;  /* 0x0000000a07077221 */ /* 0x000fc80000000000 */
[----:B------:R-:W-:Y:S01]  /*16b0*/  FADD R7, R22, R7 ;  /* 0x0000000716077221 */ /* 0x000fe20000000000 */
[----:B------:R-:W-:Y:S06]  /*16c0*/  @!P0 BRA `(.L_x_73) ;  /* 0x0000000800548947 */ /* 0x000fec0003800000 */
[----:B------:R-:W-:Y:S01]  /*16d0*/  UIADD3 UR8, UP0, UPT, UR5, UR8, URZ ;  /* 0x0000000805087290 */ /* 0x000fe2000ff1e0ff */
[----:B------:R-:W-:Y:S01]  /*16e0*/  MOV R5, R9 ;  /* 0x0000000900057202 */ /* 0x000fe20000000f00 */
[----:B------:R-:W-:Y:S01]  /*16f0*/  IMAD.U32 R11, RZ, RZ, UR5 ;  /* 0x00000005ff0b7e24 */ /* 0x000fe2000f8e00ff */
[----:B------:R-:W-:Y:S01]  /*1700*/  UIADD3 UR4, UPT, UPT, UR4, 0x1, URZ ;  /* 0x0000000104047890 */ /* 0x000fe2000fffe0ff */
[----:B------:R-:W-:Y:S01]  /*1710*/  IMAD.MOV.U32 R4, RZ, RZ, R6 ;  /* 0x000000ffff047224 */ /* 0x000fe200078e0006 */
[----:B------:R-:W-:Y:S01]  /*1720*/  UIADD3.X UR9, UPT, UPT, UR11, UR9, URZ, UP0, !UPT ;  /* 0x000000090b097290 */ /* 0x000fe200087fe4ff */
[----:B------:R-:W-:Y:S01]  /*1730*/  ISETP.LT.U32.AND P0, PT, R23, UR8, PT ;  /* 0x0000000817007c0c */ /* 0x000fe2000bf01070 */
[----:B------:R-:W-:Y:S01]  /*1740*/  VIADD R0, R0, -UR5 ;  /* 0x8000000500007c36 */ /* 0x000fe20008000000 */
[----:B------:R-:W-:Y:S01]  /*1750*/  UMOV UR10, UR6 ;  /* 0x00000006000a7c82 */ /* 0x000fe20008000000 */
[----:B------:R-:W-:Y:S02]  /*1760*/  IMAD.WIDE R4, R11, 0x4, R4 ;  /* 0x000000040b047825 */ /* 0x000fe400078e0204 */
[----:B------:R-:W-:-:S02]  /*1770*/  MOV R13, UR9 ;  /* 0x00000009000d7c02 */ /* 0x000fc40008000f00 */
[----:B------:R-:W-:Y:S01]  /*1780*/  IMAD.MOV.U32 R6, RZ, RZ, R4 ;  /* 0x000000ffff067224 */ /* 0x000fe200078e0004 */
[----:B------:R-:W-:Y:S02]  /*1790*/  MOV R9, R5 ;  /* 0x0000000500097202 */ /* 0x000fe40000000f00 */
[----:B------:R-:W-:-:S13]  /*17a0*/  ISETP.GT.U32.AND.EX P0, PT, R13, R8, PT, P0 ;  /* 0x000000080d00720c */ /* 0x000fda0003f04100 */
[----:B------:R-:W-:Y:S05]  /*17b0*/  @!P0 BRA `(.L_x_75) ;  /* 0xfffffffc00108947 */ /* 0x000fea000383ffff */
[----:B------:R-:W-:-:S05]  /*17c0*/  UMOV UR6, UR5 ;  /* 0x0000000500067c82 */ /* 0x000fca0008000000 */
.L_x_74:
[----:B------:R-:W0:Y:S01]  /*17d0*/  S2R R5, SR_TID.X ;  /* 0x0000000000057919 */ /* 0x000e220000002100 */
[C---:B------:R-:W-:Y:S01]  /*17e0*/  IADD3 R4, PT, PT, R2.reuse, -UR8, RZ ;  /* 0x8000000802047c10 */ /* 0x040fe2000fffe0ff */
[----:B------:R-:W-:Y:S01]  /*17f0*/  IMAD.U32 R8, RZ, RZ, UR9 ;  /* 0x00000009ff087e24 */ /* 0x000fe2000f8e00ff */
[----:B------:R-:W-:Y:S01]  /*1800*/  ISETP.LE.U32.AND P1, PT, R2, UR8, PT ;  /* 0x0000000802007c0c */ /* 0x000fe2000bf23070 */
[----:B------:R-:W-:Y:S01]  /*1810*/  BSSY.RECONVERGENT B1, `(.L_x_73) ;  /* 0x0000080000017945 */ /* 0x000fe20003800200 */
[----:B0-----:R-:W-:-:S04]  /*1820*/  ISETP.GE.AND P0, PT, R5, R4, PT ;  /* 0x000000040500720c */ /* 0x001fc80003f06270 */
[----:B------:R-:W-:-:S13]  /*1830*/  ISETP.GE.U32.OR.EX P0, PT, R8, R3, P0, P1 ;  /* 0x000000030800720c */ /* 0x000fda0000706510 */
[----:B------:R-:W-:Y:S05]  /*1840*/  @P0 BRA `(.L_x_76) ;  /* 0x0000000400f00947 */ /* 0x000fea0003800000 */
[----:B------:R-:W0:Y:S01]  /*1850*/  LDC R4, c[0x0][0x3c0] ;  /* 0x0000f000ff047b82 */ /* 0x000e220000000800 */
[----:B------:R-:W-:Y:S01]  /*1860*/  USHF.L.U32 UR5, UR16, 0xc, URZ ;  /* 0x0000000c10057899 */ /* 0x000fe200080006ff */
[----:B------:R-:W-:Y:S01]  /*1870*/  LOP3.LUT R3, RZ, R5, RZ, 0x33, !PT ;  /* 0x00000005ff037212 */ /* 0x000fe200078e33ff */
[----:B------:R-:W-:Y:S02]  /*1880*/  BSSY.RECONVERGENT B2, `(.L_x_77) ;  /* 0x0000037000027945 */ /* 0x000fe40003800200 */
[----:B------:R-:W-:-:S06]  /*1890*/  UIADD3 UR5, UPT, UPT, UR5, UR6, URZ ;  /* 0x0000000605057290 */ /* 0x000fcc000fffe0ff */
[----:B------:R-:W-:Y:S01]  /*18a0*/  IADD3 R2, PT, PT, R2, -UR5, R3 ;  /* 0x8000000502027c10 */ /* 0x000fe2000fffe003 */
[----:B0-----:R-:W-:Y:S01]  /*18b0*/  IMAD R3, R4, UR4, RZ ;  /* 0x0000000404037c24 */ /* 0x001fe2000f8e02ff */
[----:B------:R-:W-:-:S03]  /*18c0*/  MOV R4, R5 ;  /* 0x0000000500047202 */ /* 0x000fc60000000f00 */
[----:B------:R-:W-:-:S05]  /*18d0*/  IMAD R2, R3, -0x1000, R2 ;  /* 0xfffff00003027824 */ /* 0x000fca00078e0202 */
[C---:B------:R-:W-:Y:S02]  /*18e0*/  ISETP.GE.U32.AND P0, PT, R2.reuse, 0xf00, PT ;  /* 0x00000f000200780c */ /* 0x040fe40003f06070 */
[----:B------:R-:W-:-:S04]  /*18f0*/  LEA.HI R19, R2, 0x1, RZ, 0x18 ;  /* 0x0000000102137811 */ /* 0x000fc800078fc0ff */
[----:B------:R-:W-:-:S04]  /*1900*/  LOP3.LUT R21, R19, 0xf, RZ, 0xc0, !PT ;  /* 0x0000000f13157812 */ /* 0x000fc800078ec0ff */
[----:B------:R-:W-:-:S03]  /*1910*/  ISETP.NE.AND P1, PT, R21, RZ, PT ;  /* 0x000000ff1500720c */ /* 0x000fc60003f25270 */
[----:B------:R-:W-:Y:S10]  /*1920*/  @!P0 BRA `(.L_x_78) ;  /* 0x0000000000b08947 */ /* 0x000ff40003800000 */
[----:B------:R-:W-:Y:S01]  /*1930*/  LEA.HI R2, R0, 0x1, RZ, 0x18 ;  /* 0x0000000100027811 */ /* 0x000fe200078fc0ff */
[----:B------:R-:W-:-:S03]  /*1940*/  IMAD.MOV.U32 R4, RZ, RZ, R5 ;  /* 0x000000ffff047224 */ /* 0x000fc600078e0005 */
[----:B------:R-:W-:-:S04]  /*1950*/  LOP3.LUT R2, R2, 0x1fffff0, RZ, 0xc0, !PT ;  /* 0x01fffff002027812 */ /* 0x000fc800078ec0ff */
[----:B------:R-:W-:-:S07]  /*1960*/  IADD3 R8, PT, PT, -R2, RZ, RZ ;  /* 0x000000ff02087210 */ /* 0x000fce0007ffe1ff */
.L_x_79:
[----:B------:R-:W-:Y:S01]  /*1970*/  IMAD.MOV.U32 R2, RZ, RZ, R6 ;  /* 0x000000ffff027224 */ /* 0x000fe200078e0006 */
[----:B------:R-:W-:-:S05]  /*1980*/  MOV R3, R9 ;  /* 0x0000000900037202 */ /* 0x000fca0000000f00 */
[----:B------:R-:W2:Y:S04]  /*1990*/  LDG.E R18, desc[UR14][R2.64+-0x2000] ;  /* 0xffe0000e02127981 */ /* 0x000ea8000c1e1900 */
[----:B------:R-:W3:Y:S04]  /*19a0*/  LDG.E R17, desc[UR14][R2.64+-0x1c00] ;  /* 0xffe4000e02117981 */ /* 0x000ee8000c1e1900 */
        /* <DEDUP_REMOVED lines=14> */
[----:B------:R-:W-:-:S02]  /*1a90*/  VIADD R8, R8, 0x10 ;  /* 0x0000001008087836 */ /* 0x000fc40000000000 */
[----:B------:R-:W-:-:S03]  /*1aa0*/  VIADD R4, R4, 0x1000 ;  /* 0x0000100004047836 */ /* 0x000fc60000000000 */
[----:B------:R-:W-:Y:S01]  /*1ab0*/  ISETP.NE.AND P0, PT, R8, RZ, PT ;  /* 0x000000ff0800720c */ /* 0x000fe20003f05270 */
[----:B--2---:R-:W-:-:S04]  /*1ac0*/  FADD R18, R18, R7 ;  /* 0x0000000712127221 */ /* 0x004fc80000000000 */
        /* <DEDUP_REMOVED lines=13> */
[----:B------:R-:W-:-:S03]  /*1ba0*/  IADD3 R6, P2, PT, R2, 0x4000, RZ ;  /* 0x0000400002067810 */ /* 0x000fc60007f5e0ff */
[----:B------:R-:W-:Y:S01]  /*1bb0*/  FADD R10, R10, R9 ;  /* 0x000000090a0a7221 */ /* 0x000fe20000000000 */
[----:B------:R-:W-:-:S03]  /*1bc0*/  IADD3.X R9, PT, PT, RZ, R3, RZ, P2, !PT ;  /* 0x00000003ff097210 */ /* 0x000fc600017fe4ff */
[----:B------:R-:W-:Y:S01]  /*1bd0*/  FADD R7, R10, R5 ;  /* 0x000000050a077221 */ /* 0x000fe20000000000 */
[----:B------:R-:W-:Y:S06]  /*1be0*/  @P0 BRA `(.L_x_79) ;  /* 0xfffffffc00600947 */ /* 0x000fec000383ffff */
.L_x_78:
[----:B------:R-:W-:Y:S05]  /*1bf0*/  BSYNC.RECONVERGENT B2 ;  /* 0x0000000000027941 */ /* 0x000fea0003800200 */
.L_x_77:
[----:B------:R-:W-:Y:S05]  /*1c00*/  @!P1 BRA `(.L_x_76) ;  /* 0x0000000400009947 */ /* 0x000fea0003800000 */
[----:B------:R-:W-:Y:S01]  /*1c10*/  ISETP.GE.U32.AND P0, PT, R21, 0x8, PT ;  /* 0x000000081500780c */ /* 0x000fe20003f06070 */
[----:B------:R-:W-:Y:S01]  /*1c20*/  BSSY.RECONVERGENT B2, `(.L_x_80) ;  /* 0x0000019000027945 */ /* 0x000fe20003800200 */
[----:B------:R-:W-:-:S04]  /*1c30*/  LOP3.LUT R9, R19, 0x7, RZ, 0xc0, !PT ;  /* 0x0000000713097812 */ /* 0x000fc800078ec0ff */
[----:B------:R-:W-:-:S07]  /*1c40*/  ISETP.NE.AND P1, PT, R9, RZ, PT ;  /* 0x000000ff0900720c */ /* 0x000fce0003f25270 */
[----:B------:R-:W-:Y:S06]  /*1c50*/  @!P0 BRA `(.L_x_81) ;  /* 0x0000000000548947 */ /* 0x000fec0003800000 */
[----:B------:R-:W-:-:S04]  /*1c60*/  IADD3 R3, P0, PT, R4, UR8, RZ ;  /* 0x0000000804037c10 */ /* 0x000fc8000ff1e0ff */
[----:B------:R-:W-:Y:S02]  /*1c70*/  IADD3.X R6, PT, PT, RZ, UR9, RZ, P0, !PT ;  /* 0x00000009ff067c10 */ /* 0x000fe400087fe4ff */
[----:B------:R-:W-:-:S04]  /*1c80*/  LEA R2, P0, R3, UR12, 0x2 ;  /* 0x0000000c03027c11 */ /* 0x000fc8000f8010ff */
[----:B------:R-:W-:-:S05]  /*1c90*/  LEA.HI.X R3, R3, UR13, R6, 0x2, P0 ;  /* 0x0000000d03037c11 */ /* 0x000fca00080f1406 */
[----:B------:R-:W2:Y:S04]  /*1ca0*/  LDG.E R6, desc[UR14][R2.64] ;  /* 0x0000000e02067981 */ /* 0x000ea8000c1e1900 */
[----:B------:R-:W3:Y:S04]  /*1cb0*/  LDG.E R5, desc[UR14][R2.64+0x400] ;  /* 0x0004000e02057981 */ /* 0x000ee8000c1e1900 */
[----:B------:R-:W4:Y:S04]  /*1cc0*/  LDG.E R8, desc[UR14][R2.64+0x800] ;  /* 0x0008000e02087981 */ /* 0x000f28000c1e1900 */
[----:B------:R-:W5:Y:S04]  /*1cd0*/  LDG.E R10, desc[UR14][R2.64+0xc00] ;  /* 0x000c000e020a7981 */ /* 0x000f68000c1e1900 */
[----:B------:R-:W5:Y:S04]  /*1ce0*/  LDG.E R12, desc[UR14][R2.64+0x1000] ;  /* 0x0010000e020c7981 */ /* 0x000f68000c1e1900 */
[----:B------:R-:W5:Y:S04]  /*1cf0*/  LDG.E R14, desc[UR14][R2.64+0x1400] ;  /* 0x0014000e020e7981 */ /* 0x000f68000c1e1900 */
[----:B------:R-:W5:Y:S04]  /*1d00*/  LDG.E R16, desc[UR14][R2.64+0x1800] ;  /* 0x0018000e02107981 */ /* 0x000f68000c1e1900 */
[----:B------:R-:W5:Y:S01]  /*1d10*/  LDG.E R18, desc[UR14][R2.64+0x1c00] ;  /* 0x001c000e02127981 */ /* 0x000f62000c1e1900 */
[----:B------:R-:W-:-:S02]  /*1d20*/  VIADD R4, R4, 0x800 ;  /* 0x0000080004047836 */ /* 0x000fc40000000000 */
[----:B--2---:R-:W-:-:S04]  /*1d30*/  FADD R6, R7, R6 ;  /* 0x0000000607067221 */ /* 0x004fc80000000000 */
[----:B---3--:R-:W-:-:S04]  /*1d40*/  FADD R5, R6, R5 ;  /* 0x0000000506057221 */ /* 0x008fc80000000000 */
[----:B----4-:R-:W-:-:S04]  /*1d50*/  FADD R5, R5, R8 ;  /* 0x0000000805057221 */ /* 0x010fc80000000000 */
[----:B-----5:R-:W-:-:S04]  /*1d60*/  FADD R5, R5, R10 ;  /* 0x0000000a05057221 */ /* 0x020fc80000000000 */
[----:B------:R-:W-:-:S04]  /*1d70*/  FADD R5, R5, R12 ;  /* 0x0000000c05057221 */ /* 0x000fc80000000000 */
[----:B------:R-:W-:-:S04]  /*1d80*/  FADD R5, R5, R14 ;  /* 0x0000000e05057221 */ /* 0x000fc80000000000 */
[----:B------:R-:W-:-:S04]  /*1d90*/  FADD R5, R5, R16 ;  /* 0x0000001005057221 */ /* 0x000fc80000000000 */
[----:B------:R-:W-:-:S07]  /*1da0*/  FADD R7, R5, R18 ;  /* 0x0000001205077221 */ /* 0x000fce0000000000 */
.L_x_81:
[----:B------:R-:W-:Y:S05]  /*1db0*/  BSYNC.RECONVERGENT B2 ;  /* 0x0000000000027941 */ /* 0x000fea0003800200 */
.L_x_80:
[----:B------:R-:W-:Y:S05]  /*1dc0*/  @!P1 BRA `(.L_x_76) ;  /* 0x0000000000909947 */ /* 0x000fea0003800000 */
[----:B------:R-:W-:Y:S01]  /*1dd0*/  ISETP.GE.U32.AND P0, PT, R9, 0x4, PT ;  /* 0x000000040900780c */ /* 0x000fe20003f06070 */
[----:B------:R-:W-:Y:S01]  /*1de0*/  BSSY.RECONVERGENT B2, `(.L_x_82) ;  /* 0x0000010000027945 */ /* 0x000fe20003800200 */
[----:B------:R-:W-:-:S11]  /*1df0*/  LOP3.LUT P1, RZ, R19, 0x3, RZ, 0xc0, !PT ;  /* 0x0000000313ff7812 */ /* 0x000fd6000782c0ff */
[----:B------:R-:W-:Y:S05]  /*1e00*/  @!P0 BRA `(.L_x_83) ;  /* 0x0000000000348947 */ /* 0x000fea0003800000 */
[----:B------:R-:W-:-:S04]  /*1e10*/  IADD3 R3, P0, PT, R4, UR8, RZ ;  /* 0x0000000804037c10 */ /* 0x000fc8000ff1e0ff */
[----:B------:R-:W-:Y:S02]  /*1e20*/  IADD3.X R6, PT, PT, RZ, UR9, RZ, P0, !PT ;  /* 0x00000009ff067c10 */ /* 0x000fe400087fe4ff */
[----:B------:R-:W-:-:S04]  /*1e30*/  LEA R2, P0, R3, UR12, 0x2 ;  /* 0x0000000c03027c11 */ /* 0x000fc8000f8010ff */
[----:B------:R-:W-:-:S05]  /*1e40*/  LEA.HI.X R3, R3, UR13, R6, 0x2, P0 ;  /* 0x0000000d03037c11 */ /* 0x000fca00080f1406 */
[----:B------:R-:W2:Y:S04]  /*1e50*/  LDG.E R6, desc[UR14][R2.64] ;  /* 0x0000000e02067981 */ /* 0x000ea8000c1e1900 */
[----:B------:R-:W3:Y:S04]  /*1e60*/  LDG.E R5, desc[UR14][R2.64+0x400] ;  /* 0x0004000e02057981 */ /* 0x000ee8000c1e1900 */
[----:B------:R-:W4:Y:S04]  /*1e70*/  LDG.E R8, desc[UR14][R2.64+0x800] ;  /* 0x0008000e02087981 */ /* 0x000f28000c1e1900 */
[----:B------:R-:W5:Y:S01]  /*1e80*/  LDG.E R10, desc[UR14][R2.64+0xc00] ;  /* 0x000c000e020a7981 */ /* 0x000f62000c1e1900 */
[----:B------:R-:W-:-:S02]  /*1e90*/  VIADD R4, R4, 0x400 ;  /* 0x0000040004047836 */ /* 0x000fc40000000000 */
[----:B--2---:R-:W-:-:S04]  /*1ea0*/  FADD R6, R7, R6 ;  /* 0x0000000607067221 */ /* 0x004fc80000000000 */
[----:B---3--:R-:W-:-:S04]  /*1eb0*/  FADD R5, R6, R5 ;  /* 0x0000000506057221 */ /* 0x008fc80000000000 */
[----:B----4-:R-:W-:-:S04]  /*1ec0*/  FADD R5, R5, R8 ;  /* 0x0000000805057221 */ /* 0x010fc80000000000 */
[----:B-----5:R-:W-:-:S07]  /*1ed0*/  FADD R7, R5, R10 ;  /* 0x0000000a05077221 */ /* 0x020fce0000000000 */
.L_x_83:
[----:B------:R-:W-:Y:S05]  /*1ee0*/  BSYNC.RECONVERGENT B2 ;  /* 0x0000000000027941 */ /* 0x000fea0003800200 */
.L_x_82:
[----:B------:R-:W-:Y:S05]  /*1ef0*/  @!P1 BRA `(.L_x_76) ;  /* 0x0000000000449947 */ /* 0x000fea0003800000 */
[----:B------:R-:W-:Y:S02]  /*1f00*/  LOP3.LUT R0, R0, 0xffff, RZ, 0xc0, !PT ;  /* 0x0000ffff00007812 */ /* 0x000fe400078ec0ff */
[----:B------:R-:W-:Y:S02]  /*1f10*/  IADD3 R5, P0, PT, R4, UR10, RZ ;  /* 0x0000000a04057c10 */ /* 0x000fe4000ff1e0ff */
[----:B------:R-:W-:Y:S02]  /*1f20*/  LEA.HI R0, R0, 0x1, RZ, 0x18 ;  /* 0x0000000100007811 */ /* 0x000fe400078fc0ff */
[----:B------:R-:W-:Y:S02]  /*1f30*/  LEA R4, P1, R5, UR12, 0x2 ;  /* 0x0000000c05047c11 */ /* 0x000fe4000f8210ff */
[----:B------:R-:W-:Y:S02]  /*1f40*/  LOP3.LUT R0, R0, 0x3, RZ, 0xc0, !PT ;  /* 0x0000000300007812 */ /* 0x000fe400078ec0ff */
[----:B------:R-:W-:-:S03]  /*1f50*/  IADD3.X R2, PT, PT, RZ, UR7, RZ, P0, !PT ;  /* 0x00000007ff027c10 */ /* 0x000fc600087fe4ff */
[----:B------:R-:W-:Y:S01]  /*1f60*/  IMAD.MOV R0, RZ, RZ, -R0 ;  /* 0x000000ffff007224 */ /* 0x000fe200078e0a00 */
[----:B------:R-:W-:-:S07]  /*1f70*/  LEA.HI.X R5, R5, UR13, R2, 0x2, P1 ;  /* 0x0000000d05057c11 */ /* 0x000fce00088f1402 */
.L_x_84:
[----:B------:R-:W-:Y:S01]  /*1f80*/  MOV R2, R4 ;  /* 0x0000000400027202 */ /* 0x000fe20000000f00 */
[----:B------:R-:W-:-:S05]  /*1f90*/  IMAD.MOV.U32 R3, RZ, RZ, R5 ;  /* 0x000000ffff037224 */ /* 0x000fca00078e0005 */
[----:B------:R-:W2:Y:S01]  /*1fa0*/  LDG.E R2, desc[UR14][R2.64] ;  /* 0x0000000e02027981 */ /* 0x000ea2000c1e1900 */
[----:B------:R-:W-:Y:S02]  /*1fb0*/  IADD3 R0, PT, PT, R0, 0x1, RZ ;  /* 0x0000000100007810 */ /* 0x000fe40007ffe0ff */
[----:B------:R-:W-:Y:S02]  /*1fc0*/  IADD3 R4, P1, PT, R4, 0x400, RZ ;  /* 0x0000040004047810 */ /* 0x000fe40007f3e0ff */
[----:B------:R-:W-:-:S03]  /*1fd0*/  ISETP.NE.AND P0, PT, R0, RZ, PT ;  /* 0x000000ff0000720c */ /* 0x000fc60003f05270 */
[----:B------:R-:W-:Y:S02]  /*1fe0*/  IMAD.X R5, RZ, RZ, R5, P1 ;  /* 0x000000ffff057224 */ /* 0x000fe400008e0605 */
[----:B--2---:R-:W-:-:S08]  /*1ff0*/  FADD R7, R2, R7 ;  /* 0x0000000702077221 */ /* 0x004fd00000000000 */
[----:B------:R-:W-:Y:S05]  /*2000*/  @P0 BRA `(.L_x_84) ;  /* 0xfffffffc00dc0947 */ /* 0x000fea000383ffff */
.L_x_76:
[----:B------:R-:W-:Y:S05]  /*2010*/  BSYNC.RECONVERGENT B1 ;  /* 0x0000000000017941 */ /* 0x000fea0003800200 */
.L_x_73:
[----:B------:R-:W0:Y:S01]  /*2020*/  S2R R6, SR_LANEID ;  /* 0x0000000000067919 */ /* 0x000e220000000000 */
[----:B------:R-:W1:Y:S01]  /*2030*/  SHFL.DOWN PT, R0, R7, 0x1, 0x1f ;  /* 0x08201f0007007f89 */ /* 0x000e6200000e0000 */
[----:B------:R-:W2:Y:S01]  /*2040*/  S2R R5, SR_TID.X ;  /* 0x0000000000057919 */ /* 0x000ea20000002100 */
[C---:B0-----:R-:W-:Y:S02]  /*2050*/  ISETP.GT.AND P0, PT, R6.reuse, 0x1e, PT ;  /* 0x0000001e0600780c */ /* 0x041fe40003f04270 */
[----:B------:R-:W-:-:S11]  /*2060*/  ISETP.NE.AND P1, PT, R6, RZ, PT ;  /* 0x000000ff0600720c */ /* 0x000fd60003f25270 */
[----:B-1----:R-:W-:Y:S01]  /*2070*/  @!P0 FADD R7, R0, R7 ;  /* 0x0000000700078221 */ /* 0x002fe20000000000 */
[----:B------:R-:W-:Y:S01]  /*2080*/  ISETP.GT.AND P0, PT, R6, 0x1d, PT ;  /* 0x0000001d0600780c */ /* 0x000fe20003f04270 */
[----:B------:R-:W0:Y:S01]  /*2090*/  @!P1 S2R R4, SR_CgaCtaId ;  /* 0x0000000000049919 */ /* 0x000e220000008800 */
[----:B------:R-:W-:Y:S02]  /*20a0*/  @!P1 MOV R3, 0x400 ;  /* 0x0000040000039802 */ /* 0x000fe40000000f00 */
[----:B--2---:R-:W-:Y:S01]  /*20b0*/  @!P1 SHF.R.U32.HI R2, RZ, 0x3, R5 ;  /* 0x00000003ff029819 */ /* 0x004fe20000011605 */
        /* <DEDUP_REMOVED lines=31> */
[----:B------:R-:W-:-:S07]  /*22b0*/  FADD R9, R2, R3 ;  /* 0x0000000302097221 */ /* 0x000fce0000000000 */
.L_x_72:
[----:B------:R-:W-:Y:S05]  /*22c0*/  BSYNC.RECONVERGENT B0 ;  /* 0x0000000000007941 */ /* 0x000fea0003800200 */
.L_x_57:
[----:B------:R-:W-:Y:S05]  /*22d0*/  @P0 EXIT ;  /* 0x000000000000094d */ /* 0x000fea0003800000 */
[----:B------:R-:W3:Y:S02]  /*22e0*/  LDCU.64 UR4, c[0x0][0x388] ;  /* 0x00007100ff0477ac */ /* 0x000ee40008000a00 */
[----:B---3--:R-:W-:-:S06]  /*22f0*/  UIMAD.WIDE.U32 UR4, UR16, 0x4, UR4 ;  /* 0x00000004100478a5 */ /* 0x008fcc000f8e0004 */
[----:B------:R-:W-:Y:S01]  /*2300*/  IMAD.U32 R2, RZ, RZ, UR4 ;  /* 0x00000004ff027e24 */ /* 0x000fe2000f8e00ff */
[----:B0-2---:R-:W-:-:S05]  /*2310*/  MOV R3, UR5 ;  /* 0x0000000500037c02 */ /* 0x005fca0008000f00 */
[----:B------:R-:W-:Y:S01]  /*2320*/  STG.E desc[UR14][R2.64], R9 ;  /* 0x0000000902007986 */ /* 0x000fe2000c10190e */
[----:B------:R-:W-:Y:S05]  /*2330*/  EXIT ;  /* 0x000000000000794d */ /* 0x000fea0003800000 */
.L_x_85:
        /* <DEDUP_REMOVED lines=12> */
.L_x_313:


//--------------------- .text._ZN3cub18CUB_300001_SM_10006detail6reduce28DeviceReduceSingleTileKernelINS2_10policy_hubIfyN4cuda3std3__44plusIfEEE10Policy1000EN6thrust24THRUST_300001_SM_1000_NS6detail15normal_iteratorINSD_10device_ptrIfEEEEPfyS9_ffNS7_10__identityEEEvT0_T1_T2_T3_T4_T6_ --------------------------
	.section	.text._ZN3cub18CUB_300001_SM_10006detail6reduce28DeviceReduceSingleTileKernelINS2_10policy_hubIfyN4cuda3std3__44plusIfEEE10Policy1000EN6thrust24THRUST_300001_SM_1000_NS6detail15normal_iteratorINSD_10device_ptrIfEEEEPfyS9_ffNS7_10__identityEEEvT0_T1_T2_T3_T4_T6_,"ax",@progbits
	.align	128
        .global         _ZN3cub18CUB_300001_SM_10006detail6reduce28DeviceReduceSingleTileKernelINS2_10policy_hubIfyN4cuda3std3__44plusIfEEE10Policy1000EN6thrust24THRUST_300001_SM_1000_NS6detail15normal_iteratorINSD_10device_ptrIfEEEEPfyS9_ffNS7_10__identityEEEvT0_T1_T2_T3_T4_T6_
        .type           _ZN3cub18CUB_300001_SM_10006detail6reduce28DeviceReduceSingleTileKernelINS2_10policy_hubIfyN4cuda3std3__44plusIfEEE10Policy1000EN6thrust24THRUST_300001_SM_1000_NS6detail15normal_iteratorINSD_10device_ptrIfEEEEPfyS9_ffNS7_10__identityEEEvT0_T1_T2_T3_T4_T6_,@function
        .size           _ZN3cub18CUB_300001_SM_10006detail6reduce28DeviceReduceSingleTileKernelINS2_10policy_hubIfyN4cuda3std3__44plusIfEEE10Policy1000EN6thrust24THRUST_300001_SM_1000_NS6detail15normal_iteratorINSD_10device_ptrIfEEEEPfyS9_ffNS7_10__identityEEEvT0_T1_T2_T3_T4_T6_,(.L_x_314 - _ZN3cub18CUB_300001_SM_10006detail6reduce28DeviceReduceSingleTileKernelINS2_10policy_hubIfyN4cuda3std3__44plusIfEEE10Policy1000EN6thrust24THRUST_300001_SM_1000_NS6detail15normal_iteratorINSD_10device_ptrIfEEEEPfyS9_ffNS7_10__identityEEEvT0_T1_T2_T3_T4_T6_)
        .other          _ZN3cub18CUB_300001_SM_10006detail6reduce28DeviceReduceSingleTileKernelINS2_10policy_hubIfyN4cuda3std3__44plusIfEEE10Policy1000EN6thrust24THRUST_300001_SM_1000_NS6detail15normal_iteratorINSD_10device_ptrIfEEEEPfyS9_ffNS7_10__identityEEEvT0_T1_T2_T3_T4_T6_,@"STO_CUDA_ENTRY STV_DEFAULT"
_ZN3cub18CUB_300001_SM_10006detail6reduce28DeviceReduceSingleTileKernelINS2_10policy_hubIfyN4cuda3std3__44plusIfEEE10Policy1000EN6thrust24THRUST_300001_SM_1000_NS6detail15normal_iteratorINSD_10device_ptrIfEEEEPfyS9_ffNS7_10__identityEEEvT0_T1_T2_T3_T4_T6_:
.text._ZN3cub18CUB_300001_SM_10006detail6reduce28DeviceReduceSingleTileKernelINS2_10policy_hubIfyN4cuda3std3__44plusIfEEE10Policy1000EN6thrust24THRUST_300001_SM_1000_NS6detail15normal_iteratorINSD_10device_ptrIfEEEEPfyS9_ffNS7_10__identityEEEvT0_T1_T2_T3_T4_T6_:
[----:B------:R-:W-:Y:S01]  /*0000*/  LDC R1, c[0x0][0x37c] ;  /* 0x0000df00ff017b82 */ /* 0x000fe20000000800 */
[----:B------:R-:W0:Y:S01]  /*0010*/  LDCU.64 UR4, c[0x0][0x390] ;  /* 0x00007200ff0477ac */ /* 0x000e220008000a00 */
[----:B------:R-:W1:Y:S01]  /*0020*/  LDCU.64 UR6, c[0x0][0x358] ;  /* 0x00006b00ff0677ac */ /* 0x000e620008000a00 */
[----:B0-----:R-:W-:Y:S01]  /*0030*/  MOV R4, UR4 ;  /* 0x0000000400047c02 */ /* 0x001fe20008000f00 */
[----:B------:R-:W-:-:S03]  /*0040*/  IMAD.U32 R0, RZ, RZ, UR5 ;  /* 0x00000005ff007e24 */ /* 0x000fc6000f8e00ff */
[----:B------:R-:W-:-:S04]  /*0050*/  ISETP.NE.U32.AND P0, PT, R4, RZ, PT ;  /* 0x000000ff0400720c */ /* 0x000fc80003f05070 */
[----:B------:R-:W-:-:S13]  /*0060*/  ISETP.NE.AND.EX P0, PT, R0, RZ, PT, P0 ;  /* 0x000000ff0000720c */ /* 0x000fda0003f05300 */
        /* <DEDUP_REMOVED lines=8> */
.L_x_86:
[----:B------:R-:W-:Y:S01]  /*00f0*/  ISETP.GT.U32.AND P0, PT, R4, 0xfff, PT ;  /* 0x00000fff0400780c */ /* 0x000fe20003f04070 */
[----:B------:R-:W-:Y:S03]  /*0100*/  BSSY.RECONVERGENT B0, `(.L_x_87) ;  /* 0x00001f3000007945 */ /* 0x000fe60003800200 */
[----:B------:R-:W-:-:S13]  /*0110*/  ISETP.GT.U32.AND.EX P0, PT, R0, RZ, PT, P0 ;  /* 0x000000ff0000720c */ /* 0x000fda0003f04100 */
[----:B------:R-:W-:Y:S05]  /*0120*/  @P0 BRA `(.L_x_88) ;  /* 0x0000000c00ac0947 */ /* 0x000fea0003800000 */
[----:B------:R-:W0:Y:S01]  /*0130*/  S2R R5, SR_TID.X ;  /* 0x0000000000057919 */ /* 0x000e220000002100 */
[----:B------:R-:W-:Y:S01]  /*0140*/  BSSY.RECONVERGENT B1, `(.L_x_89) ;  /* 0x0000009000017945 */ /* 0x000fe20003800200 */
[----:B------:R-:W-:Y:S01]  /*0150*/  HFMA2 R6, -RZ, RZ, 0, 0 ;  /* 0x00000000ff067431 */ /* 0x000fe200000001ff */
[----:B0-----:R-:W-:Y:S01]  /*0160*/  ISETP.GE.U32.AND P0, PT, R5, R4, PT ;  /* 0x000000040500720c */ /* 0x001fe20003f06070 */
[----:B------:R-:W-:-:S12]  /*0170*/  IMAD.MOV.U32 R7, RZ, RZ, R5 ;  /* 0x000000ffff077224 */ /* 0x000fd800078e0005 */
[----:B------:R-:W-:Y:S05]  /*0180*/  @P0 BRA `(.L_x_90) ;  /* 0x0000000000100947 */ /* 0x000fea0003800000 */
[----:B------:R-:W0:Y:S02]  /*0190*/  LDC.64 R2, c[0x0][0x380] ;  /* 0x0000e000ff027b82 */ /* 0x000e240000000a00 */
[----:B0-----:R-:W-:-:S05]  /*01a0*/  IMAD.WIDE.U32 R2, R5, 0x4, R2 ;  /* 0x0000000405027825 */ /* 0x001fca00078e0002 */
[----:B------:R0:W5:Y:S01]  /*01b0*/  LDG.E R6, desc[UR6][R2.64] ;  /* 0x0000000602067981 */ /* 0x000162000c1e1900 */
[----:B------:R-:W-:-:S07]  /*01c0*/  IADD3 R7, PT, PT, R5, 0x100, RZ ;  /* 0x0000010005077810 */ /* 0x000fce0007ffe0ff */
.L_x_90:
[----:B------:R-:W-:Y:S05]  /*01d0*/  BSYNC.RECONVERGENT B1 ;  /* 0x0000000000017941 */ /* 0x000fea0003800200 */
.L_x_89:
[----:B------:R-:W-:Y:S01]  /*01e0*/  ISETP.GE.U32.AND P0, PT, R7, R4, PT ;  /* 0x000000040700720c */ /* 0x000fe20003f06070 */
[----:B------:R-:W-:-:S12]  /*01f0*/  BSSY.RECONVERGENT B1, `(.L_x_91) ;  /* 0x000006d000017945 */ /* 0x000fd80003800200 */
[----:B------:R-:W-:Y:S05]  /*0200*/  @P0 BRA `(.L_x_92) ;  /* 0x0000000400ac0947 */ /* 0x000fea0003800000 */
[----:B0-----:R-:W-:Y:S01]  /*0210*/  LOP3.LUT R3, RZ, R7, RZ, 0x33, !PT ;  /* 0x00000007ff037212 */ /* 0x001fe200078e33ff */
[----:B------:R-:W-:Y:S04]  /*0220*/  BSSY.RECONVERGENT B2, `(.L_x_93) ;  /* 0x0000033000027945 */ /* 0x000fe80003800200 */
[----:B------:R-:W-:-:S05]  /*0230*/  IMAD.IADD R3, R3, 0x1, R4 ;  /* 0x0000000103037824 */ /* 0x000fca00078e0204 */
[C---:B------:R-:W-:Y:S02]  /*0240*/  ISETP.GE.U32.AND P0, PT, R3.reuse, 0xf00, PT ;  /* 0x00000f000300780c */ /* 0x040fe40003f06070 */
[----:B------:R-:W-:-:S04]  /*0250*/  LEA.HI R8, R3, 0x1, RZ, 0x18 ;  /* 0x0000000103087811 */ /* 0x000fc800078fc0ff */
[----:B------:R-:W-:-:S04]  /*0260*/  LOP3.LUT R22, R8, 0xf, RZ, 0xc0, !PT ;  /* 0x0000000f08167812 */ /* 0x000fc800078ec0ff */
[----:B------:R-:W-:-:S03]  /*0270*/  ISETP.NE.AND P1, PT, R22, RZ, PT ;  /* 0x000000ff1600720c */ /* 0x000fc60003f25270 */
[----:B------:R-:W-:Y:S10]  /*0280*/  @!P0 BRA `(.L_x_94) ;  /* 0x0000000000b08947 */ /* 0x000ff40003800000 */
[----:B------:R-:W0:Y:S01]  /*0290*/  LDC.64 R2, c[0x0][0x380] ;  /* 0x0000e000ff027b82 */ /* 0x000e220000000a00 */
[----:B------:R-:W-:-:S04]  /*02a0*/  LOP3.LUT R9, R8, 0x1fffff0, RZ, 0xc0, !PT ;  /* 0x01fffff008097812 */ /* 0x000fc800078ec0ff */
[----:B------:R-:W-:Y:S01]  /*02b0*/  IADD3 R9, PT, PT, -R9, RZ, RZ ;  /* 0x000000ff09097210 */ /* 0x000fe20007ffe1ff */
[----:B0-----:R-:W-:-:S03]  /*02c0*/  IMAD.WIDE.U32 R2, R7, 0x4, R2 ;  /* 0x0000000407027825 */ /* 0x001fc600078e0002 */
[----:B------:R-:W-:-:S05]  /*02d0*/  IADD3 R2, P0, PT, R2, 0x2000, RZ ;  /* 0x0000200002027810 */ /* 0x000fca0007f1e0ff */
[----:B------:R-:W-:-:S08]  /*02e0*/  IMAD.X R3, RZ, RZ, R3, P0 ;  /* 0x000000ffff037224 */ /* 0x000fd000000e0603 */
.L_x_95:
        /* <DEDUP_REMOVED lines=38> */
.L_x_94:
[----:B------:R-:W-:Y:S05]  /*0550*/  BSYNC.RECONVERGENT B2 ;  /* 0x0000000000027941 */ /* 0x000fea0003800200 */
.L_x_93:
[----:B------:R-:W-:Y:S05]  /*0560*/  @!P1 BRA `(.L_x_92) ;  /* 0x0000000000d49947 */ /* 0x000fea0003800000 */
[----:B------:R-:W-:Y:S01]  /*0570*/  ISETP.GE.U32.AND P0, PT, R22, 0x8, PT ;  /* 0x000000081600780c */ /* 0x000fe20003f06070 */
[----:B------:R-:W-:Y:S01]  /*0580*/  BSSY.RECONVERGENT B2, `(.L_x_96) ;  /* 0x0000017000027945 */ /* 0x000fe20003800200 */
[----:B------:R-:W-:-:S04]  /*0590*/  LOP3.LUT R11, R8, 0x7, RZ, 0xc0, !PT ;  /* 0x00000007080b7812 */ /* 0x000fc800078ec0ff */
[----:B------:R-:W-:-:S07]  /*05a0*/  ISETP.NE.AND P1, PT, R11, RZ, PT ;  /* 0x000000ff0b00720c */ /* 0x000fce0003f25270 */
[----:B------:R-:W-:Y:S06]  /*05b0*/  @!P0 BRA `(.L_x_97) ;  /* 0x00000000004c8947 */ /* 0x000fec0003800000 */
[----:B------:R-:W0:Y:S02]  /*05c0*/  LDC.64 R2, c[0x0][0x380] ;  /* 0x0000e000ff027b82 */ /* 0x000e240000000a00 */
[----:B0-----:R-:W-:-:S05]  /*05d0*/  IMAD.WIDE R2, R7, 0x4, R2 ;  /* 0x0000000407027825 */ /* 0x001fca00078e0202 */
        /* <DEDUP_REMOVED lines=17> */
.L_x_97:
[----:B------:R-:W-:Y:S05]  /*06f0*/  BSYNC.RECONVERGENT B2 ;  /* 0x0000000000027941 */ /* 0x000fea0003800200 */
.L_x_96:
        /* <DEDUP_REMOVED lines=17> */
.L_x_99:
[----:B------:R-:W-:Y:S05]  /*0810*/  BSYNC.RECONVERGENT B2 ;  /* 0x0000000000027941 */ /* 0x000fea0003800200 */
.L_x_98:
[----:B------:R-:W-:Y:S05]  /*0820*/  @!P1 BRA `(.L_x_92) ;  /* 0x0000000000249947 */ /* 0x000fea0003800000 */
[----:B------:R-:W0:Y:S01]  /*0830*/  LDC.64 R8, c[0x0][0x380] ;  /* 0x0000e000ff087b82 */ /* 0x000e220000000a00 */
[----:B------:R-:W-:-:S07]  /*0840*/  IMAD.MOV R10, RZ, RZ, -R10 ;  /* 0x000000ffff0a7224 */ /* 0x000fce00078e0a0a */
.L_x_100:
[----:B0-----:R-:W-:-:S06]  /*0850*/  IMAD.WIDE R2, R7, 0x4, R8 ;  /* 0x0000000407027825 */ /* 0x001fcc00078e0208 */
[----:B------:R-:W2:Y:S01]  /*0860*/  LDG.E R3, desc[UR6][R2.64] ;  /* 0x0000000602037981 */ /* 0x000ea2000c1e1900 */
[----:B------:R-:W-:Y:S01]  /*0870*/  IADD3 R10, PT, PT, R10, 0x1, RZ ;  /* 0x000000010a0a7810 */ /* 0x000fe20007ffe0ff */
[----:B------:R-:W-:-:S03]  /*0880*/  VIADD R7, R7, 0x100 ;  /* 0x0000010007077836 */ /* 0x000fc60000000000 */
[----:B------:R-:W-:Y:S01]  /*0890*/  ISETP.NE.AND P0, PT, R10, RZ, PT ;  /* 0x000000ff0a00720c */ /* 0x000fe20003f05270 */
[----:B--2--5:R-:W-:-:S12]  /*08a0*/  FADD R6, R3, R6 ;  /* 0x0000000603067221 */ /* 0x024fd80000000000 */
[----:B------:R-:W-:Y:S05]  /*08b0*/  @P0 BRA `(.L_x_100) ;  /* 0xfffffffc00e40947 */ /* 0x000fea000383ffff */
.L_x_92:
[----:B------:R-:W-:Y:S05]  /*08c0*/  BSYNC.RECONVERGENT B1 ;  /* 0x0000000000017941 */ /* 0x000fea0003800200 */
.L_x_91:
[----:B------:R-:W-:Y:S02]  /*08d0*/  ISETP.GE.U32.AND P0, PT, R4, 0x100, PT ;  /* 0x000001000400780c */ /* 0x000fe40003f06070 */
[----:B-----5:R-:W-:Y:S02]  /*08e0*/  MOV R9, R6 ;  /* 0x0000000600097202 */ /* 0x020fe40000000f00 */
[----:B------:R-:W-:-:S13]  /*08f0*/  ISETP.GE.U32.AND.EX P0, PT, R0, RZ, PT, P0 ;  /* 0x000000ff0000720c */ /* 0x000fda0003f06100 */
[----:B------:R-:W-:Y:S05]  /*0900*/  @!P0 BRA `(.L_x_101) ;  /* 0x0000000000ac8947 */ /* 0x000fea0003800000 */
[----:B------:R-:W1:Y:S01]  /*0910*/  S2R R6, SR_LANEID ;  /* 0x0000000000067919 */ /* 0x000e620000000000 */
[----:B------:R-:W-:Y:S01]  /*0920*/  ISETP.NE.AND P5, PT, R5, RZ, PT ;  /* 0x000000ff0500720c */ /* 0x000fe20003fa5270 */
        /* <DEDUP_REMOVED lines=14> */
[----:B-1----:R-:W-:-:S05]  /*0a10*/  @!P1 LEA R7, R7, R4, 0x18 ;  /* 0x0000000407079211 */ /* 0x002fca00078ec0ff */
[----:B------:R-:W-:-:S03]  /*0a20*/  @!P1 IMAD.IADD R2, R2, 0x1, R7 ;  /* 0x0000000102029824 */ /* 0x000fc600078e0207 */
[----:B0-----:R-:W-:Y:S01]  /*0a30*/  @!P0 FADD R0, R0, R3 ;  /* 0x0000000300008221 */ /* 0x001fe20000000000 */
[----:B------:R-:W-:-:S04]  /*0a40*/  ISETP.GT.AND P0, PT, R6, 0x17, PT ;  /* 0x000000170600780c */ /* 0x000fc80003f04270 */
[----:B------:R-:W0:Y:S09]  /*0a50*/  SHFL.DOWN PT, R3, R0, 0x8, 0x1f ;  /* 0x09001f0000037f89 */ /* 0x000e3200000e0000 */
[----:B0-----:R-:W-:Y:S01]  /*0a60*/  @!P0 FADD R0, R0, R3 ;  /* 0x0000000300008221 */ /* 0x001fe20000000000 */
[----:B------:R-:W-:-:S04]  /*0a70*/  ISETP.GT.AND P0, PT, R6, 0xf, PT ;  /* 0x0000000f0600780c */ /* 0x000fc80003f04270 */
[----:B------:R-:W0:Y:S02]  /*0a80*/  SHFL.DOWN PT, R3, R0, 0x10, 0x1f ;  /* 0x0a001f0000037f89 */ /* 0x000e2400000e0000 */
[----:B0-----:R-:W-:-:S05]  /*0a90*/  FADD R3, R0, R3 ;  /* 0x0000000300037221 */ /* 0x001fca0000000000 */
[----:B------:R1:W-:Y:S01]  /*0aa0*/  @!P1 STS [R2+0x8], R3 ;  /* 0x0000080302009388 */ /* 0x0003e20000000800 */
[----:B------:R-:W-:Y:S01]  /*0ab0*/  FSEL R8, R0, R3, P0 ;  /* 0x0000000300087208 */ /* 0x000fe20000000000 */
[----:B------:R-:W-:Y:S06]  /*0ac0*/  BAR.SYNC.DEFER_BLOCKING 0x0 ;  /* 0x0000000000007b1d */ /* 0x000fec0000010000 */
[----:B------:R-:W-:Y:S05]  /*0ad0*/  @P5 BRA `(.L_x_102) ;  /* 0x0000001400545947 */ /* 0x000fea0003800000 */
[----:B------:R-:W0:Y:S01]  /*0ae0*/  S2UR UR5, SR_CgaCtaId ;  /* 0x00000000000579c3 */ /* 0x000e220000008800 */
[----:B------:R-:W-:Y:S02]  /*0af0*/  UMOV UR4, 0x400 ;  /* 0x0000040000047882 */ /* 0x000fe40000000000 */
[----:B0-----:R-:W-:-:S09]  /*0b00*/  ULEA UR4, UR5, UR4, 0x18 ;  /* 0x0000000405047291 */ /* 0x001fd2000f8ec0ff */
[----:B-1----:R-:W0:Y:S04]  /*0b10*/  LDS R3, [UR4+0xc] ;  /* 0x00000c04ff037984 */ /* 0x002e280008000800 */
        /* <DEDUP_REMOVED lines=10> */
.L_x_101:
[----:B------:R-:W1:Y:S01]  /*0bc0*/  S2R R8, SR_LANEID ;  /* 0x0000000000087919 */ /* 0x000e620000000000 */
[C---:B0-----:R-:W-:Y:S02]  /*0bd0*/  LOP3.LUT R2, R5.reuse, 0x3e0, RZ, 0xc0, !PT ;  /* 0x000003e005027812 */ /* 0x041fe400078ec0ff */
[----:B------:R-:W-:Y:S02]  /*0be0*/  ISETP.NE.AND P5, PT, R5, RZ, PT ;  /* 0x000000ff0500720c */ /* 0x000fe40003fa5270 */
[----:B------:R-:W-:Y:S02]  /*0bf0*/  LOP3.LUT R7, RZ, R2, RZ, 0x33, !PT ;  /* 0x00000002ff077212 */ /* 0x000fe400078e33ff */
[----:B------:R-:W-:-:S03]  /*0c00*/  IADD3 R3, PT, PT, R2, 0x20, RZ ;  /* 0x0000002002037810 */ /* 0x000fc60007ffe0ff */
[----:B------:R-:W-:Y:S01]  /*0c10*/  IMAD.IADD R7, R7, 0x1, R4 ;  /* 0x0000000107077824 */ /* 0x000fe200078e0204 */
[----:B------:R-:W-:-:S04]  /*0c20*/  ISETP.GT.U32.AND P0, PT, R3, R4, PT ;  /* 0x000000040300720c */ /* 0x000fc80003f04070 */
[----:B------:R-:W-:-:S05]  /*0c30*/  SEL R7, R7, 0x1f, P0 ;  /* 0x0000001f07077807 */ /* 0x000fca0000000000 */
[----:B------:R-:W0:Y:S01]  /*0c40*/  SHFL.DOWN PT, R2, R9, 0x1, R7 ;  /* 0x0820000009027989 */ /* 0x000e2200000e0007 */
[C---:B-1----:R-:W-:Y:S02]  /*0c50*/  ISETP.GE.AND P0, PT, R8.reuse, R7, PT ;  /* 0x000000070800720c */ /* 0x042fe40003f06270 */
[C---:B------:R-:W-:Y:S02]  /*0c60*/  IADD3 R6, PT, PT, R8.reuse, 0x2, RZ ;  /* 0x0000000208067810 */ /* 0x040fe40007ffe0ff */
[----:B------:R-:W-:-:S09]  /*0c70*/  ISETP.NE.AND P1, PT, R8, RZ, PT ;  /* 0x000000ff0800720c */ /* 0x000fd20003f25270 */
[----:B0-----:R-:W-:Y:S01]  /*0c80*/  @!P0 FADD R9, R2, R9 ;  /* 0x0000000902098221 */ /* 0x001fe20000000000 */
[----:B------:R-:W-:Y:S01]  /*0c90*/  ISETP.GT.AND P0, PT, R6, R7, PT ;  /* 0x000000070600720c */ /* 0x000fe20003f04270 */
[----:B------:R-:W-:Y:S02]  /*0ca0*/  VIADD R6, R8, 0x4 ;  /* 0x0000000408067836 */ /* 0x000fe40000000000 */
[----:B------:R-:W0:Y:S01]  /*0cb0*/  @!P1 S2R R11, SR_CgaCtaId ;  /* 0x00000000000b9919 */ /* 0x000e220000008800 */
[----:B------:R-:W-:Y:S01]  /*0cc0*/  @!P1 SHF.R.U32.HI R3, RZ, 0x3, R5 ;  /* 0x00000003ff039819 */ /* 0x000fe20000011605 */
[----:B------:R-:W1:Y:S03]  /*0cd0*/  SHFL.DOWN PT, R2, R9, 0x2, R7 ;  /* 0x0840000009027989 */ /* 0x000e6600000e0007 */
[----:B------:R-:W-:-:S05]  /*0ce0*/  @!P1 LOP3.LUT R3, R3, 0x7c, RZ, 0xc0, !PT ;  /* 0x0000007c03039812 */ /* 0x000fca00078ec0ff */
[----:B-1----:R-:W-:Y:S01]  /*0cf0*/  @!P0 FADD R9, R9, R2 ;  /* 0x0000000209098221 */ /* 0x002fe20000000000 */
[-C--:B------:R-:W-:Y:S02]  /*0d00*/  ISETP.GT.AND P0, PT, R6, R7.reuse, PT ;  /* 0x000000070600720c */ /* 0x080fe40003f04270 */
[----:B------:R-:W-:Y:S02]  /*0d10*/  IADD3 R6, PT, PT, R8, 0x8, RZ ;  /* 0x0000000808067810 */ /* 0x000fe40007ffe0ff */
[----:B------:R-:W1:Y:S09]  /*0d20*/  SHFL.DOWN PT, R2, R9, 0x4, R7 ;  /* 0x0880000009027989 */ /* 0x000e7200000e0007 */
[----:B-1----:R-:W-:Y:S01]  /*0d30*/  @!P0 FADD R9, R9, R2 ;  /* 0x0000000209098221 */ /* 0x002fe20000000000 */
[----:B------:R-:W-:Y:S01]  /*0d40*/  ISETP.GT.AND P0, PT, R6, R7, PT ;  /* 0x000000070600720c */ /* 0x000fe20003f04270 */
[----:B------:R-:W-:-:S03]  /*0d50*/  VIADD R6, R8, 0x10 ;  /* 0x0000001008067836 */ /* 0x000fc60000000000 */
[----:B------:R-:W1:Y:S09]  /*0d60*/  SHFL.DOWN PT, R2, R9, 0x8, R7 ;  /* 0x0900000009027989 */ /* 0x000e7200000e0007 */
[----:B-1----:R-:W-:Y:S01]  /*0d70*/  @!P0 FADD R9, R9, R2 ;  /* 0x0000000209098221 */ /* 0x002fe20000000000 */
[----:B------:R-:W-:-:S02]  /*0d80*/  ISETP.GT.AND P0, PT, R6, R7, PT ;  /* 0x000000070600720c */ /* 0x000fc40003f04270 */
[----:B------:R-:W-:Y:S02]  /*0d90*/  @!P1 MOV R6, 0x400 ;  /* 0x0000040000069802 */ /* 0x000fe40000000f00 */
[----:B------:R-:W1:Y:S02]  /*0da0*/  SHFL.DOWN PT, R2, R9, 0x10, R7 ;  /* 0x0a00000009027989 */ /* 0x000e6400000e0007 */
[----:B0-----:R-:W-:-:S04]  /*0db0*/  @!P1 LEA R6, R11, R6, 0x18 ;  /* 0x000000060b069211 */ /* 0x001fc800078ec0ff */
[----:B------:R-:W-:-:S03]  /*0dc0*/  @!P1 IADD3 R3, PT, PT, R3, R6, RZ ;  /* 0x0000000603039210 */ /* 0x000fc60007ffe0ff */
[----:B-1----:R-:W-:-:S04]  /*0dd0*/  @!P0 FADD R9, R9, R2 ;  /* 0x0000000209098221 */ /* 0x002fc80000000000 */
[----:B------:R-:W-:-:S05]  /*0de0*/  IMAD.MOV.U32 R8, RZ, RZ, R9 ;  /* 0x000000ffff087224 */ /* 0x000fca00078e0009 */
[----:B------:R0:W-:Y:S01]  /*0df0*/  @!P1 STS [R3+0x8], R8 ;  /* 0x0000080803009388 */ /* 0x0001e20000000800 */
[----:B------:R-:W-:Y:S06]  /*0e00*/  BAR.SYNC.DEFER_BLOCKING 0x0 ;  /* 0x0000000000007b1d */ /* 0x000fec0000010000 */
[----:B------:R-:W-:Y:S05]  /*0e10*/  @P5 BRA `(.L_x_102) ;  /* 0x0000001000845947 */ /* 0x000fea0003800000 */
[----:B------:R-:W1:Y:S01]  /*0e20*/  S2UR UR5, SR_CgaCtaId ;  /* 0x00000000000579c3 */ /* 0x000e620000008800 */
[----:B------:R-:W-:Y:S01]  /*0e30*/  UMOV UR4, 0x400 ;  /* 0x0000040000047882 */ /* 0x000fe20000000000 */
[C---:B------:R-:W-:Y:S02]  /*0e40*/  ISETP.GT.U32.AND P3, PT, R4.reuse, 0x20, PT ;  /* 0x000000200400780c */ /* 0x040fe40003f64070 */
[----:B------:R-:W-:Y:S02]  /*0e50*/  ISETP.GT.U32.AND P1, PT, R4, 0x40, PT ;  /* 0x000000400400780c */ /* 0x000fe40003f24070 */
[----:B------:R-:W-:Y:S02]  /*0e60*/  ISETP.GT.U32.AND.EX P3, PT, R0, RZ, PT, P3 ;  /* 0x000000ff0000720c */ /* 0x000fe40003f64130 */
[----:B------:R-:W-:Y:S02]  /*0e70*/  ISETP.GT.U32.AND P0, PT, R4, 0x60, PT ;  /* 0x000000600400780c */ /* 0x000fe40003f04070 */
[----:B------:R-:W-:-:S02]  /*0e80*/  ISETP.GT.U32.AND.EX P1, PT, R0, RZ, PT, P1 ;  /* 0x000000ff0000720c */ /* 0x000fc40003f24110 */
[----:B------:R-:W-:Y:S02]  /*0e90*/  ISETP.GT.U32.AND P2, PT, R4, 0x80, PT ;  /* 0x000000800400780c */ /* 0x000fe40003f44070 */
[----:B------:R-:W-:Y:S02]  /*0ea0*/  ISETP.GT.U32.AND.EX P0, PT, R0, RZ, PT, P0 ;  /* 0x000000ff0000720c */ /* 0x000fe40003f04100 */
[----:B------:R-:W-:Y:S02]  /*0eb0*/  ISETP.GT.U32.AND P4, PT, R4, 0xa0, PT ;  /* 0x000000a00400780c */ /* 0x000fe40003f84070 */
[C---:B------:R-:W-:Y:S02]  /*0ec0*/  ISETP.GT.U32.AND.EX P2, PT, R0.reuse, RZ, PT, P2 ;  /* 0x000000ff0000720c */ /* 0x040fe40003f44120 */
[----:B------:R-:W-:Y:S01]  /*0ed0*/  ISETP.GT.U32.AND.EX P4, PT, R0, RZ, PT, P4 ;  /* 0x000000ff0000720c */ /* 0x000fe20003f84140 */
[----:B-1----:R-:W-:-:S09]  /*0ee0*/  ULEA UR4, UR5, UR4, 0x18 ;  /* 0x0000000405047291 */ /* 0x002fd2000f8ec0ff */
[----:B0-----:R-:W0:Y:S04]  /*0ef0*/  LDS R3, [UR4+0xc] ;  /* 0x00000c04ff037984 */ /* 0x001e280008000800 */
[----:B------:R-:W1:Y:S04]  /*0f00*/  LDS.128 R12, [UR4+0x10] ;  /* 0x00001004ff0c7984 */ /* 0x000e680008000c00 */
[----:B------:R-:W2:Y:S01]  /*0f10*/  LDS.64 R6, [UR4+0x20] ;  /* 0x00002004ff067984 */ /* 0x000ea20008000a00 */
[----:B0-----:R-:W-:Y:S01]  /*0f20*/  @P3 FADD R8, R8, R3 ;  /* 0x0000000308083221 */ /* 0x001fe20000000000 */
[----:B------:R-:W-:-:S03]  /*0f30*/  ISETP.GT.U32.AND P3, PT, R4, 0xc0, PT ;  /* 0x000000c00400780c */ /* 0x000fc60003f64070 */
[----:B-1----:R-:W-:Y:S01]  /*0f40*/  @P1 FADD R8, R8, R12 ;  /* 0x0000000c08081221 */ /* 0x002fe20000000000 */
[----:B------:R-:W-:Y:S02]  /*0f50*/  ISETP.GT.U32.AND P1, PT, R4, 0xe0, PT ;  /* 0x000000e00400780c */ /* 0x000fe40003f24070 */
[----:B------:R-:W-:Y:S01]  /*0f60*/  ISETP.GT.U32.AND.EX P3, PT, R0, RZ, PT, P3 ;  /* 0x000000ff0000720c */ /* 0x000fe20003f64130 */
[----:B------:R-:W-:Y:S01]  /*0f70*/  @P0 FADD R8, R8, R13 ;  /* 0x0000000d08080221 */ /* 0x000fe20000000000 */
[----:B------:R-:W-:-:S03]  /*0f80*/  ISETP.GT.U32.AND.EX P1, PT, R0, RZ, PT, P1 ;  /* 0x000000ff0000720c */ /* 0x000fc60003f24110 */
[----:B------:R-:W-:-:S04]  /*0f90*/  @P2 FADD R8, R8, R14 ;  /* 0x0000000e08082221 */ /* 0x000fc80000000000 */
[----:B------:R-:W-:-:S04]  /*0fa0*/  @P4 FADD R8, R8, R15 ;  /* 0x0000000f08084221 */ /* 0x000fc80000000000 */
[----:B--2---:R-:W-:-:S04]  /*0fb0*/  @P3 FADD R8, R8, R6 ;  /* 0x0000000608083221 */ /* 0x004fc80000000000 */
[----:B------:R-:W-:Y:S01]  /*0fc0*/  @P1 FADD R8, R8, R7 ;  /* 0x0000000708081221 */ /* 0x000fe20000000000 */
[----:B------:R-:W-:Y:S06]  /*0fd0*/  BRA `(.L_x_102) ;  /* 0x0000001000147947 */ /* 0x000fec0003800000 */
.L_x_88:
[----:B------:R-:W0:Y:S01]  /*0fe0*/  S2R R8, SR_TID.X ;  /* 0x0000000000087919 */ /* 0x000e220000002100 */
[----:B------:R-:W0:Y:S02]  /*0ff0*/  LDC.64 R2, c[0x0][0x380] ;  /* 0x0000e000ff027b82 */ /* 0x000e240000000a00 */
[----:B0-----:R-:W-:-:S05]  /*1000*/  IMAD.WIDE.U32 R2, R8, 0x4, R2 ;  /* 0x0000000408027825 */ /* 0x001fca00078e0002 */
        /* <DEDUP_REMOVED lines=16> */
[----:B--2---:R-:W-:Y:S01]  /*1110*/  FADD R9, R9, R12 ;  /* 0x0000000c09097221 */ /* 0x004fe20000000000 */
[----:B---3--:R-:W-:Y:S01]  /*1120*/  FADD R14, R11, R14 ;  /* 0x0000000e0b0e7221 */ /* 0x008fe20000000000 */
[----:B------:R-:W-:-:S03]  /*1130*/  HFMA2 R11, -RZ, RZ, 0, 0.00048828125 ;  /* 0x00001000ff0b7431 */ /* 0x000fc600000001ff */
[----:B------:R-:W-:Y:S01]  /*1140*/  FADD R14, R9, R14 ;  /* 0x0000000e090e7221 */ /* 0x000fe20000000000 */
[----:B------:R-:W-:Y:S01]  /*1150*/  IADD3 R9, P1, PT, R4, -0x1000, RZ ;  /* 0xfffff00004097810 */ /* 0x000fe20007f3e0ff */
[----:B----4-:R-:W-:-:S03]  /*1160*/  FADD R13, R13, R16 ;  /* 0x000000100d0d7221 */ /* 0x010fc60000000000 */
[----:B------:R-:W-:Y:S02]  /*1170*/  ISETP.GE.U32.AND P0, PT, R9, 0x1000, PT ;  /* 0x000010000900780c */ /* 0x000fe40003f06070 */
[----:B------:R-:W-:-:S04]  /*1180*/  IADD3.X R12, PT, PT, R0, -0x1, RZ, P1, !PT ;  /* 0xffffffff000c7810 */ /* 0x000fc80000ffe4ff */
[----:B------:R-:W-:Y:S01]  /*1190*/  ISETP.GE.U32.AND.EX P0, PT, R12, RZ, PT, P0 ;  /* 0x000000ff0c00720c */ /* 0x000fe20003f06100 */
        /* <DEDUP_REMOVED lines=11> */
[----:B------:R-:W-:Y:S01]  /*1250*/  IMAD.MOV.U32 R13, RZ, RZ, RZ ;  /* 0x000000ffff0d7224 */ /* 0x000fe200078e00ff */
[----:B------:R-:W-:Y:S06]  /*1260*/  @!P0 BRA `(.L_x_103) ;  /* 0x0000000000c08947 */ /* 0x000fec0003800000 */
[----:B------:R-:W0:Y:S01]  /*1270*/  LDC.64 R4, c[0x0][0x390] ;  /* 0x0000e400ff047b82 */ /* 0x000e220000000a00 */
[----:B------:R-:W-:Y:S01]  /*1280*/  MOV R11, 0x1000 ;  /* 0x00001000000b7802 */ /* 0x000fe20000000f00 */
[----:B------:R-:W-:-:S07]  /*1290*/  IMAD.MOV.U32 R13, RZ, RZ, RZ ;  /* 0x000000ffff0d7224 */ /* 0x000fce00078e00ff */
.L_x_105:
[----:B------:R-:W-:-:S04]  /*12a0*/  LEA R6, P0, R11, R2, 0x2 ;  /* 0x000000020b067211 */ /* 0x000fc800078010ff */
[----:B------:R-:W-:-:S05]  /*12b0*/  LEA.HI.X R7, R11, R3, R13, 0x2, P0 ;  /* 0x000000030b077211 */ /* 0x000fca00000f140d */
[----:B------:R-:W2:Y:S04]  /*12c0*/  LDG.E R0, desc[UR6][R6.64+0x2400] ;  /* 0x0024000606007981 */ /* 0x000ea8000c1e1900 */
[----:B------:R-:W2:Y:S04]  /*12d0*/  LDG.E R15, desc[UR6][R6.64+0x2800] ;  /* 0x00280006060f7981 */ /* 0x000ea8000c1e1900 */
        /* <DEDUP_REMOVED lines=13> */
[----:B------:R0:W5:Y:S02]  /*13b0*/  LDG.E R20, desc[UR6][R6.64+0x3c00] ;  /* 0x003c000606147981 */ /* 0x000164000c1e1900 */
[----:B0-----:R-:W-:-:S04]  /*13c0*/  IADD3 R6, P1, PT, -R11, R4, RZ ;  /* 0x000000040b067210 */ /* 0x001fc80007f3e1ff */
[----:B------:R-:W-:Y:S01]  /*13d0*/  ISETP.GE.U32.AND P0, PT, R6, 0x1000, PT ;  /* 0x000010000600780c */ /* 0x000fe20003f06070 */
[----:B--2---:R-:W-:Y:S01]  /*13e0*/  FADD R15, R0, R15 ;  /* 0x0000000f000f7221 */ /* 0x004fe20000000000 */
[----:B------:R-:W-:-:S04]  /*13f0*/  MOV R0, R5 ;  /* 0x0000000500007202 */ /* 0x000fc80000000f00 */
[----:B------:R-:W-:Y:S01]  /*1400*/  IADD3.X R6, PT, PT, ~R13, R0, RZ, P1, !PT ;  /* 0x000000000d067210 */ /* 0x000fe20000ffe5ff */
[----:B---3--:R-:W-:-:S03]  /*1410*/  FADD R10, R27, R10 ;  /* 0x0000000a1b0a7221 */ /* 0x008fc60000000000 */
[----:B------:R-:W-:Y:S01]  /*1420*/  ISETP.GE.U32.AND.EX P0, PT, R6, RZ, PT, P0 ;  /* 0x000000ff0600720c */ /* 0x000fe20003f06100 */
[----:B----4-:R-:W-:-:S04]  /*1430*/  FADD R29, R26, R29 ;  /* 0x0000001d1a1d7221 */ /* 0x010fc80000000000 */
[----:B------:R-:W-:Y:S01]  /*1440*/  FADD R10, R10, R29 ;  /* 0x0000001d0a0a7221 */ /* 0x000fe20000000000 */
[----:B-----5:R-:W-:Y:S01]  /*1450*/  FADD R24, R24, R25 ;  /* 0x0000001918187221 */ /* 0x020fe20000000000 */
[----:B------:R-:W-:-:S04]  /*1460*/  FADD R23, R23, R22 ;  /* 0x0000001617177221 */ /* 0x000fc80000000000 */
        /* <DEDUP_REMOVED lines=11> */
[----:B------:R-:W-:-:S05]  /*1520*/  IADD3 R11, P0, PT, R11, 0x1000, RZ ;  /* 0x000010000b0b7810 */ /* 0x000fca0007f1e0ff */
[----:B------:R-:W-:Y:S01]  /*1530*/  IMAD.X R13, RZ, RZ, R13, P0 ;  /* 0x000000ffff0d7224 */ /* 0x000fe200000e060d */
[----:B------:R-:W-:-:S04]  /*1540*/  ISETP.GT.U32.AND P0, PT, R11, R9, PT ;  /* 0x000000090b00720c */ /* 0x000fc80003f04070 */
[----:B------:R-:W-:-:S13]  /*1550*/  ISETP.GT.U32.AND.EX P0, PT, R13, R12, PT, P0 ;  /* 0x0000000c0d00720c */ /* 0x000fda0003f04100 */
[----:B------:R-:W-:Y:S05]  /*1560*/  @!P0 BRA `(.L_x_105) ;  /* 0xfffffffc004c8947 */ /* 0x000fea000383ffff */
.L_x_103:
[CC--:B------:R-:W-:Y:S01]  /*1570*/  IADD3 R3, PT, PT, -R11.reuse, R4.reuse, RZ ;  /* 0x000000040b037210 */ /* 0x0c0fe20007ffe1ff */
[----:B------:R-:W-:Y:S01]  /*1580*/  BSSY.RECONVERGENT B1, `(.L_x_104) ;  /* 0x0000080000017945 */ /* 0x000fe20003800200 */
[----:B------:R-:W-:Y:S02]  /*1590*/  ISETP.GE.U32.AND P1, PT, R11, R4, PT ;  /* 0x000000040b00720c */ /* 0x000fe40003f26070 */
[----:B------:R-:W-:-:S04]  /*15a0*/  ISETP.GE.AND P0, PT, R8, R3, PT ;  /* 0x000000030800720c */ /* 0x000fc80003f06270 */
[----:B------:R-:W-:-:S13]  /*15b0*/  ISETP.GE.U32.OR.EX P0, PT, R13, R0, P0, P1 ;  /* 0x000000000d00720c */ /* 0x000fda0000706510 */
[----:B------:R-:W-:Y:S05]  /*15c0*/  @P0 BRA `(.L_x_106) ;  /* 0x0000000400ec0947 */ /* 0x000fea0003800000 */
[----:B------:R-:W-:Y:S01]  /*15d0*/  LOP3.LUT R0, RZ, R8, RZ, 0x33, !PT ;  /* 0x00000008ff007212 */ /* 0x000fe200078e33ff */
[----:B------:R-:W-:Y:S03]  /*15e0*/  BSSY.RECONVERGENT B2, `(.L_x_107) ;  /* 0x0000038000027945 */ /* 0x000fe60003800200 */
[----:B------:R-:W-:-:S04]  /*15f0*/  IADD3 R0, PT, PT, -R11, R4, R0 ;  /* 0x000000040b007210 */ /* 0x000fc80007ffe100 */
[C---:B------:R-:W-:Y:S02]  /*1600*/  ISETP.GE.U32.AND P1, PT, R0.reuse, 0xf00, PT ;  /* 0x00000f000000780c */ /* 0x040fe40003f26070 */
[----:B------:R-:W-:Y:S02]  /*1610*/  LEA.HI R4, R0, 0x1, RZ, 0x18 ;  /* 0x0000000100047811 */ /* 0x000fe400078fc0ff */
[----:B------:R-:W-:Y:S02]  /*1620*/  MOV R0, R8 ;  /* 0x0000000800007202 */ /* 0x000fe40000000f00 */
[----:B------:R-:W-:-:S04]  /*1630*/  LOP3.LUT R24, R4, 0xf, RZ, 0xc0, !PT ;  /* 0x0000000f04187812 */ /* 0x000fc800078ec0ff */
[----:B------:R-:W-:-:S03]  /*1640*/  ISETP.NE.AND P0, PT, R24, RZ, PT ;  /* 0x000000ff1800720c */ /* 0x000fc60003f05270 */
[----:B------:R-:W-:Y:S10]  /*1650*/  @!P1 BRA `(.L_x_108) ;  /* 0x0000000000c09947 */ /* 0x000ff40003800000 */
[----:B------:R-:W0:Y:S01]  /*1660*/  LDCU.64 UR4, c[0x0][0x380] ;  /* 0x00007000ff0477ac */ /* 0x000e220008000a00 */
[----:B------:R-:W-:Y:S02]  /*1670*/  IADD3 R3, P1, PT, R8, R11, RZ ;  /* 0x0000000b08037210 */ /* 0x000fe40007f3e0ff */
[----:B------:R-:W-:-:S03]  /*1680*/  LOP3.LUT R9, R4, 0x1fffff0, RZ, 0xc0, !PT ;  /* 0x01fffff004097812 */ /* 0x000fc600078ec0ff */
[----:B------:R-:W-:Y:S01]  /*1690*/  IMAD.X R0, RZ, RZ, R13, P1 ;  /* 0x000000ffff007224 */ /* 0x000fe200008e060d */
[----:B------:R-:W-:Y:S02]  /*16a0*/  IADD3 R9, PT, PT, -R9, RZ, RZ ;  /* 0x000000ff09097210 */ /* 0x000fe40007ffe1ff */
[----:B0-----:R-:W-:-:S04]  /*16b0*/  LEA R2, P2, R3, UR4, 0x2 ;  /* 0x0000000403027c11 */ /* 0x001fc8000f8410ff */
[----:B------:R-:W-:Y:S02]  /*16c0*/  IADD3 R2, P1, PT, R2, 0x2000, RZ ;  /* 0x0000200002027810 */ /* 0x000fe40007f3e0ff */
[----:B------:R-:W-:Y:S02]  /*16d0*/  LEA.HI.X R3, R3, UR5, R0, 0x2, P2 ;  /* 0x0000000503037c11 */ /* 0x000fe400090f1400 */
[----:B------:R-:W-:-:S03]  /*16e0*/  MOV R0, R8 ;  /* 0x0000000800007202 */ /* 0x000fc60000000f00 */
[----:B------:R-:W-:-:S07]  /*16f0*/  IMAD.X R3, RZ, RZ, R3, P1 ;  /* 0x000000ffff037224 */ /* 0x000fce00008e0603 */
.L_x_109:
        /* <DEDUP_REMOVED lines=16> */
[----:B------:R-:W-:Y:S01]  /*1800*/  IADD3 R9, PT, PT, R9, 0x10, RZ ;  /* 0x0000001009097810 */ /* 0x000fe20007ffe0ff */
[----:B------:R-:W-:-:S03]  /*1810*/  VIADD R0, R0, 0x1000 ;  /* 0x0000100000007836 */ /* 0x000fc60000000000 */
[----:B------:R-:W-:Y:S02]  /*1820*/  ISETP.NE.AND P1, PT, R9, RZ, PT ;  /* 0x000000ff0900720c */ /* 0x000fe40003f25270 */
[----:B0-----:R-:W-:-:S04]  /*1830*/  IADD3 R2, P2, PT, R2, 0x4000, RZ ;  /* 0x0000400002027810 */ /* 0x001fc80007f5e0ff */
[----:B------:R-:W-:Y:S01]  /*1840*/  IADD3.X R3, PT, PT, RZ, R3, RZ, P2, !PT ;  /* 0x00000003ff037210 */ /* 0x000fe200017fe4ff */
        /* <DEDUP_REMOVED lines=17> */
.L_x_108:
[----:B------:R-:W-:Y:S05]  /*1960*/  BSYNC.RECONVERGENT B2 ;  /* 0x0000000000027941 */ /* 0x000fea0003800200 */
.L_x_107:
[----:B------:R-:W-:Y:S05]  /*1970*/  @!P0 BRA `(.L_x_106) ;  /* 0x0000000400008947 */ /* 0x000fea0003800000 */
[----:B------:R-:W-:Y:S01]  /*1980*/  ISETP.GE.U32.AND P0, PT, R24, 0x8, PT ;  /* 0x000000081800780c */ /* 0x000fe20003f06070 */
[----:B------:R-:W-:Y:S01]  /*1990*/  BSSY.RECONVERGENT B2, `(.L_x_110) ;  /* 0x000001a000027945 */ /* 0x000fe20003800200 */
[----:B------:R-:W-:-:S04]  /*19a0*/  LOP3.LUT R7, R4, 0x7, RZ, 0xc0, !PT ;  /* 0x0000000704077812 */ /* 0x000fc800078ec0ff */
[----:B------:R-:W-:-:S07]  /*19b0*/  ISETP.NE.AND P1, PT, R7, RZ, PT ;  /* 0x000000ff0700720c */ /* 0x000fce0003f25270 */
[----:B------:R-:W-:Y:S06]  /*19c0*/  @!P0 BRA `(.L_x_111) ;  /* 0x0000000000588947 */ /* 0x000fec0003800000 */
[----:B------:R-:W0:Y:S01]  /*19d0*/  LDCU.64 UR4, c[0x0][0x380] ;  /* 0x00007000ff0477ac */ /* 0x000e220008000a00 */
[----:B------:R-:W-:-:S04]  /*19e0*/  IADD3 R3, P0, PT, R0, R11, RZ ;  /* 0x0000000b00037210 */ /* 0x000fc80007f1e0ff */
[----:B------:R-:W-:Y:S02]  /*19f0*/  IADD3.X R6, PT, PT, RZ, R13, RZ, P0, !PT ;  /* 0x0000000dff067210 */ /* 0x000fe400007fe4ff */
[----:B0-----:R-:W-:-:S04]  /*1a00*/  LEA R2, P0, R3, UR4, 0x2 ;  /* 0x0000000403027c11 */ /* 0x001fc8000f8010ff */
        /* <DEDUP_REMOVED lines=9> */
[----:B------:R-:W-:Y:S01]  /*1aa0*/  IADD3 R0, PT, PT, R0, 0x800, RZ ;  /* 0x0000080000007810 */ /* 0x000fe20007ffe0ff */
        /* <DEDUP_REMOVED lines=8> */
.L_x_111:
[----:B------:R-:W-:Y:S05]  /*1b30*/  BSYNC.RECONVERGENT B2 ;  /* 0x0000000000027941 */ /* 0x000fea0003800200 */
.L_x_110:
[----:B------:R-:W-:Y:S05]  /*1b40*/  @!P1 BRA `(.L_x_106) ;  /* 0x00000000008c9947 */ /* 0x000fea0003800000 */
[----:B------:R-:W-:Y:S01]  /*1b50*/  ISETP.GE.U32.AND P0, PT, R7, 0x4, PT ;  /* 0x000000040700780c */ /* 0x000fe20003f06070 */
[----:B------:R-:W-:Y:S01]  /*1b60*/  BSSY.RECONVERGENT B2, `(.L_x_112) ;  /* 0x0000012000027945 */ /* 0x000fe20003800200 */
[----:B------:R-:W-:-:S04]  /*1b70*/  LOP3.LUT R6, R4, 0x3, RZ, 0xc0, !PT ;  /* 0x0000000304067812 */ /* 0x000fc800078ec0ff */
[----:B------:R-:W-:-:S07]  /*1b80*/  ISETP.NE.AND P1, PT, R6, RZ, PT ;  /* 0x000000ff0600720c */ /* 0x000fce0003f25270 */
[----:B------:R-:W-:Y:S06]  /*1b90*/  @!P0 BRA `(.L_x_113) ;  /* 0x0000000000388947 */ /* 0x000fec0003800000 */
[----:B------:R-:W0:Y:S01]  /*1ba0*/  LDCU.64 UR4, c[0x0][0x380] ;  /* 0x00007000ff0477ac */ /* 0x000e220008000a00 */
[----:B------:R-:W-:-:S05]  /*1bb0*/  IADD3 R3, P0, PT, R0, R11, RZ ;  /* 0x0000000b00037210 */ /* 0x000fca0007f1e0ff */
[----:B------:R-:W-:Y:S01]  /*1bc0*/  IMAD.X R4, RZ, RZ, R13, P0 ;  /* 0x000000ffff047224 */ /* 0x000fe200000e060d */
[----:B0-----:R-:W-:-:S04]  /*1bd0*/  LEA R2, P0, R3, UR4, 0x2 ;  /* 0x0000000403027c11 */ /* 0x001fc8000f8010ff */
[----:B------:R-:W-:-:S05]  /*1be0*/  LEA.HI.X R3, R3, UR5, R4, 0x2, P0 ;  /* 0x0000000503037c11 */ /* 0x000fca00080f1404 */
[----:B------:R-:W2:Y:S04]  /*1bf0*/  LDG.E R5, desc[UR6][R2.64] ;  /* 0x0000000602057981 */ /* 0x000ea8000c1e1900 */
[----:B------:R-:W3:Y:S04]  /*1c00*/  LDG.E R4, desc[UR6][R2.64+0x400] ;  /* 0x0004000602047981 */ /* 0x000ee8000c1e1900 */
[----:B------:R-:W4:Y:S04]  /*1c10*/  LDG.E R7, desc[UR6][R2.64+0x800] ;  /* 0x0008000602077981 */ /* 0x000f28000c1e1900 */
[----:B------:R-:W5:Y:S01]  /*1c20*/  LDG.E R9, desc[UR6][R2.64+0xc00] ;  /* 0x000c000602097981 */ /* 0x000f62000c1e1900 */
[----:B------:R-:W-:Y:S01]  /*1c30*/  IADD3 R0, PT, PT, R0, 0x400, RZ ;  /* 0x0000040000007810 */ /* 0x000fe20007ffe0ff */
[----:B--2---:R-:W-:-:S04]  /*1c40*/  FADD R5, R10, R5 ;  /* 0x000000050a057221 */ /* 0x004fc80000000000 */
[----:B---3--:R-:W-:-:S04]  /*1c50*/  FADD R4, R5, R4 ;  /* 0x0000000405047221 */ /* 0x008fc80000000000 */
[----:B----4-:R-:W-:-:S04]  /*1c60*/  FADD R4, R4, R7 ;  /* 0x0000000704047221 */ /* 0x010fc80000000000 */
[----:B-----5:R-:W-:-:S07]  /*1c70*/  FADD R10, R4, R9 ;  /* 0x00000009040a7221 */ /* 0x020fce0000000000 */
.L_x_113:
[----:B------:R-:W-:Y:S05]  /*1c80*/  BSYNC.RECONVERGENT B2 ;  /* 0x0000000000027941 */ /* 0x000fea0003800200 */
.L_x_112:
[----:B------:R-:W-:Y:S05]  /*1c90*/  @!P1 BRA `(.L_x_106) ;  /* 0x0000000000389947 */ /* 0x000fea0003800000 */
[----:B------:R-:W0:Y:S01]  /*1ca0*/  LDCU.64 UR4, c[0x0][0x380] ;  /* 0x00007000ff0477ac */ /* 0x000e220008000a00 */
[----:B------:R-:W-:Y:S01]  /*1cb0*/  IADD3 R5, P0, PT, R0, R11, RZ ;  /* 0x0000000b00057210 */ /* 0x000fe20007f1e0ff */
[----:B------:R-:W-:-:S03]  /*1cc0*/  IMAD.MOV R0, RZ, RZ, -R6 ;  /* 0x000000ffff007224 */ /* 0x000fc600078e0a06 */
[----:B------:R-:W-:Y:S02]  /*1cd0*/  IADD3.X R4, PT, PT, RZ, R13, RZ, P0, !PT ;  /* 0x0000000dff047210 */ /* 0x000fe400007fe4ff */
[----:B0-----:R-:W-:-:S04]  /*1ce0*/  LEA R2, P1, R5, UR4, 0x2 ;  /* 0x0000000405027c11 */ /* 0x001fc8000f8210ff */
[----:B------:R-:W-:-:S09]  /*1cf0*/  LEA.HI.X R5, R5, UR5, R4, 0x2, P1 ;  /* 0x0000000505057c11 */ /* 0x000fd200088f1404 */
.L_x_114:
[----:B------:R-:W-:-:S06]  /*1d00*/  MOV R3, R5 ;  /* 0x0000000500037202 */ /* 0x000fcc0000000f00 */
[----:B------:R0:W2:Y:S01]  /*1d10*/  LDG.E R3, desc[UR6][R2.64] ;  /* 0x0000000602037981 */ /* 0x0000a2000c1e1900 */
[----:B------:R-:W-:-:S04]  /*1d20*/  IADD3 R0, PT, PT, R0, 0x1, RZ ;  /* 0x0000000100007810 */ /* 0x000fc80007ffe0ff */
[----:B------:R-:W-:Y:S02]  /*1d30*/  ISETP.NE.AND P0, PT, R0, RZ, PT ;  /* 0x000000ff0000720c */ /* 0x000fe40003f05270 */
[----:B0-----:R-:W-:-:S05]  /*1d40*/  IADD3 R2, P1, PT, R2, 0x400, RZ ;  /* 0x0000040002027810 */ /* 0x001fca0007f3e0ff */
[----:B------:R-:W-:Y:S02]  /*1d50*/  IMAD.X R5, RZ, RZ, R5, P1 ;  /* 0x000000ffff057224 */ /* 0x000fe400008e0605 */
[----:B--2---:R-:W-:-:S04]  /*1d60*/  FADD R10, R3, R10 ;  /* 0x0000000a030a7221 */ /* 0x004fc80000000000 */
[----:B------:R-:W-:Y:S05]  /*1d70*/  @P0 BRA `(.L_x_114) ;  /* 0xfffffffc00e00947 */ /* 0x000fea000383ffff */
.L_x_106:
[----:B------:R-:W-:Y:S05]  /*1d80*/  BSYNC.RECONVERGENT B1 ;  /* 0x0000000000017941 */ /* 0x000fea0003800200 */
.L_x_104:
[----:B------:R-:W0:Y:S01]  /*1d90*/  S2R R6, SR_LANEID ;  /* 0x0000000000067919 */ /* 0x000e220000000000 */
[----:B------:R-:W-:Y:S02]  /*1da0*/  MOV R3, R10 ;  /* 0x0000000a00037202 */ /* 0x000fe40000000f00 */
[----:B------:R-:W-:-:S03]  /*1db0*/  ISETP.NE.AND P5, PT, R8, RZ, PT ;  /* 0x000000ff0800720c */ /* 0x000fc60003fa5270 */
        /* <DEDUP_REMOVED lines=39> */
.L_x_102:
[----:B------:R-:W-:Y:S05]  /*2030*/  BSYNC.RECONVERGENT B0 ;  /* 0x0000000000007941 */ /* 0x000fea0003800200 */
.L_x_87:
[----:B------:R-:W-:Y:S05]  /*2040*/  @P5 EXIT ;  /* 0x000000000000594d */ /* 0x000fea0003800000 */
[----:B01----:R-:W0:Y:S01]  /*2050*/  LDC.64 R2, c[0x0][0x388] ;  /* 0x0000e200ff027b82 */ /* 0x003e220000000a00 */
[----:B------:R-:W2:Y:S02]  /*2060*/  LDCU UR4, c[0x0][0x39c] ;  /* 0x00007380ff0477ac */ /* 0x000ea40008000800 */
[----:B--2---:R-:W-:-:S05]  /*2070*/  FADD R5, R8, UR4 ;  /* 0x0000000408057e21 */ /* 0x004fca0008000000 */
[----:B0-----:R-:W-:Y:S01]  /*2080*/  STG.E desc[UR6][R2.64], R5 ;  /* 0x0000000502007986 */ /* 0x001fe2000c101906 */
[----:B------:R-:W-:Y:S05]  /*2090*/  EXIT ;  /* 0x000000000000794d */ /* 0x000fea0003800000 */
.L_x_115:
        /* <DEDUP_REMOVED lines=14> */
.L_x_314:


//--------------------- .text._ZN3cub18CUB_300001_SM_10006detail6reduce28DeviceReduceSingleTileKernelINS2_10policy_hubIfjN4cuda3std3__44plusIfEEE10Policy1000EPfSC_iS9_ffNS7_10__identityEEEvT0_T1_T2_T3_T4_T6_ --------------------------
	.section	.text._ZN3cub18CUB_300001_SM_10006detail6reduce28DeviceReduceSingleTileKernelINS2_10policy_hubIfjN4cuda3std3__44plusIfEEE10Policy1000EPfSC_iS9_ffNS7_10__identityEEEvT0_T1_T2_T3_T4_T6_,"ax",@progbits
	.align	128
        .global         _ZN3cub18CUB_300001_SM_10006detail6reduce28DeviceReduceSingleTileKernelINS2_10policy_hubIfjN4cuda3std3__44plusIfEEE10Policy1000EPfSC_iS9_ffNS7_10__identityEEEvT0_T1_T2_T3_T4_T6_
        .type           _ZN3cub18CUB_300001_SM_10006detail6reduce28DeviceReduceSingleTileKernelINS2_10policy_hubIfjN4cuda3std3__44plusIfEEE10Policy1000EPfSC_iS9_ffNS7_10__identityEEEvT0_T1_T2_T3_T4_T6_,@function
        .size           _ZN3cub18CUB_300001_SM_10006detail6reduce28DeviceReduceSingleTileKernelINS2_10policy_hubIfjN4cuda3std3__44plusIfEEE10Policy1000EPfSC_iS9_ffNS7_10__identityEEEvT0_T1_T2_T3_T4_T6_,(.L_x_315 - _ZN3cub18CUB_300001_SM_10006detail6reduce28DeviceReduceSingleTileKernelINS2_10policy_hubIfjN4cuda3std3__44plusIfEEE10Policy1000EPfSC_iS9_ffNS7_10__identityEEEvT0_T1_T2_T3_T4_T6_)
        .other          _ZN3cub18CUB_300001_SM_10006detail6reduce28DeviceReduceSingleTileKernelINS2_10policy_hubIfjN4cuda3std3__44plusIfEEE10Policy1000EPfSC_iS9_ffNS7_10__identityEEEvT0_T1_T2_T3_T4_T6_,@"STO_CUDA_ENTRY STV_DEFAULT"
_ZN3cub18CUB_300001_SM_10006detail6reduce28DeviceReduceSingleTileKernelINS2_10policy_hubIfjN4cuda3std3__44plusIfEEE10Policy1000EPfSC_iS9_ffNS7_10__identityEEEvT0_T1_T2_T3_T4_T6_:
.text._ZN3cub18CUB_300001_SM_10006detail6reduce28DeviceReduceSingleTileKernelINS2_10policy_hubIfjN4cuda3std3__44plusIfEEE10Policy1000EPfSC_iS9_ffNS7_10__identityEEEvT0_T1_T2_T3_T4_T6_:
        /* <DEDUP_REMOVED lines=13> */
.L_x_116:
        /* <DEDUP_REMOVED lines=16> */
.L_x_121:
[----:B------:R-:W-:Y:S05]  /*01d0*/  BSYNC.RECONVERGENT B1 ;  /* 0x0000000000017941 */ /* 0x000fea0003800200 */
.L_x_120:
        /* <DEDUP_REMOVED lines=16> */
.L_x_126:
        /* <DEDUP_REMOVED lines=9> */
.L_x_125:
[----:B------:R-:W-:Y:S05]  /*0370*/  BSYNC.RECONVERGENT B2 ;  /* 0x0000000000027941 */ /* 0x000fea0003800200 */
.L_x_124:
        /* <DEDUP_REMOVED lines=8> */
.L_x_129:
        /* <DEDUP_REMOVED lines=43> */
.L_x_128:
[----:B------:R-:W-:Y:S05]  /*06b0*/  BSYNC.RECONVERGENT B2 ;  /* 0x0000000000027941 */ /* 0x000fea0003800200 */
.L_x_127:
        /* <DEDUP_REMOVED lines=26> */
.L_x_131:
[----:B------:R-:W-:Y:S05]  /*0860*/  BSYNC.RECONVERGENT B2 ;  /* 0x0000000000027941 */ /* 0x000fea0003800200 */
.L_x_130:
        /* <DEDUP_REMOVED lines=12> */
.L_x_123:
[----:B------:R-:W-:Y:S05]  /*0930*/  BSYNC.RECONVERGENT B1 ;  /* 0x0000000000017941 */ /* 0x000fea0003800200 */
.L_x_122:
        /* <DEDUP_REMOVED lines=10> */
[----:B------:R-:W1:Y:S06]  /*09e0*/  SHFL.DOWN PT, R3, R0, 0x2, 0x1f ;  /* 0x08401f0000037f89 */ /* 0x000e6c00000e0000 */
[----:B------:R-:W2:Y:S01]  /*09f0*/  @!P1 S2R R6, SR_CgaCtaId ;  /* 0x0000000000069919 */ /* 0x000ea20000008800 */
[----:B0-----:R-:W-:Y:S02]  /*0a00*/  @!P1 MOV R5, 0x400 ;  /* 0x0000040000059802 */ /* 0x001fe40000000f00 */
[----:B------:R-:W-:-:S04]  /*0a10*/  @!P1 SHF.R.U32.HI R4, RZ, 0x3, R2 ;  /* 0x00000003ff049819 */ /* 0x000fc80000011602 */
[----:B------:R-:W-:Y:S01]  /*0a20*/  @!P1 LOP3.LUT R4, R4, 0x7c, RZ, 0xc0, !PT ;  /* 0x0000007c04049812 */ /* 0x000fe200078ec0ff */
[----:B-1----:R-:W-:Y:S01]  /*0a30*/  @!P0 FADD R0, R0, R3 ;  /* 0x0000000300008221 */ /* 0x002fe20000000000 */
[----:B------:R-:W-:-:S04]  /*0a40*/  ISETP.GT.AND P0, PT, R8, 0x1b, PT ;  /* 0x0000001b0800780c */ /* 0x000fc80003f04270 */
[----:B------:R-:W0:Y:S01]  /*0a50*/  SHFL.DOWN PT, R3, R0, 0x4, 0x1f ;  /* 0x08801f0000037f89 */ /* 0x000e2200000e0000 */
[----:B--2---:R-:W-:-:S04]  /*0a60*/  @!P1 LEA R5, R6, R5, 0x18 ;  /* 0x0000000506059211 */ /* 0x004fc800078ec0ff */
        /* <DEDUP_REMOVED lines=16> */
[----:B0-----:R-:W0:Y:S04]  /*0b70*/  LDS.128 R4, [UR4+0x10] ;  /* 0x00001004ff047984 */ /* 0x001e280008000c00 */
[----:B------:R-:W1:Y:S04]  /*0b80*/  LDS.128 R12, [UR4+0x20] ;  /* 0x00002004ff0c7984 */ /* 0x000e680008000c00 */
[----:B------:R-:W2:Y:S04]  /*0b90*/  LDS.128 R8, [UR4+0x30] ;  /* 0x00003004ff087984 */ /* 0x000ea80008000c00 */
[----:B------:R-:W3:Y:S01]  /*0ba0*/  LDS.128 R16, [UR4+0x40] ;  /* 0x00004004ff107984 */ /* 0x000ee20008000c00 */
[----:B0-----:R-:W-:-:S04]  /*0bb0*/  FADD R5, R0, R5 ;  /* 0x0000000500057221 */ /* 0x001fc80000000000 */
[----:B------:R-:W-:-:S04]  /*0bc0*/  FADD R6, R5, R6 ;  /* 0x0000000605067221 */ /* 0x000fc80000000000 */
[----:B------:R-:W-:-:S04]  /*0bd0*/  FADD R7, R6, R7 ;  /* 0x0000000706077221 */ /* 0x000fc80000000000 */
[----:B-1----:R-:W-:-:S04]  /*0be0*/  FADD R12, R7, R12 ;  /* 0x0000000c070c7221 */ /* 0x002fc80000000000 */
[----:B------:R-:W-:-:S04]  /*0bf0*/  FADD R13, R12, R13 ;  /* 0x0000000d0c0d7221 */ /* 0x000fc80000000000 */
[----:B------:R-:W-:-:S04]  /*0c00*/  FADD R14, R13, R14 ;  /* 0x0000000e0d0e7221 */ /* 0x000fc80000000000 */
[----:B------:R-:W-:-:S04]  /*0c10*/  FADD R15, R14, R15 ;  /* 0x0000000f0e0f7221 */ /* 0x000fc80000000000 */
[----:B--2---:R-:W-:-:S04]  /*0c20*/  FADD R8, R15, R8 ;  /* 0x000000080f087221 */ /* 0x004fc80000000000 */
[----:B------:R-:W-:-:S04]  /*0c30*/  FADD R9, R8, R9 ;  /* 0x0000000908097221 */ /* 0x000fc80000000000 */
[----:B------:R-:W-:-:S04]  /*0c40*/  FADD R10, R9, R10 ;  /* 0x0000000a090a7221 */ /* 0x000fc80000000000 */
[----:B------:R-:W-:-:S04]  /*0c50*/  FADD R11, R10, R11 ;  /* 0x0000000b0a0b7221 */ /* 0x000fc80000000000 */
[----:B---3--:R-:W-:-:S04]  /*0c60*/  FADD R16, R11, R16 ;  /* 0x000000100b107221 */ /* 0x008fc80000000000 */
[----:B------:R-:W-:-:S04]  /*0c70*/  FADD R17, R16, R17 ;  /* 0x0000001110117221 */ /* 0x000fc80000000000 */
[----:B------:R-:W-:-:S04]  /*0c80*/  FADD R18, R17, R18 ;  /* 0x0000001211127221 */ /* 0x000fc80000000000 */
[----:B------:R-:W-:Y:S01]  /*0c90*/  FADD R0, R18, R19 ;  /* 0x0000001312007221 */ /* 0x000fe20000000000 */
[----:B------:R-:W-:Y:S06]  /*0ca0*/  BRA `(.L_x_133) ;  /* 0x0000003400707947 */ /* 0x000fec0003800000 */
.L_x_132:
        /* <DEDUP_REMOVED lines=23> */
[-C--:B------:R-:W-:Y:S02]  /*0e20*/  ISETP.GT.AND P0, PT, R5, R4.reuse, PT ;  /* 0x000000040500720c */ /* 0x080fe40003f04270 */
[----:B------:R-:W-:Y:S02]  /*0e30*/  IADD3 R5, PT, PT, R9, 0x10, RZ ;  /* 0x0000001009057810 */ /* 0x000fe40007ffe0ff */
        /* <DEDUP_REMOVED lines=20> */
[----:B------:R-:W0:Y:S04]  /*0f80*/  LDS.128 R16, [UR4+0x10] ;  /* 0x00001004ff107984 */ /* 0x000e280008000c00 */
[----:B----4-:R-:W1:Y:S04]  /*0f90*/  LDS.128 R4, [UR4+0x20] ;  /* 0x00002004ff047984 */ /* 0x010e680008000c00 */
[----:B------:R-:W2:Y:S04]  /*0fa0*/  LDS.128 R8, [UR4+0x30] ;  /* 0x00003004ff087984 */ /* 0x000ea80008000c00 */
[----:B------:R-:W3:Y:S01]  /*0fb0*/  LDS.128 R12, [UR4+0x40] ;  /* 0x00004004ff0c7984 */ /* 0x000ee20008000c00 */
[----:B0-----:R-:W-:Y:S01]  /*0fc0*/  @P2 FADD R0, R0, R17 ;  /* 0x0000001100002221 */ /* 0x001fe20000000000 */
[----:B------:R-:W-:-:S03]  /*0fd0*/  ISETP.GT.AND P2, PT, R3, 0x80, PT ;  /* 0x000000800300780c */ /* 0x000fc60003f44270 */
[----:B------:R-:W-:Y:S01]  /*0fe0*/  @P3 FADD R0, R0, R18 ;  /* 0x0000001200003221 */ /* 0x000fe20000000000 */
[----:B------:R-:W-:-:S03]  /*0ff0*/  ISETP.GT.AND P3, PT, R3, 0xa0, PT ;  /* 0x000000a00300780c */ /* 0x000fc60003f64270 */
[----:B------:R-:W-:Y:S01]  /*1000*/  @P1 FADD R0, R0, R19 ;  /* 0x0000001300001221 */ /* 0x000fe20000000000 */
[----:B------:R-:W-:-:S05]  /*1010*/  ISETP.GT.AND P1, PT, R3, 0xe0, PT ;  /* 0x000000e00300780c */ /* 0x000fca0003f24270 */
[----:B-1----:R-:W-:Y:S01]  /*1020*/  @P2 FADD R0, R0, R4 ;  /* 0x0000000400002221 */ /* 0x002fe20000000000 */
[----:B------:R-:W-:-:S03]  /*1030*/  ISETP.GT.AND P2, PT, R3, 0x100, PT ;  /* 0x000001000300780c */ /* 0x000fc60003f44270 */
[----:B------:R-:W-:Y:S01]  /*1040*/  @P3 FADD R0, R0, R5 ;  /* 0x0000000500003221 */ /* 0x000fe20000000000 */
[----:B------:R-:W-:-:S03]  /*1050*/  ISETP.GT.AND P3, PT, R3, 0x120, PT ;  /* 0x000001200300780c */ /* 0x000fc60003f64270 */
[----:B------:R-:W-:Y:S01]  /*1060*/  @P4 FADD R0, R0, R6 ;  /* 0x0000000600004221 */ /* 0x000fe20000000000 */
[----:B------:R-:W-:-:S03]  /*1070*/  ISETP.GT.AND P4, PT, R3, 0x140, PT ;  /* 0x000001400300780c */ /* 0x000fc60003f84270 */
[----:B------:R-:W-:Y:S01]  /*1080*/  @P1 FADD R0, R0, R7 ;  /* 0x0000000700001221 */ /* 0x000fe20000000000 */
[----:B------:R-:W-:-:S03]  /*1090*/  ISETP.GT.AND P1, PT, R3, 0x160, PT ;  /* 0x000001600300780c */ /* 0x000fc60003f24270 */
[----:B--2---:R-:W-:Y:S01]  /*10a0*/  @P2 FADD R0, R0, R8 ;  /* 0x0000000800002221 */ /* 0x004fe20000000000 */
[----:B------:R-:W-:-:S03]  /*10b0*/  ISETP.GT.AND P2, PT, R3, 0x180, PT ;  /* 0x000001800300780c */ /* 0x000fc60003f44270 */
[----:B------:R-:W-:Y:S01]  /*10c0*/  @P3 FADD R0, R0, R9 ;  /* 0x0000000900003221 */ /* 0x000fe20000000000 */
[----:B------:R-:W-:-:S03]  /*10d0*/  ISETP.GT.AND P3, PT, R3, 0x1a0, PT ;  /* 0x000001a00300780c */ /* 0x000fc60003f64270 */
[----:B------:R-:W-:Y:S01]  /*10e0*/  @P4 FADD R0, R0, R10 ;  /* 0x0000000a00004221 */ /* 0x000fe20000000000 */
[----:B------:R-:W-:-:S03]  /*10f0*/  ISETP.GT.AND P4, PT, R3, 0x1c0, PT ;  /* 0x000001c00300780c */ /* 0x000fc60003f84270 */
[----:B------:R-:W-:Y:S01]  /*1100*/  @P1 FADD R0, R0, R11 ;  /* 0x0000000b00001221 */ /* 0x000fe20000000000 */
[----:B------:R-:W-:-:S03]  /*1110*/  ISETP.GT.AND P1, PT, R3, 0x1e0, PT ;  /* 0x000001e00300780c */ /* 0x000fc60003f24270 */
[----:B---3--:R-:W-:-:S04]  /*1120*/  @P2 FADD R0, R0, R12 ;  /* 0x0000000c00002221 */ /* 0x008fc80000000000 */
[----:B------:R-:W-:-:S04]  /*1130*/  @P3 FADD R0, R0, R13 ;  /* 0x0000000d00003221 */ /* 0x000fc80000000000 */
[----:B------:R-:W-:-:S04]  /*1140*/  @P4 FADD R0, R0, R14 ;  /* 0x0000000e00004221 */ /* 0x000fc80000000000 */
[----:B------:R-:W-:Y:S01]  /*1150*/  @P1 FADD R0, R0, R15 ;  /* 0x0000000f00001221 */ /* 0x000fe20000000000 */
[----:B------:R-:W-:Y:S06]  /*1160*/  BRA `(.L_x_133) ;  /* 0x0000003000407947 */ /* 0x000fec0003800000 */
.L_x_119:
[----:B------:R-:W0:Y:S01]  /*1170*/  S2R R2, SR_TID.X ;  /* 0x0000000000027919 */ /* 0x000e220000002100 */
[----:B------:R-:W1:Y:S01]  /*1180*/  LDC.64 R4, c[0x0][0x380] ;  /* 0x0000e000ff047b82 */ /* 0x000e620000000a00 */
[----:B0-----:R-:W-:-:S05]  /*1190*/  SHF.L.U32 R7, R2, 0x1, RZ ;  /* 0x0000000102077819 */ /* 0x001fca00000006ff */
[----:B-1----:R-:W-:-:S05]  /*11a0*/  IMAD.WIDE.U32 R4, R7, 0x4, R4 ;  /* 0x0000000407047825 */ /* 0x002fca00078e0004 */
[----:B------:R-:W2:Y:S04]  /*11b0*/  LDG.E.64.CONSTANT R14, desc[UR6][R4.64] ;  /* 0x00000006040e7981 */ /* 0x000ea8000c1e9b00 */
[----:B------:R-:W3:Y:S04]  /*11c0*/  LDG.E.64.CONSTANT R16, desc[UR6][R4.64+0x1000] ;  /* 0x0010000604107981 */ /* 0x000ee8000c1e9b00 */
[----:B------:R-:W4:Y:S04]  /*11d0*/  LDG.E.64.CONSTANT R18, desc[UR6][R4.64+0x2000] ;  /* 0x0020000604127981 */ /* 0x000f28000c1e9b00 */
[----:B------:R-:W5:Y:S04]  /*11e0*/  LDG.E.64.CONSTANT R20, desc[UR6][R4.64+0x3000] ;  /* 0x0030000604147981 */ /* 0x000f68000c1e9b00 */
[----:B------:R-:W5:Y:S04]  /*11f0*/  LDG.E.64.CONSTANT R12, desc[UR6][R4.64+0x4000] ;  /* 0x00400006040c7981 */ /* 0x000f68000c1e9b00 */
[----:B------:R-:W5:Y:S04]  /*1200*/  LDG.E.64.CONSTANT R10, desc[UR6][R4.64+0x5000] ;  /* 0x00500006040a7981 */ /* 0x000f68000c1e9b00 */
[----:B------:R-:W5:Y:S04]  /*1210*/  LDG.E.64.CONSTANT R6, desc[UR6][R4.64+0x6000] ;  /* 0x0060000604067981 */ /* 0x000f68000c1e9b00 */
[----:B------:R-:W5:Y:S01]  /*1220*/  LDG.E.64.CONSTANT R8, desc[UR6][R4.64+0x7000] ;  /* 0x0070000604087981 */ /* 0x000f62000c1e9b00 */
[----:B------:R-:W-:Y:S01]  /*1230*/  ISETP.GE.U32.AND P0, PT, R3, 0x4000, PT ;  /* 0x000040000300780c */ /* 0x000fe20003f06070 */
[----:B--2---:R-:W-:Y:S01]  /*1240*/  FADD R14, R14, R15 ;  /* 0x0000000f0e0e7221 */ /* 0x004fe20000000000 */
[----:B---3--:R-:W-:Y:S01]  /*1250*/  FADD R17, R16, R17 ;  /* 0x0000001110117221 */ /* 0x008fe20000000000 */
[----:B----4-:R-:W-:-:S03]  /*1260*/  FADD R18, R18, R19 ;  /* 0x0000001312127221 */ /* 0x010fc60000000000 */
[----:B------:R-:W-:Y:S01]  /*1270*/  FADD R14, R14, R17 ;  /* 0x000000110e0e7221 */ /* 0x000fe20000000000 */
[----:B-----5:R-:W-:Y:S01]  /*1280*/  FADD R21, R20, R21 ;  /* 0x0000001514157221 */ /* 0x020fe20000000000 */
[----:B------:R-:W-:Y:S02]  /*1290*/  HFMA2 R20, -RZ, RZ, 0, 0.0078125 ;  /* 0x00002000ff147431 */ /* 0x000fe400000001ff */
[----:B------:R-:W-:Y:S01]  /*12a0*/  FADD R12, R12, R13 ;  /* 0x0000000d0c0c7221 */ /* 0x000fe20000000000 */
[----:B------:R-:W-:Y:S01]  /*12b0*/  FADD R21, R18, R21 ;  /* 0x0000001512157221 */ /* 0x000fe20000000000 */
[----:B------:R-:W-:-:S03]  /*12c0*/  FADD R11, R10, R11 ;  /* 0x0000000b0a0b7221 */ /* 0x000fc60000000000 */
[----:B------:R-:W-:Y:S01]  /*12d0*/  FADD R14, R14, R21 ;  /* 0x000000150e0e7221 */ /* 0x000fe20000000000 */
[----:B------:R-:W-:Y:S01]  /*12e0*/  FADD R6, R6, R7 ;  /* 0x0000000706067221 */ /* 0x000fe20000000000 */
[----:B------:R-:W-:Y:S01]  /*12f0*/  FADD R11, R12, R11 ;  /* 0x0000000b0c0b7221 */ /* 0x000fe20000000000 */
[----:B------:R-:W-:-:S04]  /*1300*/  FADD R9, R8, R9 ;  /* 0x0000000908097221 */ /* 0x000fc80000000000 */
[----:B------:R-:W-:-:S04]  /*1310*/  FADD R6, R6, R9 ;  /* 0x0000000906067221 */ /* 0x000fc80000000000 */
[----:B------:R-:W-:-:S04]  /*1320*/  FADD R11, R11, R6 ;  /* 0x000000060b0b7221 */ /* 0x000fc80000000000 */
[----:B------:R-:W-:Y:S01]  /*1330*/  FADD R0, R14, R11 ;  /* 0x0000000b0e007221 */ /* 0x000fe20000000000 */
[----:B------:R-:W-:Y:S06]  /*1340*/  @!P0 BRA `(.L_x_134) ;  /* 0x00000000008c8947 */ /* 0x000fec0003800000 */
[----:B------:R-:W0:Y:S01]  /*1350*/  LDC R24, c[0x0][0x390] ;  /* 0x0000e400ff187b82 */ /* 0x000e220000000800 */
[----:B------:R-:W-:Y:S02]  /*1360*/  IADD3 R21, PT, PT, R3, -0x2000, RZ ;  /* 0xffffe00003157810 */ /* 0x000fe40007ffe0ff */
[----:B------:R-:W-:-:S07]  /*1370*/  MOV R20, 0x2000 ;  /* 0x0000200000147802 */ /* 0x000fce0000000f00 */
.L_x_136:
[----:B------:R-:W-:-:S05]  /*1380*/  IMAD.WIDE R26, R20, 0x4, R4 ;  /* 0x00000004141a7825 */ /* 0x000fca00078e0204 */
[----:B------:R-:W2:Y:S04]  /*1390*/  LDG.E.64.CONSTANT R14, desc[UR6][R26.64+0x6000] ;  /* 0x006000061a0e7981 */ /* 0x000ea8000c1e9b00 */
[----:B------:R-:W2:Y:S04]  /*13a0*/  LDG.E.64.CONSTANT R6, desc[UR6][R26.64+0x7000] ;  /* 0x007000061a067981 */ /* 0x000ea8000c1e9b00 */
[----:B------:R-:W3:Y:S04]  /*13b0*/  LDG.E.64.CONSTANT R22, desc[UR6][R26.64] ;  /* 0x000000061a167981 */ /* 0x000ee8000c1e9b00 */
[----:B------:R-:W4:Y:S04]  /*13c0*/  LDG.E.64.CONSTANT R18, desc[UR6][R26.64+0x1000] ;  /* 0x001000061a127981 */ /* 0x000f28000c1e9b00 */
[----:B------:R-:W5:Y:S04]  /*13d0*/  LDG.E.64.CONSTANT R16, desc[UR6][R26.64+0x2000] ;  /* 0x002000061a107981 */ /* 0x000f68000c1e9b00 */
[----:B------:R-:W5:Y:S04]  /*13e0*/  LDG.E.64.CONSTANT R12, desc[UR6][R26.64+0x3000] ;  /* 0x003000061a0c7981 */ /* 0x000f68000c1e9b00 */
[----:B------:R-:W5:Y:S04]  /*13f0*/  LDG.E.64.CONSTANT R10, desc[UR6][R26.64+0x4000] ;  /* 0x004000061a0a7981 */ /* 0x000f68000c1e9b00 */
[----:B------:R-:W5:Y:S01]  /*1400*/  LDG.E.64.CONSTANT R8, desc[UR6][R26.64+0x5000] ;  /* 0x005000061a087981 */ /* 0x000f62000c1e9b00 */
[----:B0-----:R-:W-:Y:S01]  /*1410*/  MOV R3, R24 ;  /* 0x0000001800037202 */ /* 0x001fe20000000f00 */
[----:B--2---:R-:W-:-:S03]  /*1420*/  FADD R15, R15, R6 ;  /* 0x000000060f0f7221 */ /* 0x004fc60000000000 */
[----:B------:R-:W-:Y:S01]  /*1430*/  IADD3 R6, PT, PT, -R20, R3, RZ ;  /* 0x0000000314067210 */ /* 0x000fe20007ffe1ff */
[----:B---3--:R-:W-:-:S03]  /*1440*/  FADD R0, R22, R0 ;  /* 0x0000000016007221 */ /* 0x008fc60000000000 */
[----:B------:R-:W-:Y:S01]  /*1450*/  ISETP.GE.AND P0, PT, R6, 0x2000, PT ;  /* 0x000020000600780c */ /* 0x000fe20003f06270 */
[----:B----4-:R-:W-:Y:S01]  /*1460*/  FADD R23, R23, R18 ;  /* 0x0000001217177221 */ /* 0x010fe20000000000 */
[----:B-----5:R-:W-:Y:S01]  /*1470*/  FADD R18, R19, R16 ;  /* 0x0000001013127221 */ /* 0x020fe20000000000 */
[----:B------:R-:W-:Y:S01]  /*1480*/  FADD R17, R17, R12 ;  /* 0x0000000c11117221 */ /* 0x000fe20000000000 */
[----:B------:R-:W-:Y:S01]  /*1490*/  FADD R12, R13, R10 ;  /* 0x0000000a0d0c7221 */ /* 0x000fe20000000000 */
[----:B------:R-:W-:Y:S01]  /*14a0*/  FADD R11, R11, R8 ;  /* 0x000000080b0b7221 */ /* 0x000fe20000000000 */
[----:B------:R-:W-:Y:S01]  /*14b0*/  FADD R8, R9, R14 ;  /* 0x0000000e09087221 */ /* 0x000fe20000000000 */
[----:B------:R-:W-:Y:S01]  /*14c0*/  FADD R0, R0, R23 ;  /* 0x0000001700007221 */ /* 0x000fe20000000000 */
[----:B------:R-:W-:Y:S01]  /*14d0*/  FADD R17, R18, R17 ;  /* 0x0000001112117221 */ /* 0x000fe20000000000 */
[----:B------:R-:W-:Y:S01]  /*14e0*/  FADD R11, R12, R11 ;  /* 0x0000000b0c0b7221 */ /* 0x000fe20000000000 */
[----:B------:R-:W-:-:S02]  /*14f0*/  FADD R8, R8, R15 ;  /* 0x0000000f08087221 */ /* 0x000fc40000000000 */
[----:B------:R-:W-:Y:S02]  /*1500*/  FADD R0, R0, R17 ;  /* 0x0000001100007221 */ /* 0x000fe40000000000 */
[----:B------:R-:W-:-:S04]  /*1510*/  FADD R11, R11, R8 ;  /* 0x000000080b0b7221 */ /* 0x000fc80000000000 */
[----:B------:R-:W-:-:S04]  /*1520*/  FADD R11, R0, R11 ;  /* 0x0000000b000b7221 */ /* 0x000fc80000000000 */
[----:B------:R-:W-:Y:S01]  /*1530*/  FADD R0, R7, R11 ;  /* 0x0000000b07007221 */ /* 0x000fe20000000000 */
[----:B------:R-:W-:Y:S06]  /*1540*/  @!P0 BRA `(.L_x_135) ;  /* 0x0000000800308947 */ /* 0x000fec0003800000 */
[----:B------:R-:W-:-:S04]  /*1550*/  IADD3 R20, PT, PT, R20, 0x2000, RZ ;  /* 0x0000200014147810 */ /* 0x000fc80007ffe0ff */
[----:B------:R-:W-:-:S13]  /*1560*/  ISETP.GT.AND P0, PT, R20, R21, PT ;  /* 0x000000151400720c */ /* 0x000fda0003f04270 */
[----:B------:R-:W-:Y:S05]  /*1570*/  @!P0 BRA `(.L_x_136) ;  /* 0xfffffffc00808947 */ /* 0x000fea000383ffff */
.L_x_134:
        /* <DEDUP_REMOVED lines=20> */
.L_x_140:
        /* <DEDUP_REMOVED lines=8> */
.L_x_139:
[----:B------:R-:W-:Y:S05]  /*1740*/  BSYNC.RECONVERGENT B2 ;  /* 0x0000000000027941 */ /* 0x000fea0003800200 */
.L_x_138:
[----:B------:R-:W-:Y:S05]  /*1750*/  @!P1 BRA `(.L_x_137) ;  /* 0x0000000400a89947 */ /* 0x000fea0003800000 */
[----:B------:R-:W0:Y:S01]  /*1760*/  LDCU.64 UR4, c[0x0][0x380] ;  /* 0x00007000ff0477ac */ /* 0x000e220008000a00 */
[----:B------:R-:W-:Y:S01]  /*1770*/  IADD3 R5, PT, PT, R11, -R10, RZ ;  /* 0x8000000a0b057210 */ /* 0x000fe20007ffe0ff */
[----:B------:R-:W-:Y:S01]  /*1780*/  BSSY.RECONVERGENT B2, `(.L_x_141) ;  /* 0x000003b000027945 */ /* 0x000fe20003800200 */
[----:B------:R-:W-:Y:S02]  /*1790*/  IADD3 R3, P0, PT, R10, R20, RZ ;  /* 0x000000140a037210 */ /* 0x000fe40007f1e0ff */
[----:B------:R-:W-:Y:S02]  /*17a0*/  ISETP.GT.AND P1, PT, R5, 0x1800, PT ;  /* 0x000018000500780c */ /* 0x000fe40003f24270 */
[----:B------:R-:W-:Y:S02]  /*17b0*/  IADD3.X R6, PT, PT, RZ, RZ, RZ, P0, !PT ;  /* 0x000000ffff067210 */ /* 0x000fe400007fe4ff */
[----:B0-----:R-:W-:-:S04]  /*17c0*/  LEA R4, P0, R3, UR4, 0x2 ;  /* 0x0000000403047c11 */ /* 0x001fc8000f8010ff */
[----:B------:R-:W-:Y:S02]  /*17d0*/  LEA.HI.X R3, R3, UR5, R6, 0x2, P0 ;  /* 0x0000000503037c11 */ /* 0x000fe400080f1406 */
[----:B------:R-:W-:-:S04]  /*17e0*/  IADD3 R4, P0, PT, R4, 0x1000, RZ ;  /* 0x0000100004047810 */ /* 0x000fc80007f1e0ff */
[----:B------:R-:W-:Y:S02]  /*17f0*/  IADD3.X R5, PT, PT, RZ, R3, RZ, P0, !PT ;  /* 0x00000003ff057210 */ /* 0x000fe400007fe4ff */
[----:B------:R-:W-:Y:S02]  /*1800*/  PLOP3.LUT P0, PT, PT, PT, PT, 0x80, 0x8 ;  /* 0x000000000008781c */ /* 0x000fe40003f0f070 */
[----:B------:R-:W-:Y:S01]  /*1810*/  IADD3 R3, PT, PT, R10, R20, RZ ;  /* 0x000000140a037210 */ /* 0x000fe20007ffe0ff */
[----:B------:R-:W-:Y:S10]  /*1820*/  @!P1 BRA `(.L_x_142) ;  /* 0x0000000000c09947 */ /* 0x000ff40003800000 */
[----:B------:R-:W-:Y:S02]  /*1830*/  PLOP3.LUT P0, PT, PT, PT, PT, 0x8, 0x80 ;  /* 0x000000000080781c */ /* 0x000fe40003f0e170 */
[----:B------:R-:W-:-:S11]  /*1840*/  IADD3 R13, PT, PT, R11, -0x1800, RZ ;  /* 0xffffe8000b0d7810 */ /* 0x000fd60007ffe0ff */
.L_x_143:
        /* <DEDUP_REMOVED lines=46> */
.L_x_142:
[----:B------:R-:W-:Y:S05]  /*1b30*/  BSYNC.RECONVERGENT B2 ;  /* 0x0000000000027941 */ /* 0x000fea0003800200 */
.L_x_141:
        /* <DEDUP_REMOVED lines=31> */
.L_x_145:
[----:B------:R-:W-:Y:S05]  /*1d30*/  BSYNC.RECONVERGENT B2 ;  /* 0x0000000000027941 */ /* 0x000fea0003800200 */
.L_x_144:
        /* <DEDUP_REMOVED lines=9> */
[----:B----4-:R-:W-:-:S04]  /*1dd0*/  FADD R0, R0, R3 ;  /* 0x0000000300007221 */ /* 0x010fc80000000000 */
[----:B--2---:R-:W-:-:S04]  /*1de0*/  FADD R0, R0, R9 ;  /* 0x0000000900007221 */ /* 0x004fc80000000000 */
[----:B---3--:R-:W-:-:S07]  /*1df0*/  FADD R0, R0, R11 ;  /* 0x0000000b00007221 */ /* 0x008fce0000000000 */
.L_x_137:
[----:B------:R-:W-:Y:S05]  /*1e00*/  BSYNC.RECONVERGENT B1 ;  /* 0x0000000000017941 */ /* 0x000fea0003800200 */
.L_x_135:
        /* <DEDUP_REMOVED lines=32> */
[----:B---3--:R-:W0:Y:S04]  /*2010*/  LDS.128 R4, [UR4+0x10] ;  /* 0x00001004ff047984 */ /* 0x008e280008000c00 */
        /* <DEDUP_REMOVED lines=19> */
.L_x_118:
        /* <DEDUP_REMOVED lines=12> */
.L_x_148:
[----:B------:R-:W-:Y:S05]  /*2210*/  BSYNC.RECONVERGENT B1 ;  /* 0x0000000000017941 */ /* 0x000fea0003800200 */
.L_x_147:
        /* <DEDUP_REMOVED lines=16> */
.L_x_153:
        /* <DEDUP_REMOVED lines=9> */
.L_x_152:
[----:B------:R-:W-:Y:S05]  /*23b0*/  BSYNC.RECONVERGENT B2 ;  /* 0x0000000000027941 */ /* 0x000fea0003800200 */
.L_x_151:
        /* <DEDUP_REMOVED lines=8> */
.L_x_156:
        /* <DEDUP_REMOVED lines=43> */
.L_x_155:
[----:B------:R-:W-:Y:S05]  /*26f0*/  BSYNC.RECONVERGENT B2 ;  /* 0x0000000000027941 */ /* 0x000fea0003800200 */
.L_x_154:
        /* <DEDUP_REMOVED lines=26> */
.L_x_158:
[----:B------:R-:W-:Y:S05]  /*28a0*/  BSYNC.RECONVERGENT B2 ;  /* 0x0000000000027941 */ /* 0x000fea0003800200 */
.L_x_157:
        /* <DEDUP_REMOVED lines=12> */
.L_x_150:
[----:B------:R-:W-:Y:S05]  /*2970*/  BSYNC.RECONVERGENT B1 ;  /* 0x0000000000017941 */ /* 0x000fea0003800200 */
.L_x_149:
[----:B------:R-:W-:Y:S02]  /*2980*/  ISETP.GE.AND P0, PT, R3, 0x200, PT ;  /* 0x000002000300780c */ /* 0x000fe40003f06270 */
[----:B0----5:R-:W-:-:S11]  /*2990*/  MOV R5, R0 ;  /* 0x0000000000057202 */ /* 0x021fd60000000f00 */
[----:B------:R-:W-:Y:S05]  /*29a0*/  @!P0 BRA `(.L_x_159) ;  /* 0x0000000000d08947 */ /* 0x000fea0003800000 */
[----:B------:R-:W0:Y:S01]  /*29b0*/  S2R R7, SR_LANEID ;  /* 0x0000000000077919 */ /* 0x000e220000000000 */
[----:B------:R-:W1:Y:S02]  /*29c0*/  SHFL.DOWN PT, R0, R5, 0x1, 0x1f ;  /* 0x08201f0005007f89 */ /* 0x000e6400000e0000 */
[----:B-1----:R-:W-:Y:S01]  /*29d0*/  FADD R0, R0, R5 ;  /* 0x0000000500007221 */ /* 0x002fe20000000000 */
[C---:B0-----:R-:W-:Y:S02]  /*29e0*/  ISETP.GT.AND P0, PT, R7.reuse, 0x1e, PT ;  /* 0x0000001e0700780c */ /* 0x041fe40003f04270 */
[----:B------:R-:W-:Y:S02]  /*29f0*/  ISETP.NE.AND P1, PT, R7, RZ, PT ;  /* 0x000000ff0700720c */ /* 0x000fe40003f25270 */
[----:B------:R-:W-:Y:S02]  /*2a00*/  FSEL R0, R5, R0, P0 ;  /* 0x0000000005007208 */ /* 0x000fe40000000000 */
[----:B------:R-:W-:-:S03]  /*2a10*/  ISETP.GT.AND P0, PT, R7, 0x1d, PT ;  /* 0x0000001d0700780c */ /* 0x000fc60003f04270 */
[----:B------:R-:W0:Y:S06]  /*2a20*/  SHFL.DOWN PT, R3, R0, 0x2, 0x1f ;  /* 0x08401f0000037f89 */ /* 0x000e2c00000e0000 */
        /* <DEDUP_REMOVED lines=24> */
[----:B--2---:R-:W0:Y:S04]  /*2bb0*/  LDS.128 R4, [UR4+0x10] ;  /* 0x00001004ff047984 */ /* 0x004e280008000c00 */
        /* <DEDUP_REMOVED lines=19> */
.L_x_159:
[----:B------:R-:W0:Y:S01]  /*2cf0*/  S2R R4, SR_LANEID ;  /* 0x0000000000047919 */ /* 0x000e220000000000 */
[----:B------:R-:W-:-:S04]  /*2d00*/  LOP3.LUT R0, R2, 0x3e0, RZ, 0xc0, !PT ;  /* 0x000003e002007812 */ /* 0x000fc800078ec0ff */
[----:B------:R-:W-:Y:S02]  /*2d10*/  IADD3 R6, PT, PT, R0, 0x20, RZ ;  /* 0x0000002000067810 */ /* 0x000fe40007ffe0ff */
[----:B------:R-:W-:Y:S02]  /*2d20*/  LOP3.LUT R0, RZ, R0, RZ, 0x33, !PT ;  /* 0x00000000ff007212 */ /* 0x000fe400078e33ff */
[-C--:B------:R-:W-:Y:S02]  /*2d30*/  ISETP.GT.AND P0, PT, R6, R3.reuse, PT ;  /* 0x000000030600720c */ /* 0x080fe40003f04270 */
[----:B------:R-:W-:-:S04]  /*2d40*/  IADD3 R0, PT, PT, R0, R3, RZ ;  /* 0x0000000300007210 */ /* 0x000fc80007ffe0ff */
[----:B------:R-:W-:-:S05]  /*2d50*/  SEL R6, R0, 0x1f, P0 ;  /* 0x0000001f00067807 */ /* 0x000fca0000000000 */
[----:B------:R-:W1:Y:S01]  /*2d60*/  SHFL.DOWN PT, R0, R5, 0x1, R6 ;  /* 0x0820000005007989 */ /* 0x000e6200000e0006 */
[C---:B0-----:R-:W-:Y:S02]  /*2d70*/  ISETP.GE.AND P0, PT, R4.reuse, R6, PT ;  /* 0x000000060400720c */ /* 0x041fe40003f06270 */
[C---:B------:R-:W-:Y:S02]  /*2d80*/  IADD3 R7, PT, PT, R4.reuse, 0x2, RZ ;  /* 0x0000000204077810 */ /* 0x040fe40007ffe0ff */
[----:B------:R-:W-:-:S09]  /*2d90*/  ISETP.NE.AND P1, PT, R4, RZ, PT ;  /* 0x000000ff0400720c */ /* 0x000fd20003f25270 */
[----:B-1----:R-:W-:Y:S01]  /*2da0*/  @!P0 FADD R5, R0, R5 ;  /* 0x0000000500058221 */ /* 0x002fe20000000000 */
[-C--:B------:R-:W-:Y:S02]  /*2db0*/  ISETP.GT.AND P0, PT, R7, R6.reuse, PT ;  /* 0x000000060700720c */ /* 0x080fe40003f04270 */
[----:B------:R-:W-:Y:S01]  /*2dc0*/  IADD3 R7, PT, PT, R4, 0x4, RZ ;  /* 0x0000000404077810 */ /* 0x000fe20007ffe0ff */
[----:B------:R-:W0:Y:S01]  /*2dd0*/  @!P1 S2R R8, SR_CgaCtaId ;  /* 0x0000000000089919 */ /* 0x000e220000008800 */
        /* <DEDUP_REMOVED lines=31> */
[----:B-1----:R-:W1:Y:S04]  /*2fd0*/  LDS.128 R4, [UR4+0x20] ;  /* 0x00002004ff047984 */ /* 0x002e680008000c00 */
        /* <DEDUP_REMOVED lines=29> */
.L_x_146:
        /* <DEDUP_REMOVED lines=28> */
[----:B------:R-:W-:Y:S02]  /*3370*/  HFMA2 R11, -RZ, RZ, 0, 0.0078125 ;  /* 0x00002000ff0b7431 */ /* 0x000fe400000001ff */
        /* <DEDUP_REMOVED lines=11> */
.L_x_162:
[----:B------:R-:W-:-:S05]  /*3430*/  IMAD.WIDE R2, R11, 0x4, R4 ;  /* 0x000000040b027825 */ /* 0x000fca00078e0204 */
        /* <DEDUP_REMOVED lines=15> */
[----:B------:R0:W5:Y:S02]  /*3530*/  LDG.E.CONSTANT R18, desc[UR6][R2.64+0x7800] ;  /* 0x0078000602127981 */ /* 0x000164000c1e9900 */
[----:B0-----:R-:W-:-:S04]  /*3540*/  MOV R3, R7 ;  /* 0x0000000700037202 */ /* 0x001fc80000000f00 */
[----:B------:R-:W-:-:S04]  /*3550*/  IADD3 R2, PT, PT, -R11, R3, RZ ;  /* 0x000000030b027210 */ /* 0x000fc80007ffe1ff */
[----:B------:R-:W-:Y:S01]  /*3560*/  ISETP.GE.AND P0, PT, R2, 0x2000, PT ;  /* 0x000020000200780c */ /* 0x000fe20003f06270 */
        /* <DEDUP_REMOVED lines=17> */
[----:B------:R-:W-:-:S04]  /*3680*/  IADD3 R11, PT, PT, R11, 0x2000, RZ ;  /* 0x000020000b0b7810 */ /* 0x000fc80007ffe0ff */
[----:B------:R-:W-:-:S13]  /*3690*/  ISETP.GT.AND P0, PT, R11, R6, PT ;  /* 0x000000060b00720c */ /* 0x000fda0003f04270 */
[----:B------:R-:W-:Y:S05]  /*36a0*/  @!P0 BRA `(.L_x_162) ;  /* 0xfffffffc00608947 */ /* 0x000fea000383ffff */
.L_x_160:
        /* <DEDUP_REMOVED lines=20> */
.L_x_166:
        /* <DEDUP_REMOVED lines=8> */
.L_x_165:
[----:B------:R-:W-:Y:S05]  /*3870*/  BSYNC.RECONVERGENT B2 ;  /* 0x0000000000027941 */ /* 0x000fea0003800200 */
.L_x_164:
        /* <DEDUP_REMOVED lines=16> */
.L_x_169:
        /* <DEDUP_REMOVED lines=46> */
.L_x_168:
[----:B------:R-:W-:Y:S05]  /*3c60*/  BSYNC.RECONVERGENT B2 ;  /* 0x0000000000027941 */ /* 0x000fea0003800200 */
.L_x_167:
        /* <DEDUP_REMOVED lines=31> */
.L_x_171:
[----:B------:R-:W-:Y:S05]  /*3e60*/  BSYNC.RECONVERGENT B2 ;  /* 0x0000000000027941 */ /* 0x000fea0003800200 */
.L_x_170:
        /* <DEDUP_REMOVED lines=12> */
.L_x_163:
[----:B------:R-:W-:Y:S05]  /*3f30*/  BSYNC.RECONVERGENT B1 ;  /* 0x0000000000017941 */ /* 0x000fea0003800200 */
.L_x_161:
        /* <DEDUP_REMOVED lines=50> */
[----:B------:R-:W-:-:S07]  /*4260*/  FADD R0, R18, R19 ;  /* 0x0000001312007221 */ /* 0x000fce0000000000 */
.L_x_133:
[----:B------:R-:W-:Y:S05]  /*4270*/  BSYNC.RECONVERGENT B0 ;  /* 0x0000000000007941 */ /* 0x000fea0003800200 */
.L_x_117:
[----:B------:R-:W-:Y:S05]  /*4280*/  @P0 EXIT ;  /* 0x000000000000094d */ /* 0x000fea0003800000 */
[----:B0-23--:R-:W0:Y:S01]  /*4290*/  LDC.64 R2, c[0x0][0x388] ;  /* 0x0000e200ff027b82 */ /* 0x00de220000000a00 */
[----:B------:R-:W4:Y:S02]  /*42a0*/  LDCU UR4, c[0x0][0x398] ;  /* 0x00007300ff0477ac */ /* 0x000f240008000800 */
[----:B----4-:R-:W-:-:S05]  /*42b0*/  FADD R5, R0, UR4 ;  /* 0x0000000400057e21 */ /* 0x010fca0008000000 */
[----:B0-----:R-:W-:Y:S01]  /*42c0*/  STG.E desc[UR6][R2.64], R5 ;  /* 0x0000000502007986 */ /* 0x001fe2000c101906 */
[----:B------:R-:W-:Y:S05]  /*42d0*/  EXIT ;  /* 0x000000000000794d */ /* 0x000fea0003800000 */
.L_x_172:
        /* <DEDUP_REMOVED lines=10> */
.L_x_315:


//--------------------- .text._ZN3cub18CUB_300001_SM_10006detail6reduce18DeviceReduceKernelINS2_10policy_hubIfjN4cuda3std3__44plusIfEEE10Policy1000EN6thrust24THRUST_300001_SM_1000_NS6detail15normal_iteratorINSD_10device_ptrIfEEEEjS9_fNS7_10__identityEEEvT0_PT3_T1_NS0_13GridEvenShareISN_EET2_T4_ --------------------------
	.section	.text._ZN3cub18CUB_300001_SM_10006detail6reduce18DeviceReduceKernelINS2_10policy_hubIfjN4cuda3std3__44plusIfEEE10Policy1000EN6thrust24THRUST_300001_SM_1000_NS6detail15normal_iteratorINSD_10device_ptrIfEEEEjS9_fNS7_10__identityEEEvT0_PT3_T1_NS0_13GridEvenShareISN_EET2_T4_,"ax",@progbits
	.align	128
        .global         _ZN3cub18CUB_300001_SM_10006detail6reduce18DeviceReduceKernelINS2_10policy_hubIfjN4cuda3std3__44plusIfEEE10Policy1000EN6thrust24THRUST_300001_SM_1000_NS6detail15normal_iteratorINSD_10device_ptrIfEEEEjS9_fNS7_10__identityEEEvT0_PT3_T1_NS0_13GridEvenShareISN_EET2_T4_
        .type           _ZN3cub18CUB_300001_SM_10006detail6reduce18DeviceReduceKernelINS2_10policy_hubIfjN4cuda3std3__44plusIfEEE10Policy1000EN6thrust24THRUST_300001_SM_1000_NS6detail15normal_iteratorINSD_10device_ptrIfEEEEjS9_fNS7_10__identityEEEvT0_PT3_T1_NS0_13GridEvenShareISN_EET2_T4_,@function
        .size           _ZN3cub18CUB_300001_SM_10006detail6reduce18DeviceReduceKernelINS2_10policy_hubIfjN4cuda3std3__44plusIfEEE10Policy1000EN6thrust24THRUST_300001_SM_1000_NS6detail15normal_iteratorINSD_10device_ptrIfEEEEjS9_fNS7_10__identityEEEvT0_PT3_T1_NS0_13GridEvenShareISN_EET2_T4_,(.L_x_316 - _ZN3cub18CUB_300001_SM_10006detail6reduce18DeviceReduceKernelINS2_10policy_hubIfjN4cuda3std3__44plusIfEEE10Policy1000EN6thrust24THRUST_300001_SM_1000_NS6detail15normal_iteratorINSD_10device_ptrIfEEEEjS9_fNS7_10__identityEEEvT0_PT3_T1_NS0_13GridEvenShareISN_EET2_T4_)
        .other          _ZN3cub18CUB_300001_SM_10006detail6reduce18DeviceReduceKernelINS2_10policy_hubIfjN4cuda3std3__44plusIfEEE10Policy1000EN6thrust24THRUST_300001_SM_1000_NS6detail15normal_iteratorINSD_10device_ptrIfEEEEjS9_fNS7_10__identityEEEvT0_PT3_T1_NS0_13GridEvenShareISN_EET2_T4_,@"STO_CUDA_ENTRY STV_DEFAULT"
_ZN3cub18CUB_300001_SM_10006detail6reduce18DeviceReduceKernelINS2_10policy_hubIfjN4cuda3std3__44plusIfEEE10Policy1000EN6thrust24THRUST_300001_SM_1000_NS6detail15normal_iteratorINSD_10device_ptrIfEEEEjS9_fNS7_10__identityEEEvT0_PT3_T1_NS0_13GridEvenShareISN_EET2_T4_:
.text._ZN3cub18CUB_300001_SM_10006detail6reduce18DeviceReduceKernelINS2_10policy_hubIfjN4cuda3std3__44plusIfEEE10Policy1000EN6thrust24THRUST_300001_SM_1000_NS6detail15normal_iteratorINSD_10device_ptrIfEEEEjS9_fNS7_10__identityEEEvT0_PT3_T1_NS0_13GridEvenShareISN_EET2_T4_:
[----:B------:R-:W-:Y:S01]  /*0000*/  LDC R1, c[0x0][0x37c] ;  /* 0x0000df00ff017b82 */ /* 0x000fe20000000800 */
[----:B------:R-:W0:Y:S07]  /*0010*/  S2R R3, SR_CTAID.X ;  /* 0x0000000000037919 */ /* 0x000e2e0000002500 */
[----:B------:R-:W1:Y:S01]  /*0020*/  LDC.64 R6, c[0x0][0x3a8] ;  /* 0x0000ea00ff067b82 */ /* 0x000e620000000a00 */
[----:B------:R-:W2:Y:S01]  /*0030*/  LDCU.64 UR6, c[0x0][0x358] ;  /* 0x00006b00ff0677ac */ /* 0x000ea20008000a00 */
[----:B------:R-:W-:Y:S01]  /*0040*/  BSSY.RECONVERGENT B0, `(.L_x_173) ;  /* 0x000027a000007945 */ /* 0x000fe20003800200 */
[----:B-1----:R-:W-:Y:S01]  /*0050*/  SHF.L.U32 R13, R7, 0xd, RZ ;  /* 0x0000000d070d7819 */ /* 0x002fe200000006ff */
[----:B0-----:R-:W-:-:S05]  /*0060*/  IMAD R0, R3, -0x2000, R6 ;  /* 0xffffe00003007824 */ /* 0x001fca00078e0206 */
[----:B------:R-:W-:-:S13]  /*0070*/  ISETP.GT.U32.AND P0, PT, R0, 0x1fff, PT ;  /* 0x00001fff0000780c */ /* 0x000fda0003f04070 */
[----:B--2---:R-:W-:Y:S05]  /*0080*/  @P0 BRA `(.L_x_174) ;  /* 0x0000001000d40947 */ /* 0x004fea0003800000 */
[----:B------:R-:W0:Y:S01]  /*0090*/  S2R R2, SR_TID.X ;  /* 0x0000000000027919 */ /* 0x000e220000002100 */
[----:B------:R-:W-:Y:S01]  /*00a0*/  BSSY.RECONVERGENT B1, `(.L_x_175) ;  /* 0x000000a000017945 */ /* 0x000fe20003800200 */
[----:B------:R-:W-:Y:S01]  /*00b0*/  HFMA2 R15, -RZ, RZ, 0, 0 ;  /* 0x00000000ff0f7431 */ /* 0x000fe200000001ff */
[----:B0-----:R-:W-:Y:S02]  /*00c0*/  ISETP.GE.U32.AND P0, PT, R2, R0, PT ;  /* 0x000000000200720c */ /* 0x001fe40003f06070 */
[----:B------:R-:W-:-:S11]  /*00d0*/  MOV R4, R2 ;  /* 0x0000000200047202 */ /* 0x000fd60000000f00 */
[----:B------:R-:W-:Y:S05]  /*00e0*/  @P0 BRA `(.L_x_176) ;  /* 0x0000000000140947 */ /* 0x000fea0003800000 */
[----:B------:R-:W0:Y:S01]  /*00f0*/  LDC.64 R8, c[0x0][0x380] ;  /* 0x0000e000ff087b82 */ /* 0x000e220000000a00 */
[----:B------:R-:W-:-:S05]  /*0100*/  LEA R5, R3, R2, 0xd ;  /* 0x0000000203057211 */ /* 0x000fca00078e68ff */
[----:B0-----:R-:W-:-:S05]  /*0110*/  IMAD.WIDE.U32 R8, R5, 0x4, R8 ;  /* 0x0000000405087825 */ /* 0x001fca00078e0008 */
[----:B------:R0:W5:Y:S01]  /*0120*/  LDG.E R15, desc[UR6][R8.64] ;  /* 0x00000006080f7981 */ /* 0x000162000c1e1900 */
[----:B------:R-:W-:-:S07]  /*0130*/  IADD3 R4, PT, PT, R2, 0x200, RZ ;  /* 0x0000020002047810 */ /* 0x000fce0007ffe0ff */
.L_x_176:
[----:B------:R-:W-:Y:S05]  /*0140*/  BSYNC.RECONVERGENT B1 ;  /* 0x0000000000017941 */ /* 0x000fea0003800200 */
.L_x_175:
[----:B------:R-:W-:Y:S01]  /*0150*/  ISETP.GE.U32.AND P0, PT, R4, R0, PT ;  /* 0x000000000400720c */ /* 0x000fe20003f06070 */
[----:B------:R-:W-:-:S12]  /*0160*/  BSSY.RECONVERGENT B1, `(.L_x_177) ;  /* 0x00000a5000017945 */ /* 0x000fd80003800200 */
[----:B------:R-:W-:Y:S05]  /*0170*/  @P0 BRA `(.L_x_178) ;  /* 0x00000008008c0947 */ /* 0x000fea0003800000 */
[----:B------:R-:W-:Y:S01]  /*0180*/  LOP3.LUT R5, RZ, R4, RZ, 0x33, !PT ;  /* 0x00000004ff057212 */ /* 0x000fe200078e33ff */
[----:B------:R-:W-:Y:S03]  /*0190*/  BSSY.RECONVERGENT B2, `(.L_x_179) ;  /* 0x0000053000027945 */ /* 0x000fe60003800200 */
[----:B------:R-:W-:-:S05]  /*01a0*/  IADD3 R6, PT, PT, R5, R6, RZ ;  /* 0x0000000605067210 */ /* 0x000fca0007ffe0ff */
[----:B------:R-:W-:-:S05]  /*01b0*/  IMAD R6, R3, -0x2000, R6 ;  /* 0xffffe00003067824 */ /* 0x000fca00078e0206 */
[C---:B------:R-:W-:Y:S02]  /*01c0*/  ISETP.GE.U32.AND P0, PT, R6.reuse, 0x1e00, PT ;  /* 0x00001e000600780c */ /* 0x040fe40003f06070 */
[----:B------:R-:W-:-:S04]  /*01d0*/  LEA.HI R5, R6, 0x1, RZ, 0x17 ;  /* 0x0000000106057811 */ /* 0x000fc800078fb8ff */
[----:B------:R-:W-:-:S07]  /*01e0*/  LOP3.LUT R6, R5, 0xf, RZ, 0xc0, !PT ;  /* 0x0000000f05067812 */ /* 0x000fce00078ec0ff */
[----:B------:R-:W-:Y:S05]  /*01f0*/  @!P0 BRA `(.L_x_180) ;  /* 0x0000000400308947 */ /* 0x000fea0003800000 */
[----:B------:R-:W-:Y:S01]  /*0200*/  LOP3.LUT R10, R5, 0xfffff0, RZ, 0xc0, !PT ;  /* 0x00fffff0050a7812 */ /* 0x000fe200078ec0ff */
[----:B------:R-:W-:Y:S01]  /*0210*/  BSSY.RECONVERGENT B3, `(.L_x_181) ;  /* 0x0000049000037945 */ /* 0x000fe20003800200 */
[----:B0-----:R-:W-:Y:S02]  /*0220*/  LOP3.LUT R9, R4, 0x1000, RZ, 0xfc, !PT ;  /* 0x0000100004097812 */ /* 0x001fe400078efcff */
[----:B------:R-:W-:Y:S02]  /*0230*/  LEA R4, R3, R4, 0xd ;  /* 0x0000000403047211 */ /* 0x000fe400078e68ff */
[----:B------:R-:W-:-:S07]  /*0240*/  IADD3 R10, PT, PT, -R10, RZ, RZ ;  /* 0x000000ff0a0a7210 */ /* 0x000fce0007ffe1ff */
.L_x_182:
[----:B------:R-:W0:Y:S02]  /*0250*/  LDC.64 R12, c[0x0][0x380] ;  /* 0x0000e000ff0c7b82 */ /* 0x000e240000000a00 */
[----:B0-----:R-:W-:-:S05]  /*0260*/  IMAD.WIDE.U32 R22, R4, 0x4, R12 ;  /* 0x0000000404167825 */ /* 0x001fca00078e000c */
[----:B------:R0:W2:Y:S01]  /*0270*/  LDG.E R8, desc[UR6][R22.64] ;  /* 0x0000000616087981 */ /* 0x0000a2000c1e1900 */
[C---:B------:R-:W-:Y:S02]  /*0280*/  IADD3 R25, PT, PT, R4.reuse, 0x200, RZ ;  /* 0x0000020004197810 */ /* 0x040fe40007ffe0ff */
[C---:B------:R-:W-:Y:S02]  /*0290*/  IADD3 R21, PT, PT, R4.reuse, 0x400, RZ ;  /* 0x0000040004157810 */ /* 0x040fe40007ffe0ff */
[C---:B------:R-:W-:Y:S01]  /*02a0*/  IADD3 R17, PT, PT, R4.reuse, 0x600, RZ ;  /* 0x0000060004117810 */ /* 0x040fe20007ffe0ff */
[----:B------:R-:W-:Y:S01]  /*02b0*/  IMAD.WIDE.U32 R24, R25, 0x4, R12 ;  /* 0x0000000419187825 */ /* 0x000fe200078e000c */
[----:B------:R-:W-:-:S03]  /*02c0*/  IADD3 R19, PT, PT, R4, 0x800, RZ ;  /* 0x0000080004137810 */ /* 0x000fc60007ffe0ff */
[--C-:B------:R-:W-:Y:S01]  /*02d0*/  IMAD.WIDE.U32 R20, R21, 0x4, R12.reuse ;  /* 0x0000000415147825 */ /* 0x100fe200078e000c */
[----:B------:R-:W3:Y:S01]  /*02e0*/  LDG.E R7, desc[UR6][R24.64] ;  /* 0x0000000618077981 */ /* 0x000ee2000c1e1900 */
[C---:B------:R-:W-:Y:S02]  /*02f0*/  IADD3 R11, PT, PT, R4.reuse, 0xa00, RZ ;  /* 0x00000a00040b7810 */ /* 0x040fe40007ffe0ff */
[--C-:B------:R-:W-:Y:S01]  /*0300*/  IMAD.WIDE.U32 R16, R17, 0x4, R12.reuse ;  /* 0x0000000411107825 */ /* 0x100fe200078e000c */
[----:B------:R1:W4:Y:S01]  /*0310*/  LDG.E R29, desc[UR6][R20.64] ;  /* 0x00000006141d7981 */ /* 0x000322000c1e1900 */
[C---:B------:R-:W-:Y:S02]  /*0320*/  IADD3 R14, PT, PT, R4.reuse, 0xc00, RZ ;  /* 0x00000c00040e7810 */ /* 0x040fe40007ffe0ff */
[--C-:B------:R-:W-:Y:S01]  /*0330*/  IMAD.WIDE.U32 R18, R19, 0x4, R12.reuse ;  /* 0x0000000413127825 */ /* 0x100fe200078e000c */
[----:B------:R1:W4:Y:S03]  /*0340*/  LDG.E R28, desc[UR6][R16.64] ;  /* 0x00000006101c7981 */ /* 0x000326000c1e1900 */
[----:B0-----:R-:W-:Y:S01]  /*0350*/  IMAD.WIDE.U32 R22, R11, 0x4, R12 ;  /* 0x000000040b167825 */ /* 0x001fe200078e000c */
[----:B------:R-:W4:Y:S01]  /*0360*/  LDG.E R27, desc[UR6][R18.64] ;  /* 0x00000006121b7981 */ /* 0x000f22000c1e1900 */
[----:B------:R-:W-:-:S02]  /*0370*/  IADD3 R11, PT, PT, R4, 0xe00, RZ ;  /* 0x00000e00040b7810 */ /* 0x000fc40007ffe0ff */
[--C-:B-1----:R-:W-:Y:S01]  /*0380*/  IMAD.WIDE.U32 R20, R14, 0x4, R12.reuse ;  /* 0x000000040e147825 */ /* 0x102fe200078e000c */
[----:B------:R0:W4:Y:S01]  /*0390*/  LDG.E R26, desc[UR6][R22.64] ;  /* 0x00000006161a7981 */ /* 0x000122000c1e1900 */
[C---:B------:R-:W-:Y:S02]  /*03a0*/  IADD3 R14, PT, PT, R4.reuse, 0x1000, RZ ;  /* 0x00001000040e7810 */ /* 0x040fe40007ffe0ff */
[C---:B------:R-:W-:Y:S01]  /*03b0*/  IADD3 R24, PT, PT, R4.reuse, 0x1200, RZ ;  /* 0x0000120004187810 */ /* 0x040fe20007ffe0ff */
[--C-:B------:R-:W-:Y:S01]  /*03c0*/  IMAD.WIDE.U32 R16, R11, 0x4, R12.reuse ;  /* 0x000000040b107825 */ /* 0x100fe200078e000c */
[----:B------:R1:W4:Y:S01]  /*03d0*/  LDG.E R25, desc[UR6][R20.64] ;  /* 0x0000000614197981 */ /* 0x000322000c1e1900 */
[----:B------:R-:W-:Y:S02]  /*03e0*/  IADD3 R11, PT, PT, R4, 0x1400, RZ ;  /* 0x00001400040b7810 */ /* 0x000fe40007ffe0ff */
[--C-:B0-----:R-:W-:Y:S02]  /*03f0*/  IMAD.WIDE.U32 R22, R24, 0x4, R12.reuse ;  /* 0x0000000418167825 */ /* 0x101fe400078e000c */
[----:B------:R0:W4:Y:S02]  /*0400*/  LDG.E R24, desc[UR6][R16.64] ;  /* 0x0000000610187981 */ /* 0x000124000c1e1900 */
[--C-:B-1----:R-:W-:Y:S01]  /*0410*/  IMAD.WIDE.U32 R20, R14, 0x4, R12.reuse ;  /* 0x000000040e147825 */ /* 0x102fe200078e000c */
[C---:B------:R-:W-:Y:S01]  /*0420*/  IADD3 R14, PT, PT, R4.reuse, 0x1600, RZ ;  /* 0x00001600040e7810 */ /* 0x040fe20007ffe0ff */
[----:B------:R1:W4:Y:S04]  /*0430*/  LDG.E R18, desc[UR6][R22.64] ;  /* 0x0000000616127981 */ /* 0x000328000c1e1900 */
[----:B------:R1:W4:Y:S01]  /*0440*/  LDG.E R19, desc[UR6][R20.64] ;  /* 0x0000000614137981 */ /* 0x000322000c1e1900 */
[----:B0-----:R-:W-:Y:S01]  /*0450*/  IMAD.WIDE.U32 R16, R11, 0x4, R12 ;  /* 0x000000040b107825 */ /* 0x001fe200078e000c */
[----:B-1----:R-:W-:-:S04]  /*0460*/  IADD3 R23, PT, PT, R4, 0x1800, RZ ;  /* 0x0000180004177810 */ /* 0x002fc80007ffe0ff */
[----:B------:R0:W4:Y:S01]  /*0470*/  LDG.E R11, desc[UR6][R16.64] ;  /* 0x00000006100b7981 */ /* 0x000122000c1e1900 */
[C---:B------:R-:W-:Y:S01]  /*0480*/  IADD3 R21, PT, PT, R4.reuse, 0x1a00, RZ ;  /* 0x00001a0004157810 */ /* 0x040fe20007ffe0ff */
[----:B0-----:R-:W-:Y:S01]  /*0490*/  IMAD.WIDE.U32 R16, R23, 0x4, R12 ;  /* 0x0000000417107825 */ /* 0x001fe200078e000c */
[----:B------:R-:W-:-:S03]  /*04a0*/  IADD3 R23, PT, PT, R4, 0x1c00, RZ ;  /* 0x00001c0004177810 */ /* 0x000fc60007ffe0ff */
[--C-:B------:R-:W-:Y:S02]  /*04b0*/  IMAD.WIDE.U32 R20, R21, 0x4, R12.reuse ;  /* 0x0000000415147825 */ /* 0x100fe400078e000c */
[----:B------:R-:W4:Y:S02]  /*04c0*/  LDG.E R16, desc[UR6][R16.64] ;  /* 0x0000000610107981 */ /* 0x000f24000c1e1900 */
[----:B------:R-:W-:Y:S02]  /*04d0*/  IMAD.WIDE.U32 R22, R23, 0x4, R12 ;  /* 0x0000000417167825 */ /* 0x000fe400078e000c */
[----:B------:R-:W4:Y:S04]  /*04e0*/  LDG.E R20, desc[UR6][R20.64] ;  /* 0x0000000614147981 */ /* 0x000f28000c1e1900 */
[----:B------:R-:W4:Y:S01]  /*04f0*/  LDG.E R22, desc[UR6][R22.64] ;  /* 0x0000000616167981 */ /* 0x000f22000c1e1900 */
[----:B--2--5:R-:W-:Y:S01]  /*0500*/  FADD R8, R8, R15 ;  /* 0x0000000f08087221 */ /* 0x024fe20000000000 */
[----:B------:R-:W-:-:S06]  /*0510*/  IMAD.WIDE.U32 R14, R14, 0x4, R12 ;  /* 0x000000040e0e7825 */ /* 0x000fcc00078e000c */
[----:B------:R0:W2:Y:S02]  /*0520*/  LDG.E R14, desc[UR6][R14.64] ;  /* 0x000000060e0e7981 */ /* 0x0000a4000c1e1900 */
[----:B0-----:R-:W-:-:S05]  /*0530*/  IADD3 R15, PT, PT, R4, 0x1e00, RZ ;  /* 0x00001e00040f7810 */ /* 0x001fca0007ffe0ff */
[----:B------:R-:W-:-:S06]  /*0540*/  IMAD.WIDE.U32 R12, R15, 0x4, R12 ;  /* 0x000000040f0c7825 */ /* 0x000fcc00078e000c */
[----:B------:R-:W2:Y:S01]  /*0550*/  LDG.E R12, desc[UR6][R12.64] ;  /* 0x000000060c0c7981 */ /* 0x000ea2000c1e1900 */
        /* <DEDUP_REMOVED lines=8> */
[----:B------:R-:W-:Y:S01]  /*05e0*/  FADD R18, R19, R18 ;  /* 0x0000001213127221 */ /* 0x000fe20000000000 */
[----:B------:R-:W-:-:S03]  /*05f0*/  IADD3 R10, PT, PT, R10, 0x10, RZ ;  /* 0x000000100a0a7810 */ /* 0x000fc60007ffe0ff */
[----:B------:R-:W-:Y:S01]  /*0600*/  FADD R11, R18, R11 ;  /* 0x0000000b120b7221 */ /* 0x000fe20000000000 */
[----:B------:R-:W-:Y:S02]  /*0610*/  ISETP.NE.AND P0, PT, R10, RZ, PT ;  /* 0x000000ff0a00720c */ /* 0x000fe40003f05270 */
[----:B------:R-:W-:Y:S02]  /*0620*/  IADD3 R9, PT, PT, R9, 0x2000, RZ ;  /* 0x0000200009097810 */ /* 0x000fe40007ffe0ff */
[----:B------:R-:W-:Y:S01]  /*0630*/  IADD3 R4, PT, PT, R4, 0x2000, RZ ;  /* 0x0000200004047810 */ /* 0x000fe20007ffe0ff */
[----:B--2---:R-:W-:-:S04]  /*0640*/  FADD R11, R11, R14 ;  /* 0x0000000e0b0b7221 */ /* 0x004fc80000000000 */
[----:B------:R-:W-:-:S04]  /*0650*/  FADD R11, R11, R16 ;  /* 0x000000100b0b7221 */ /* 0x000fc80000000000 */
[----:B------:R-:W-:-:S04]  /*0660*/  FADD R11, R11, R20 ;  /* 0x000000140b0b7221 */ /* 0x000fc80000000000 */
[----:B------:R-:W-:-:S04]  /*0670*/  FADD R11, R11, R22 ;  /* 0x000000160b0b7221 */ /* 0x000fc80000000000 */
[----:B------:R-:W-:Y:S01]  /*0680*/  FADD R15, R11, R12 ;  /* 0x0000000c0b0f7221 */ /* 0x000fe20000000000 */
[----:B------:R-:W-:Y:S06]  /*0690*/  @P0 BRA `(.L_x_182) ;  /* 0xfffffff800ec0947 */ /* 0x000fec000383ffff */
[----:B------:R-:W-:Y:S05]  /*06a0*/  BSYNC.RECONVERGENT B3 ;  /* 0x0000000000037941 */ /* 0x000fea0003800200 */
.L_x_181:
[----:B------:R-:W-:-:S07]  /*06b0*/  IADD3 R4, PT, PT, R9, -0x1000, RZ ;  /* 0xfffff00009047810 */ /* 0x000fce0007ffe0ff */
.L_x_180:
[----:B------:R-:W-:Y:S05]  /*06c0*/  BSYNC.RECONVERGENT B2 ;  /* 0x0000000000027941 */ /* 0x000fea0003800200 */
.L_x_179:
[----:B------:R-:W-:-:S13]  /*06d0*/  ISETP.NE.AND P0, PT, R6, RZ, PT ;  /* 0x000000ff0600720c */ /* 0x000fda0003f05270 */
[----:B------:R-:W-:Y:S05]  /*06e0*/  @!P0 BRA `(.L_x_178) ;  /* 0x0000000400308947 */ /* 0x000fea0003800000 */
[----:B------:R-:W-:Y:S01]  /*06f0*/  ISETP.GE.U32.AND P0, PT, R6, 0x8, PT ;  /* 0x000000080600780c */ /* 0x000fe20003f06070 */
[----:B------:R-:W-:Y:S01]  /*0700*/  BSSY.RECONVERGENT B2, `(.L_x_183) ;  /* 0x0000026000027945 */ /* 0x000fe20003800200 */
[----:B------:R-:W-:-:S04]  /*0710*/  LOP3.LUT R22, R5, 0x7, RZ, 0xc0, !PT ;  /* 0x0000000705167812 */ /* 0x000fc800078ec0ff */
[----:B------:R-:W-:-:S07]  /*0720*/  ISETP.NE.AND P1, PT, R22, RZ, PT ;  /* 0x000000ff1600720c */ /* 0x000fce0003f25270 */
[----:B------:R-:W-:Y:S06]  /*0730*/  @!P0 BRA `(.L_x_184) ;  /* 0x0000000000888947 */ /* 0x000fec0003800000 */
[----:B------:R-:W1:Y:S01]  /*0740*/  LDC.64 R6, c[0x0][0x380] ;  /* 0x0000e000ff067b82 */ /* 0x000e620000000a00 */
[----:B------:R-:W-:-:S04]  /*0750*/  LEA R19, R3, R4, 0xd ;  /* 0x0000000403137211 */ /* 0x000fc800078e68ff */
[C---:B------:R-:W-:Y:S02]  /*0760*/  IADD3 R17, PT, PT, R19.reuse, 0x200, RZ ;  /* 0x0000020013117810 */ /* 0x040fe40007ffe0ff */
[C---:B------:R-:W-:Y:S02]  /*0770*/  IADD3 R21, PT, PT, R19.reuse, 0x400, RZ ;  /* 0x0000040013157810 */ /* 0x040fe40007ffe0ff */
[C---:B------:R-:W-:Y:S02]  /*0780*/  IADD3 R13, PT, PT, R19.reuse, 0x600, RZ ;  /* 0x00000600130d7810 */ /* 0x040fe40007ffe0ff */
[C---:B0-----:R-:W-:Y:S01]  /*0790*/  IADD3 R9, PT, PT, R19.reuse, 0x800, RZ ;  /* 0x0000080013097810 */ /* 0x041fe20007ffe0ff */
[----:B-1----:R-:W-:-:S04]  /*07a0*/  IMAD.WIDE.U32 R10, R19, 0x4, R6 ;  /* 0x00000004130a7825 */ /* 0x002fc800078e0006 */
[--C-:B------:R-:W-:Y:S01]  /*07b0*/  IMAD.WIDE.U32 R16, R17, 0x4, R6.reuse ;  /* 0x0000000411107825 */ /* 0x100fe200078e0006 */
[----:B------:R0:W2:Y:S03]  /*07c0*/  LDG.E R14, desc[UR6][R10.64] ;  /* 0x000000060a0e7981 */ /* 0x0000a6000c1e1900 */
[--C-:B------:R-:W-:Y:S01]  /*07d0*/  IMAD.WIDE.U32 R20, R21, 0x4, R6.reuse ;  /* 0x0000000415147825 */ /* 0x100fe200078e0006 */
[----:B------:R1:W3:Y:S03]  /*07e0*/  LDG.E R18, desc[UR6][R16.64] ;  /* 0x0000000610127981 */ /* 0x0002e6000c1e1900 */
[--C-:B------:R-:W-:Y:S01]  /*07f0*/  IMAD.WIDE.U32 R12, R13, 0x4, R6.reuse ;  /* 0x000000040d0c7825 */ /* 0x100fe200078e0006 */
[----:B------:R-:W-:Y:S01]  /*0800*/  IADD3 R23, PT, PT, R19, 0xa00, RZ ;  /* 0x00000a0013177810 */ /* 0x000fe20007ffe0ff */
[----:B------:R-:W4:Y:S02]  /*0810*/  LDG.E R20, desc[UR6][R20.64] ;  /* 0x0000000614147981 */ /* 0x000f24000c1e1900 */
[--C-:B------:R-:W-:Y:S01]  /*0820*/  IMAD.WIDE.U32 R8, R9, 0x4, R6.reuse ;  /* 0x0000000409087825 */ /* 0x100fe200078e0006 */
[----:B------:R-:W-:Y:S01]  /*0830*/  IADD3 R25, PT, PT, R19, 0xc00, RZ ;  /* 0x00000c0013197810 */ /* 0x000fe20007ffe0ff */
[----:B------:R-:W4:Y:S02]  /*0840*/  LDG.E R12, desc[UR6][R12.64] ;  /* 0x000000060c0c7981 */ /* 0x000f24000c1e1900 */
[--C-:B0-----:R-:W-:Y:S01]  /*0850*/  IMAD.WIDE.U32 R10, R23, 0x4, R6.reuse ;  /* 0x00000004170a7825 */ /* 0x101fe200078e0006 */
[----:B------:R-:W-:Y:S01]  /*0860*/  IADD3 R19, PT, PT, R19, 0xe00, RZ ;  /* 0x00000e0013137810 */ /* 0x000fe20007ffe0ff */
[----:B------:R-:W4:Y:S02]  /*0870*/  LDG.E R8, desc[UR6][R8.64] ;  /* 0x0000000608087981 */ /* 0x000f24000c1e1900 */
[----:B-1----:R-:W-:-:S02]  /*0880*/  IMAD.WIDE.U32 R16, R25, 0x4, R6 ;  /* 0x0000000419107825 */ /* 0x002fc400078e0006 */
[----:B------:R-:W4:Y:S02]  /*0890*/  LDG.E R11, desc[UR6][R10.64] ;  /* 0x000000060a0b7981 */ /* 0x000f24000c1e1900 */
[----:B------:R-:W-:Y:S02]  /*08a0*/  IMAD.WIDE.U32 R6, R19, 0x4, R6 ;  /* 0x0000000413067825 */ /* 0x000fe400078e0006 */
[----:B------:R-:W4:Y:S04]  /*08b0*/  LDG.E R17, desc[UR6][R16.64] ;  /* 0x0000000610117981 */ /* 0x000f28000c1e1900 */
[----:B------:R-:W4:Y:S01]  /*08c0*/  LDG.E R7, desc[UR6][R6.64] ;  /* 0x0000000606077981 */ /* 0x000f22000c1e1900 */
        /* <DEDUP_REMOVED lines=9> */
.L_x_184:
[----:B------:R-:W-:Y:S05]  /*0960*/  BSYNC.RECONVERGENT B2 ;  /* 0x0000000000027941 */ /* 0x000fea0003800200 */
.L_x_183:
[----:B------:R-:W-:Y:S05]  /*0970*/  @!P1 BRA `(.L_x_178) ;  /* 0x00000000008c9947 */ /* 0x000fea0003800000 */
[----:B------:R-:W-:Y:S01]  /*0980*/  ISETP.GE.U32.AND P0, PT, R22, 0x4, PT ;  /* 0x000000041600780c */ /* 0x000fe20003f06070 */
[----:B------:R-:W-:Y:S01]  /*0990*/  BSSY.RECONVERGENT B2, `(.L_x_185) ;  /* 0x0000016000027945 */ /* 0x000fe20003800200 */
[----:B------:R-:W-:-:S04]  /*09a0*/  LOP3.LUT R5, R5, 0x3, RZ, 0xc0, !PT ;  /* 0x0000000305057812 */ /* 0x000fc800078ec0ff */
[----:B------:R-:W-:-:S07]  /*09b0*/  ISETP.NE.AND P1, PT, R5, RZ, PT ;  /* 0x000000ff0500720c */ /* 0x000fce0003f25270 */
[----:B------:R-:W-:Y:S06]  /*09c0*/  @!P0 BRA `(.L_x_186) ;  /* 0x0000000000488947 */ /* 0x000fec0003800000 */
[----:B------:R-:W0:Y:S01]  /*09d0*/  LDC.64 R6, c[0x0][0x380] ;  /* 0x0000e000ff067b82 */ /* 0x000e220000000a00 */
[----:B------:R-:W-:-:S04]  /*09e0*/  LEA R13, R3, R4, 0xd ;  /* 0x00000004030d7211 */ /* 0x000fc800078e68ff */
[C---:B------:R-:W-:Y:S02]  /*09f0*/  IADD3 R11, PT, PT, R13.reuse, 0x200, RZ ;  /* 0x000002000d0b7810 */ /* 0x040fe40007ffe0ff */
[C---:B------:R-:W-:Y:S02]  /*0a00*/  IADD3 R17, PT, PT, R13.reuse, 0x400, RZ ;  /* 0x000004000d117810 */ /* 0x040fe40007ffe0ff */
[C---:B------:R-:W-:Y:S01]  /*0a10*/  IADD3 R19, PT, PT, R13.reuse, 0x600, RZ ;  /* 0x000006000d137810 */ /* 0x040fe20007ffe0ff */
[----:B0-----:R-:W-:-:S04]  /*0a20*/  IMAD.WIDE.U32 R8, R13, 0x4, R6 ;  /* 0x000000040d087825 */ /* 0x001fc800078e0006 */
[--C-:B------:R-:W-:Y:S02]  /*0a30*/  IMAD.WIDE.U32 R10, R11, 0x4, R6.reuse ;  /* 0x000000040b0a7825 */ /* 0x100fe400078e0006 */
[----:B------:R-:W2:Y:S02]  /*0a40*/  LDG.E R8, desc[UR6][R8.64] ;  /* 0x0000000608087981 */ /* 0x000ea4000c1e1900 */
[--C-:B------:R-:W-:Y:S02]  /*0a50*/  IMAD.WIDE.U32 R12, R17, 0x4, R6.reuse ;  /* 0x00000004110c7825 */ /* 0x100fe400078e0006 */
[----:B------:R-:W3:Y:S02]  /*0a60*/  LDG.E R10, desc[UR6][R10.64] ;  /* 0x000000060a0a7981 */ /* 0x000ee4000c1e1900 */
[----:B------:R-:W-:Y:S02]  /*0a70*/  IMAD.WIDE.U32 R6, R19, 0x4, R6 ;  /* 0x0000000413067825 */ /* 0x000fe400078e0006 */
[----:B------:R-:W4:Y:S04]  /*0a80*/  LDG.E R12, desc[UR6][R12.64] ;  /* 0x000000060c0c7981 */ /* 0x000f28000c1e1900 */
[----:B------:R-:W4:Y:S01]  /*0a90*/  LDG.E R6, desc[UR6][R6.64] ;  /* 0x0000000606067981 */ /* 0x000f22000c1e1900 */
[----:B------:R-:W-:Y:S01]  /*0aa0*/  IADD3 R4, PT, PT, R4, 0x800, RZ ;  /* 0x0000080004047810 */ /* 0x000fe20007ffe0ff */
[----:B--2--5:R-:W-:-:S04]  /*0ab0*/  FADD R15, R15, R8 ;  /* 0x000000080f0f7221 */ /* 0x024fc80000000000 */
[----:B---3--:R-:W-:-:S04]  /*0ac0*/  FADD R15, R15, R10 ;  /* 0x0000000a0f0f7221 */ /* 0x008fc80000000000 */
[----:B----4-:R-:W-:-:S04]  /*0ad0*/  FADD R15, R15, R12 ;  /* 0x0000000c0f0f7221 */ /* 0x010fc80000000000 */
[----:B------:R-:W-:-:S07]  /*0ae0*/  FADD R15, R15, R6 ;  /* 0x000000060f0f7221 */ /* 0x000fce0000000000 */
.L_x_186:
[----:B------:R-:W-:Y:S05]  /*0af0*/  BSYNC.RECONVERGENT B2 ;  /* 0x0000000000027941 */ /* 0x000fea0003800200 */
.L_x_185:
[----:B------:R-:W-:Y:S05]  /*0b00*/  @!P1 BRA `(.L_x_178) ;  /* 0x0000000000289947 */ /* 0x000fea0003800000 */
[----:B------:R-:W1:Y:S01]  /*0b10*/  LDC.64 R6, c[0x0][0x380] ;  /* 0x0000e000ff067b82 */ /* 0x000e620000000a00 */
[----:B0-----:R-:W-:Y:S02]  /*0b20*/  LEA R9, R3, R4, 0xd ;  /* 0x0000000403097211 */ /* 0x001fe400078e68ff */
[----:B------:R-:W-:-:S07]  /*0b30*/  IADD3 R8, PT, PT, -R5, RZ, RZ ;  /* 0x000000ff05087210 */ /* 0x000fce0007ffe1ff */
.L_x_187:
[----:B-1----:R-:W-:-:S06]  /*0b40*/  IMAD.WIDE.U32 R4, R9, 0x4, R6 ;  /* 0x0000000409047825 */ /* 0x002fcc00078e0006 */
[----:B------:R-:W2:Y:S01]  /*0b50*/  LDG.E R4, desc[UR6][R4.64] ;  /* 0x0000000604047981 */ /* 0x000ea2000c1e1900 */
[----:B------:R-:W-:Y:S02]  /*0b60*/  IADD3 R8, PT, PT, R8, 0x1, RZ ;  /* 0x0000000108087810 */ /* 0x000fe40007ffe0ff */
[----:B------:R-:W-:Y:S02]  /*0b70*/  IADD3 R9, PT, PT, R9, 0x200, RZ ;  /* 0x0000020009097810 */ /* 0x000fe40007ffe0ff */
[----:B------:R-:W-:Y:S01]  /*0b80*/  ISETP.NE.AND P0, PT, R8, RZ, PT ;  /* 0x000000ff0800720c */ /* 0x000fe20003f05270 */
[----:B--2--5:R-:W-:-:S12]  /*0b90*/  FADD R15, R4, R15 ;  /* 0x0000000f040f7221 */ /* 0x024fd80000000000 */
[----:B------:R-:W-:Y:S05]  /*0ba0*/  @P0 BRA `(.L_x_187) ;  /* 0xfffffffc00e40947 */ /* 0x000fea000383ffff */
.L_x_178:
[----:B------:R-:W-:Y:S05]  /*0bb0*/  BSYNC.RECONVERGENT B1 ;  /* 0x0000000000017941 */ /* 0x000fea0003800200 */
.L_x_177:
[----:B------:R-:W-:-:S13]  /*0bc0*/  ISETP.GE.U32.AND P0, PT, R0, 0x200, PT ;  /* 0x000002000000780c */ /* 0x000fda0003f06070 */
[----:B------:R-:W-:Y:S05]  /*0bd0*/  @!P0 BRA `(.L_x_188) ;  /* 0x0000000000d08947 */ /* 0x000fea0003800000 */
[----:B0-----:R-:W0:Y:S01]  /*0be0*/  S2R R8, SR_LANEID ;  /* 0x0000000000087919 */ /* 0x001e220000000000 */
[----:B-----5:R-:W1:Y:S02]  /*0bf0*/  SHFL.DOWN PT, R0, R15, 0x1, 0x1f ;  /* 0x08201f000f007f89 */ /* 0x020e6400000e0000 */
[----:B-1----:R-:W-:Y:S01]  /*0c00*/  FADD R0, R0, R15 ;  /* 0x0000000f00007221 */ /* 0x002fe20000000000 */
[C---:B0-----:R-:W-:Y:S02]  /*0c10*/  ISETP.GT.AND P0, PT, R8.reuse, 0x1e, PT ;  /* 0x0000001e0800780c */ /* 0x041fe40003f04270 */
[C---:B------:R-:W-:Y:S02]  /*0c20*/  ISETP.NE.AND P1, PT, R8.reuse, RZ, PT ;  /* 0x000000ff0800720c */ /* 0x040fe40003f25270 */
        /* <DEDUP_REMOVED lines=27> */
[----:B------:R-:W0:Y:S04]  /*0de0*/  LDS.128 R12, [UR4+0x10] ;  /* 0x00001004ff0c7984 */ /* 0x000e280008000c00 */
[----:B------:R-:W2:Y:S04]  /*0df0*/  LDS.128 R8, [UR4+0x20] ;  /* 0x00002004ff087984 */ /* 0x000ea80008000c00 */
[----:B-1----:R-:W1:Y:S04]  /*0e00*/  LDS.128 R4, [UR4+0x30] ;  /* 0x00003004ff047984 */ /* 0x002e680008000c00 */
[----:B------:R-:W3:Y:S01]  /*0e10*/  LDS.128 R16, [UR4+0x40] ;  /* 0x00004004ff107984 */ /* 0x000ee20008000c00 */
[----:B0-----:R-:W-:-:S04]  /*0e20*/  FADD R13, R20, R13 ;  /* 0x0000000d140d7221 */ /* 0x001fc80000000000 */
[----:B------:R-:W-:-:S04]  /*0e30*/  FADD R14, R13, R14 ;  /* 0x0000000e0d0e7221 */ /* 0x000fc80000000000 */
[----:B------:R-:W-:-:S04]  /*0e40*/  FADD R15, R14, R15 ;  /* 0x0000000f0e0f7221 */ /* 0x000fc80000000000 */
[----:B--2---:R-:W-:-:S04]  /*0e50*/  FADD R8, R15, R8 ;  /* 0x000000080f087221 */ /* 0x004fc80000000000 */
[----:B------:R-:W-:-:S04]  /*0e60*/  FADD R9, R8, R9 ;  /* 0x0000000908097221 */ /* 0x000fc80000000000 */
[----:B------:R-:W-:-:S04]  /*0e70*/  FADD R10, R9, R10 ;  /* 0x0000000a090a7221 */ /* 0x000fc80000000000 */
[----:B------:R-:W-:-:S04]  /*0e80*/  FADD R11, R10, R11 ;  /* 0x0000000b0a0b7221 */ /* 0x000fc80000000000 */
[----:B-1----:R-:W-:-:S04]  /*0e90*/  FADD R4, R11, R4 ;  /* 0x000000040b047221 */ /* 0x002fc80000000000 */
        /* <DEDUP_REMOVED lines=8> */
.L_x_188:
[----:B0-----:R-:W0:Y:S01]  /*0f20*/  S2R R8, SR_LANEID ;  /* 0x0000000000087919 */ /* 0x001e220000000000 */
[----:B------:R-:W-:-:S04]  /*0f30*/  LOP3.LUT R4, R2, 0x3e0, RZ, 0xc0, !PT ;  /* 0x000003e002047812 */ /* 0x000fc800078ec0ff */
[----:B------:R-:W-:Y:S02]  /*0f40*/  IADD3 R5, PT, PT, R4, 0x20, RZ ;  /* 0x0000002004057810 */ /* 0x000fe40007ffe0ff */
[----:B------:R-:W-:Y:S02]  /*0f50*/  LOP3.LUT R7, RZ, R4, RZ, 0x33, !PT ;  /* 0x00000004ff077212 */ /* 0x000fe400078e33ff */
[----:B------:R-:W-:Y:S02]  /*0f60*/  ISETP.GT.U32.AND P0, PT, R5, R0, PT ;  /* 0x000000000500720c */ /* 0x000fe40003f04070 */
[----:B------:R-:W-:-:S04]  /*0f70*/  IADD3 R7, PT, PT, R0, R7, RZ ;  /* 0x0000000700077210 */ /* 0x000fc80007ffe0ff */
[----:B------:R-:W-:-:S05]  /*0f80*/  SEL R7, R7, 0x1f, P0 ;  /* 0x0000001f07077807 */ /* 0x000fca0000000000 */
[----:B-----5:R-:W1:Y:S01]  /*0f90*/  SHFL.DOWN PT, R4, R15, 0x1, R7 ;  /* 0x082000000f047989 */ /* 0x020e6200000e0007 */
[C---:B0-----:R-:W-:Y:S02]  /*0fa0*/  ISETP.GE.AND P0, PT, R8.reuse, R7, PT ;  /* 0x000000070800720c */ /* 0x041fe40003f06270 */
[C---:B------:R-:W-:Y:S02]  /*0fb0*/  IADD3 R6, PT, PT, R8.reuse, 0x2, RZ ;  /* 0x0000000208067810 */ /* 0x040fe40007ffe0ff */
[----:B------:R-:W-:-:S09]  /*0fc0*/  ISETP.NE.AND P1, PT, R8, RZ, PT ;  /* 0x000000ff0800720c */ /* 0x000fd20003f25270 */
[----:B-1----:R-:W-:Y:S01]  /*0fd0*/  @!P0 FADD R15, R4, R15 ;  /* 0x0000000f040f8221 */ /* 0x002fe20000000000 */
[----:B------:R-:W-:Y:S02]  /*0fe0*/  ISETP.GT.AND P0, PT, R6, R7, PT ;  /* 0x000000070600720c */ /* 0x000fe40003f04270 */
[----:B------:R-:W-:Y:S01]  /*0ff0*/  IADD3 R6, PT, PT, R8, 0x4, RZ ;  /* 0x0000000408067810 */ /* 0x000fe20007ffe0ff */
        /* <DEDUP_REMOVED lines=24> */
[----:B------:R-:W1:Y:S01]  /*1180*/  S2UR UR5, SR_CgaCtaId ;  /* 0x00000000000579c3 */ /* 0x000e620000008800 */
[----:B------:R-:W-:Y:S01]  /*1190*/  UMOV UR4, 0x400 ;  /* 0x0000040000047882 */ /* 0x000fe20000000000 */
[C---:B------:R-:W-:Y:S02]  /*11a0*/  ISETP.GT.U32.AND P2, PT, R0.reuse, 0x20, PT ;  /* 0x000000200000780c */ /* 0x040fe40003f44070 */
[C---:B------:R-:W-:Y:S02]  /*11b0*/  ISETP.GT.U32.AND P3, PT, R0.reuse, 0x40, PT ;  /* 0x000000400000780c */ /* 0x040fe40003f64070 */
[C---:B------:R-:W-:Y:S02]  /*11c0*/  ISETP.GT.U32.AND P1, PT, R0.reuse, 0x60, PT ;  /* 0x000000600000780c */ /* 0x040fe40003f24070 */
[----:B------:R-:W-:Y:S01]  /*11d0*/  ISETP.GT.U32.AND P4, PT, R0, 0xc0, PT ;  /* 0x000000c00000780c */ /* 0x000fe20003f84070 */
[----:B-1----:R-:W-:-:S09]  /*11e0*/  ULEA UR4, UR5, UR4, 0x18 ;  /* 0x0000000405047291 */ /* 0x002fd2000f8ec0ff */
[----:B0-----:R-:W0:Y:S04]  /*11f0*/  LDS.128 R4, [UR4+0x10] ;  /* 0x00001004ff047984 */ /* 0x001e280008000c00 */
[----:B------:R-:W1:Y:S04]  /*1200*/  LDS.128 R8, [UR4+0x20] ;  /* 0x00002004ff087984 */ /* 0x000e680008000c00 */
[----:B------:R-:W2:Y:S04]  /*1210*/  LDS.128 R12, [UR4+0x30] ;  /* 0x00003004ff0c7984 */ /* 0x000ea80008000c00 */
[----:B------:R-:W3:Y:S01]  /*1220*/  LDS.128 R16, [UR4+0x40] ;  /* 0x00004004ff107984 */ /* 0x000ee20008000c00 */
[----:B0-----:R-:W-:Y:S01]  /*1230*/  @P2 FADD R20, R20, R5 ;  /* 0x0000000514142221 */ /* 0x001fe20000000000 */
[----:B------:R-:W-:-:S03]  /*1240*/  ISETP.GT.U32.AND P2, PT, R0, 0x80, PT ;  /* 0x000000800000780c */ /* 0x000fc60003f44070 */
[----:B------:R-:W-:Y:S01]  /*1250*/  @P3 FADD R20, R20, R6 ;  /* 0x0000000614143221 */ /* 0x000fe20000000000 */
[----:B------:R-:W-:-:S03]  /*1260*/  ISETP.GT.U32.AND P3, PT, R0, 0xa0, PT ;  /* 0x000000a00000780c */ /* 0x000fc60003f64070 */
[----:B------:R-:W-:Y:S01]  /*1270*/  @P1 FADD R20, R20, R7 ;  /* 0x0000000714141221 */ /* 0x000fe20000000000 */
[----:B------:R-:W-:-:S05]  /*1280*/  ISETP.GT.U32.AND P1, PT, R0, 0xe0, PT ;  /* 0x000000e00000780c */ /* 0x000fca0003f24070 */
[----:B-1----:R-:W-:Y:S01]  /*1290*/  @P2 FADD R20, R20, R8 ;  /* 0x0000000814142221 */ /* 0x002fe20000000000 */
[----:B------:R-:W-:-:S03]  /*12a0*/  ISETP.GT.U32.AND P2, PT, R0, 0x100, PT ;  /* 0x000001000000780c */ /* 0x000fc60003f44070 */
[----:B------:R-:W-:Y:S01]  /*12b0*/  @P3 FADD R20, R20, R9 ;  /* 0x0000000914143221 */ /* 0x000fe20000000000 */
[----:B------:R-:W-:-:S03]  /*12c0*/  ISETP.GT.U32.AND P3, PT, R0, 0x120, PT ;  /* 0x000001200000780c */ /* 0x000fc60003f64070 */
[----:B------:R-:W-:Y:S01]  /*12d0*/  @P4 FADD R20, R20, R10 ;  /* 0x0000000a14144221 */ /* 0x000fe20000000000 */
[----:B------:R-:W-:-:S03]  /*12e0*/  ISETP.GT.U32.AND P4, PT, R0, 0x140, PT ;  /* 0x000001400000780c */ /* 0x000fc60003f84070 */
[----:B------:R-:W-:Y:S01]  /*12f0*/  @P1 FADD R20, R20, R11 ;  /* 0x0000000b14141221 */ /* 0x000fe20000000000 */
[----:B------:R-:W-:-:S03]  /*1300*/  ISETP.GT.U32.AND P1, PT, R0, 0x160, PT ;  /* 0x000001600000780c */ /* 0x000fc60003f24070 */
[----:B--2---:R-:W-:Y:S01]  /*1310*/  @P2 FADD R20, R20, R12 ;  /* 0x0000000c14142221 */ /* 0x004fe20000000000 */
[----:B------:R-:W-:-:S03]  /*1320*/  ISETP.GT.U32.AND P2, PT, R0, 0x180, PT ;  /* 0x000001800000780c */ /* 0x000fc60003f44070 */
[----:B------:R-:W-:Y:S01]  /*1330*/  @P3 FADD R20, R20, R13 ;  /* 0x0000000d14143221 */ /* 0x000fe20000000000 */
[----:B------:R-:W-:-:S03]  /*1340*/  ISETP.GT.U32.AND P3, PT, R0, 0x1a0, PT ;  /* 0x000001a00000780c */ /* 0x000fc60003f64070 */
[----:B------:R-:W-:Y:S01]  /*1350*/  @P4 FADD R20, R20, R14 ;  /* 0x0000000e14144221 */ /* 0x000fe20000000000 */
[----:B------:R-:W-:-:S03]  /*1360*/  ISETP.GT.U32.AND P4, PT, R0, 0x1c0, PT ;  /* 0x000001c00000780c */ /* 0x000fc60003f84070 */
[----:B------:R-:W-:Y:S01]  /*1370*/  @P1 FADD R20, R20, R15 ;  /* 0x0000000f14141221 */ /* 0x000fe20000000000 */
[----:B------:R-:W-:-:S03]  /*1380*/  ISETP.GT.U32.AND P1, PT, R0, 0x1e0, PT ;  /* 0x000001e00000780c */ /* 0x000fc60003f24070 */
[----:B---3--:R-:W-:-:S04]  /*1390*/  @P2 FADD R20, R20, R16 ;  /* 0x0000001014142221 */ /* 0x008fc80000000000 */
[----:B------:R-:W-:-:S04]  /*13a0*/  @P3 FADD R20, R20, R17 ;  /* 0x0000001114143221 */ /* 0x000fc80000000000 */
[----:B------:R-:W-:-:S04]  /*13b0*/  @P4 FADD R20, R20, R18 ;  /* 0x0000001214144221 */ /* 0x000fc80000000000 */
[----:B------:R-:W-:Y:S01]  /*13c0*/  @P1 FADD R20, R20, R19 ;  /* 0x0000001314141221 */ /* 0x000fe20000000000 */
[----:B------:R-:W-:Y:S06]  /*13d0*/  BRA `(.L_x_189) ;  /* 0x0000001400007947 */ /* 0x000fec0003800000 */
.L_x_174:
[----:B------:R-:W0:Y:S01]  /*13e0*/  S2R R2, SR_TID.X ;  /* 0x0000000000027919 */ /* 0x000e220000002100 */
[----:B------:R-:W1:Y:S02]  /*13f0*/  LDCU.64 UR4, c[0x0][0x380] ;  /* 0x00007000ff0477ac */ /* 0x000e640008000a00 */
[----:B-1----:R-:W-:Y:S02]  /*1400*/  MOV R4, UR4 ;  /* 0x0000000400047c02 */ /* 0x002fe40008000f00 */
[----:B------:R-:W-:Y:S02]  /*1410*/  MOV R5, UR5 ;  /* 0x0000000500057c02 */ /* 0x000fe40008000f00 */
[----:B0-----:R-:W-:-:S05]  /*1420*/  LEA R9, R3, R2, 0xd ;  /* 0x0000000203097211 */ /* 0x001fca00078e68ff */
[----:B------:R-:W-:-:S05]  /*1430*/  IMAD.WIDE.U32 R8, R9, 0x4, R4 ;  /* 0x0000000409087825 */ /* 0x000fca00078e0004 */
        /* <DEDUP_REMOVED lines=16> */
[----:B------:R-:W-:Y:S01]  /*1540*/  ISETP.GE.U32.AND P0, PT, R0, R13, PT ;  /* 0x0000000d0000720c */ /* 0x000fe20003f06070 */
        /* <DEDUP_REMOVED lines=16> */
[----:B------:R-:W-:Y:S01]  /*1650*/  LEA R9, R3, R13, 0xd ;  /* 0x0000000d03097211 */ /* 0x000fe200078e68ff */
[----:B------:R-:W-:Y:S01]  /*1660*/  UMOV UR4, URZ ;  /* 0x000000ff00047c82 */ /* 0x000fe20008000000 */
[----:B------:R-:W-:Y:S02]  /*1670*/  IADD3 R8, PT, PT, R6, -0x2000, RZ ;  /* 0xffffe00006087810 */ /* 0x000fe40007ffe0ff */
[----:B------:R-:W-:Y:S02]  /*1680*/  LOP3.LUT R0, RZ, R2, RZ, 0x33, !PT ;  /* 0x00000002ff007212 */ /* 0x000fe400078e33ff */
[----:B------:R-:W-:Y:S02]  /*1690*/  ISETP.GT.U32.AND P0, PT, R9, R8, PT ;  /* 0x000000080900720c */ /* 0x000fe40003f04070 */
[----:B------:R-:W-:Y:S02]  /*16a0*/  IADD3 R10, PT, PT, -R13, R6, R0 ;  /* 0x000000060d0a7210 */ /* 0x000fe40007ffe100 */
[----:B------:R-:W-:-:S02]  /*16b0*/  IADD3 R7, PT, PT, R9, 0x1000, R2 ;  /* 0x0000100009077810 */ /* 0x000fc40007ffe002 */
[----:B------:R-:W-:Y:S01]  /*16c0*/  MOV R0, R9 ;  /* 0x0000000900007202 */ /* 0x000fe20000000f00 */
[----:B------:R-:W-:-:S06]  /*16d0*/  IMAD R2, R3, -0x2000, R10 ;  /* 0xffffe00003027824 */ /* 0x000fcc00078e020a */
[----:B------:R-:W-:Y:S05]  /*16e0*/  @P0 BRA `(.L_x_191) ;  /* 0x0000000000bc0947 */ /* 0x000fea0003800000 */
[----:B------:R-:W0:Y:S08]  /*16f0*/  LDC R6, c[0x0][0x3a8] ;  /* 0x0000ea00ff067b82 */ /* 0x000e300000000800 */
[----:B------:R-:W1:Y:S02]  /*1700*/  LDC.64 R4, c[0x0][0x380] ;  /* 0x0000e000ff047b82 */ /* 0x000e640000000a00 */
.L_x_192:
[----:B------:R-:W2:Y:S02]  /*1710*/  S2R R10, SR_TID.X ;  /* 0x00000000000a7919 */ /* 0x000ea40000002100 */
[----:B--2---:R-:W-:-:S05]  /*1720*/  IADD3 R11, PT, PT, R10, R9, RZ ;  /* 0x000000090a0b7210 */ /* 0x004fca0007ffe0ff */
[----:B-1----:R-:W-:-:S05]  /*1730*/  IMAD.WIDE.U32 R10, R11, 0x4, R4 ;  /* 0x000000040b0a7825 */ /* 0x002fca00078e0004 */
        /* <DEDUP_REMOVED lines=13> */
[----:B---3--:R-:W-:-:S02]  /*1810*/  FADD R14, R14, R15 ;  /* 0x0000000f0e0e7221 */ /* 0x008fc40000000000 */
[----:B------:R-:W2:Y:S01]  /*1820*/  LDG.E R15, desc[UR6][R10.64+0x7000] ;  /* 0x007000060a0f7981 */ /* 0x000ea2000c1e1900 */
[----:B----4-:R-:W-:-:S03]  /*1830*/  FADD R12, R16, R17 ;  /* 0x00000011100c7221 */ /* 0x010fc60000000000 */
[----:B------:R-:W3:Y:S04]  /*1840*/  LDG.E R17, desc[UR6][R10.64+0x5800] ;  /* 0x005800060a117981 */ /* 0x000ee8000c1e1900 */
[----:B------:R-:W2:Y:S01]  /*1850*/  LDG.E R16, desc[UR6][R10.64+0x6800] ;  /* 0x006800060a107981 */ /* 0x000ea2000c1e1900 */
[----:B------:R-:W-:-:S03]  /*1860*/  FADD R14, R23, R14 ;  /* 0x0000000e170e7221 */ /* 0x000fc60000000000 */
[----:B------:R-:W4:Y:S01]  /*1870*/  LDG.E R23, desc[UR6][R10.64+0x7800] ;  /* 0x007800060a177981 */ /* 0x000f22000c1e1900 */
[----:B-----5:R-:W-:-:S04]  /*1880*/  FADD R19, R19, R20 ;  /* 0x0000001413137221 */ /* 0x020fc80000000000 */
[----:B------:R-:W-:Y:S01]  /*1890*/  FADD R19, R12, R19 ;  /* 0x000000130c137221 */ /* 0x000fe20000000000 */
[----:B0-----:R-:W-:Y:S01]  /*18a0*/  IADD3 R12, PT, PT, -R9, R6, RZ ;  /* 0x00000006090c7210 */ /* 0x001fe20007ffe1ff */
[----:B------:R-:W-:-:S03]  /*18b0*/  FADD R21, R21, R22 ;  /* 0x0000001615157221 */ /* 0x000fc60000000000 */
[----:B------:R-:W-:Y:S01]  /*18c0*/  ISETP.GE.U32.AND P0, PT, R12, R13, PT ;  /* 0x0000000d0c00720c */ /* 0x000fe20003f06070 */
[----:B------:R-:W-:-:S04]  /*18d0*/  FADD R24, R24, R25 ;  /* 0x0000001918187221 */ /* 0x000fc80000000000 */
[----:B------:R-:W-:Y:S01]  /*18e0*/  FADD R21, R21, R24 ;  /* 0x0000001815157221 */ /* 0x000fe20000000000 */
[----:B------:R-:W-:Y:S01]  /*18f0*/  FADD R14, R14, R19 ;  /* 0x000000130e0e7221 */ /* 0x000fe20000000000 */
[----:B---3--:R-:W-:Y:S01]  /*1900*/  FADD R17, R17, R18 ;  /* 0x0000001211117221 */ /* 0x008fe20000000000 */
[----:B--2---:R-:W-:-:S04]  /*1910*/  FADD R16, R16, R15 ;  /* 0x0000000f10107221 */ /* 0x004fc80000000000 */
[----:B------:R-:W-:-:S04]  /*1920*/  FADD R16, R17, R16 ;  /* 0x0000001011107221 */ /* 0x000fc80000000000 */
[----:B------:R-:W-:-:S04]  /*1930*/  FADD R21, R21, R16 ;  /* 0x0000001015157221 */ /* 0x000fc80000000000 */
[----:B------:R-:W-:-:S04]  /*1940*/  FADD R14, R14, R21 ;  /* 0x000000150e0e7221 */ /* 0x000fc80000000000 */
[----:B----4-:R-:W-:Y:S01]  /*1950*/  FADD R23, R23, R14 ;  /* 0x0000000e17177221 */ /* 0x010fe20000000000 */
[----:B------:R-:W-:Y:S06]  /*1960*/  @!P0 BRA `(.L_x_190) ;  /* 0x0000000800d08947 */ /* 0x000fec0003800000 */
[C---:B------:R-:W-:Y:S01]  /*1970*/  IADD3 R9, PT, PT, R13.reuse, R9, RZ ;  /* 0x000000090d097210 */ /* 0x040fe20007ffe0ff */
[----:B------:R-:W-:Y:S01]  /*1980*/  UIADD3 UR4, UPT, UPT, UR4, 0x1, URZ ;  /* 0x0000000104047890 */ /* 0x000fe2000fffe0ff */
[----:B------:R-:W-:Y:S02]  /*1990*/  IADD3 R0, PT, PT, R13, R0, RZ ;  /* 0x000000000d007210 */ /* 0x000fe40007ffe0ff */
[----:B------:R-:W-:Y:S02]  /*19a0*/  ISETP.GT.U32.AND P0, PT, R9, R8, PT ;  /* 0x000000080900720c */ /* 0x000fe40003f04070 */
[C---:B------:R-:W-:Y:S02]  /*19b0*/  IADD3 R2, PT, PT, -R13.reuse, R2, RZ ;  /* 0x000000020d027210 */ /* 0x040fe40007ffe1ff */
[----:B------:R-:W-:-:S09]  /*19c0*/  IADD3 R7, PT, PT, R13, R7, RZ ;  /* 0x000000070d077210 */ /* 0x000fd20007ffe0ff */
[----:B------:R-:W-:Y:S05]  /*19d0*/  @!P0 BRA `(.L_x_192) ;  /* 0xfffffffc004c8947 */ /* 0x000fea000383ffff */
.L_x_191:
[----:B------:R-:W0:Y:S01]  /*19e0*/  S2R R16, SR_TID.X ;  /* 0x0000000000107919 */ /* 0x000e220000002100 */
[----:B------:R-:W-:Y:S01]  /*19f0*/  IADD3 R8, PT, PT, -R9, R6, RZ ;  /* 0x0000000609087210 */ /* 0x000fe20007ffe1ff */
[----:B------:R-:W-:Y:S03]  /*1a00*/  BSSY.RECONVERGENT B1, `(.L_x_190) ;  /* 0x00000aa000017945 */ /* 0x000fe60003800200 */
[----:B0-----:R-:W-:-:S04]  /*1a10*/  ISETP.GE.AND P0, PT, R16, R8, PT ;  /* 0x000000081000720c */ /* 0x001fc80003f06270 */
[----:B------:R-:W-:-:S13]  /*1a20*/  ISETP.GE.U32.OR P0, PT, R9, R6, P0 ;  /* 0x000000060900720c */ /* 0x000fda0000706470 */
[----:B------:R-:W-:Y:S05]  /*1a30*/  @P0 BRA `(.L_x_193) ;  /* 0x0000000800980947 */ /* 0x000fea0003800000 */
[----:B------:R-:W0:Y:S01]  /*1a40*/  LDC R10, c[0x0][0x3ac] ;  /* 0x0000eb00ff0a7b82 */ /* 0x000e220000000800 */
[----:B------:R-:W-:Y:S01]  /*1a50*/  LOP3.LUT R11, RZ, R16, RZ, 0x33, !PT ;  /* 0x00000010ff0b7212 */ /* 0x000fe200078e33ff */
[----:B------:R-:W-:Y:S06]  /*1a60*/  BSSY.RECONVERGENT B2, `(.L_x_194) ;  /* 0x0000056000027945 */ /* 0x000fec0003800200 */
[----:B------:R-:W1:Y:S01]  /*1a70*/  LDC R8, c[0x0][0x3ac] ;  /* 0x0000eb00ff087b82 */ /* 0x000e620000000800 */
[----:B0-----:R-:W-:-:S04]  /*1a80*/  SHF.L.U32 R10, R10, 0xd, RZ ;  /* 0x0000000d0a0a7819 */ /* 0x001fc800000006ff */
[----:B------:R-:W-:-:S04]  /*1a90*/  LEA R10, R3, R10, 0xd ;  /* 0x0000000a030a7211 */ /* 0x000fc800078e68ff */
[----:B------:R-:W-:Y:S01]  /*1aa0*/  IADD3 R6, PT, PT, -R10, R6, R11 ;  /* 0x000000060a067210 */ /* 0x000fe20007ffe10b */
[----:B-1----:R-:W-:-:S04]  /*1ab0*/  IMAD R11, R8, UR4, RZ ;  /* 0x00000004080b7c24 */ /* 0x002fc8000f8e02ff */
[----:B------:R-:W-:-:S05]  /*1ac0*/  IMAD R6, R11, -0x2000, R6 ;  /* 0xffffe0000b067824 */ /* 0x000fca00078e0206 */
[C---:B------:R-:W-:Y:S02]  /*1ad0*/  ISETP.GE.U32.AND P0, PT, R6.reuse, 0x1e00, PT ;  /* 0x00001e000600780c */ /* 0x040fe40003f06070 */
[----:B------:R-:W-:-:S04]  /*1ae0*/  LEA.HI R6, R6, 0x1, RZ, 0x17 ;  /* 0x0000000106067811 */ /* 0x000fc800078fb8ff */
[----:B------:R-:W-:-:S07]  /*1af0*/  LOP3.LUT R8, R6, 0xf, RZ, 0xc0, !PT ;  /* 0x0000000f06087812 */ /* 0x000fce00078ec0ff */
[----:B------:R-:W-:Y:S05]  /*1b00*/  @!P0 BRA `(.L_x_195) ;  /* 0x00000004002c8947 */ /* 0x000fea0003800000 */
[----:B------:R-:W-:Y:S01]  /*1b10*/  LEA.HI R10, R2, 0x1, RZ, 0x17 ;  /* 0x00000001020a7811 */ /* 0x000fe200078fb8ff */
[----:B------:R-:W-:Y:S01]  /*1b20*/  BSSY.RECONVERGENT B3, `(.L_x_196) ;  /* 0x0000048000037945 */ /* 0x000fe20003800200 */
[----:B------:R-:W-:Y:S02]  /*1b30*/  LOP3.LUT R11, R16, 0x1000, RZ, 0xfc, !PT ;  /* 0x00001000100b7812 */ /* 0x000fe400078efcff */
[----:B------:R-:W-:-:S04]  /*1b40*/  LOP3.LUT R10, R10, 0xfffff0, RZ, 0xc0, !PT ;  /* 0x00fffff00a0a7812 */ /* 0x000fc800078ec0ff */
[----:B------:R-:W-:-:S07]  /*1b50*/  IADD3 R13, PT, PT, -R10, RZ, RZ ;  /* 0x000000ff0a0d7210 */ /* 0x000fce0007ffe1ff */
.L_x_197:
[C---:B------:R-:W-:Y:S02]  /*1b60*/  IADD3 R15, PT, PT, R7.reuse, -0x1000, RZ ;  /* 0xfffff000070f7810 */ /* 0x040fe40007ffe0ff */
[----:B------:R-:W-:-:S03]  /*1b70*/  IADD3 R25, PT, PT, R7, -0xe00, RZ ;  /* 0xfffff20007197810 */ /* 0x000fc60007ffe0ff */
[----:B------:R-:W-:Y:S01]  /*1b80*/  IMAD.WIDE.U32 R14, R15, 0x4, R4 ;  /* 0x000000040f0e7825 */ /* 0x000fe200078e0004 */
[----:B------:R-:W-:-:S04]  /*1b90*/  IADD3 R21, PT, PT, R7, -0xc00, RZ ;  /* 0xfffff40007157810 */ /* 0x000fc80007ffe0ff */
[----:B------:R0:W2:Y:S01]  /*1ba0*/  LDG.E R22, desc[UR6][R14.64] ;  /* 0x000000060e167981 */ /* 0x0000a2000c1e1900 */
[----:B------:R-:W-:-:S04]  /*1bb0*/  IMAD.WIDE.U32 R24, R25, 0x4, R4 ;  /* 0x0000000419187825 */ /* 0x000fc800078e0004 */
[--C-:B------:R-:W-:Y:S01]  /*1bc0*/  IMAD.WIDE.U32 R20, R21, 0x4, R4.reuse ;  /* 0x0000000415147825 */ /* 0x100fe200078e0004 */
[----:B------:R-:W3:Y:S04]  /*1bd0*/  LDG.E R16, desc[UR6][R24.64] ;  /* 0x0000000618107981 */ /* 0x000ee8000c1e1900 */
[----:B------:R1:W4:Y:S01]  /*1be0*/  LDG.E R17, desc[UR6][R20.64] ;  /* 0x0000000614117981 */ /* 0x000322000c1e1900 */
[C---:B------:R-:W-:Y:S02]  /*1bf0*/  IADD3 R19, PT, PT, R7.reuse, -0xa00, RZ ;  /* 0xfffff60007137810 */ /* 0x040fe40007ffe0ff */
[C---:B------:R-:W-:Y:S02]  /*1c00*/  IADD3 R29, PT, PT, R7.reuse, -0x800, RZ ;  /* 0xfffff800071d7810 */ /* 0x040fe40007ffe0ff */
[----:B------:R-:W-:Y:S01]  /*1c10*/  IADD3 R27, PT, PT, R7, -0x600, RZ ;  /* 0xfffffa00071b7810 */ /* 0x000fe20007ffe0ff */
[----:B------:R-:W-:Y:S01]  /*1c20*/  IMAD.WIDE.U32 R18, R19, 0x4, R4 ;  /* 0x0000000413127825 */ /* 0x000fe200078e0004 */
[----:B------:R-:W-:-:S03]  /*1c30*/  IADD3 R12, PT, PT, R7, -0x400, RZ ;  /* 0xfffffc00070c7810 */ /* 0x000fc60007ffe0ff */
[--C-:B------:R-:W-:Y:S01]  /*1c40*/  IMAD.WIDE.U32 R28, R29, 0x4, R4.reuse ;  /* 0x000000041d1c7825 */ /* 0x100fe200078e0004 */
[----:B------:R-:W5:Y:S03]  /*1c50*/  LDG.E R10, desc[UR6][R18.64] ;  /* 0x00000006120a7981 */ /* 0x000f66000c1e1900 */
[----:B0-----:R-:W-:Y:S01]  /*1c60*/  IMAD.WIDE.U32 R14, R27, 0x4, R4 ;  /* 0x000000041b0e7825 */ /* 0x001fe200078e0004 */
[----:B------:R-:W-:-:S03]  /*1c70*/  IADD3 R27, PT, PT, R7, -0x200, RZ ;  /* 0xfffffe00071b7810 */ /* 0x000fc60007ffe0ff */
[--C-:B-1----:R-:W-:Y:S02]  /*1c80*/  IMAD.WIDE.U32 R20, R12, 0x4, R4.reuse ;  /* 0x000000040c147825 */ /* 0x102fe400078e0004 */
[----:B------:R0:W5:Y:S04]  /*1c90*/  LDG.E R12, desc[UR6][R14.64] ;  /* 0x000000060e0c7981 */ /* 0x000168000c1e1900 */
[----:B------:R1:W5:Y:S01]  /*1ca0*/  LDG.E R18, desc[UR6][R28.64] ;  /* 0x000000061c127981 */ /* 0x000362000c1e1900 */
[----:B------:R-:W-:-:S04]  /*1cb0*/  IMAD.WIDE.U32 R24, R7, 0x4, R4 ;  /* 0x0000000407187825 */ /* 0x000fc800078e0004 */
[----:B0-----:R-:W-:Y:S01]  /*1cc0*/  IMAD.WIDE.U32 R14, R27, 0x4, R4 ;  /* 0x000000041b0e7825 */ /* 0x001fe200078e0004 */
[----:B------:R-:W5:Y:S04]  /*1cd0*/  LDG.E R19, desc[UR6][R24.64] ;  /* 0x0000000618137981 */ /* 0x000f68000c1e1900 */
[----:B------:R0:W5:Y:S01]  /*1ce0*/  LDG.E R27, desc[UR6][R20.64] ;  /* 0x00000006141b7981 */ /* 0x000162000c1e1900 */
[----:B-1----:R-:W-:-:S03]  /*1cf0*/  IADD3 R29, PT, PT, R7, 0x200, RZ ;  /* 0x00000200071d7810 */ /* 0x002fc60007ffe0ff */
[----:B------:R1:W5:Y:S01]  /*1d00*/  LDG.E R26, desc[UR6][R14.64] ;  /* 0x000000060e1a7981 */ /* 0x000362000c1e1900 */
[----:B0-----:R-:W-:Y:S01]  /*1d10*/  IADD3 R21, PT, PT, R7, 0x400, RZ ;  /* 0x0000040007157810 */ /* 0x001fe20007ffe0ff */
[----:B------:R-:W-:Y:S01]  /*1d20*/  IMAD.WIDE.U32 R28, R29, 0x4, R4 ;  /* 0x000000041d1c7825 */ /* 0x000fe200078e0004 */
[----:B-1----:R-:W-:-:S05]  /*1d30*/  IADD3 R15, PT, PT, R7, 0x800, RZ ;  /* 0x00000800070f7810 */ /* 0x002fca0007ffe0ff */
[----:B------:R-:W5:Y:S01]  /*1d40*/  LDG.E R28, desc[UR6][R28.64] ;  /* 0x000000061c1c7981 */ /* 0x000f62000c1e1900 */
[----:B------:R-:W-:-:S06]  /*1d50*/  IMAD.WIDE.U32 R14, R15, 0x4, R4 ;  /* 0x000000040f0e7825 */ /* 0x000fcc00078e0004 */
[----:B------:R-:W5:Y:S01]  /*1d60*/  LDG.E R14, desc[UR6][R14.64] ;  /* 0x000000060e0e7981 */ /* 0x000f62000c1e1900 */
[----:B--2---:R-:W-:Y:S01]  /*1d70*/  FADD R25, R22, R23 ;  /* 0x0000001716197221 */ /* 0x004fe20000000000 */
[----:B------:R-:W-:Y:S01]  /*1d80*/  IMAD.WIDE.U32 R22, R21, 0x4, R4 ;  /* 0x0000000415167825 */ /* 0x000fe200078e0004 */
[----:B------:R-:W-:-:S03]  /*1d90*/  IADD3 R21, PT, PT, R7, 0x600, RZ ;  /* 0x0000060007157810 */ /* 0x000fc60007ffe0ff */
[----:B---3--:R-:W-:Y:S02]  /*1da0*/  FADD R16, R25, R16 ;  /* 0x0000001019107221 */ /* 0x008fe40000000000 */
[----:B------:R-:W-:Y:S01]  /*1db0*/  IMAD.WIDE.U32 R20, R21, 0x4, R4 ;  /* 0x0000000415147825 */ /* 0x000fe200078e0004 */
[----:B------:R-:W-:Y:S01]  /*1dc0*/  IADD3 R25, PT, PT, R7, 0xa00, RZ ;  /* 0x00000a0007197810 */ /* 0x000fe20007ffe0ff */
[----:B------:R-:W2:Y:S04]  /*1dd0*/  LDG.E R29, desc[UR6][R22.64] ;  /* 0x00000006161d7981 */ /* 0x000ea8000c1e1900 */
[----:B------:R4:W3:Y:S02]  /*1de0*/  LDG.E R20, desc[UR6][R20.64] ;  /* 0x0000000614147981 */ /* 0x0008e4000c1e1900 */
[----:B----4-:R-:W-:Y:S01]  /*1df0*/  FADD R21, R16, R17 ;  /* 0x0000001110157221 */ /* 0x010fe20000000000 */
[----:B------:R-:W-:Y:S01]  /*1e00*/  IMAD.WIDE.U32 R16, R25, 0x4, R4 ;  /* 0x0000000419107825 */ /* 0x000fe200078e0004 */
[----:B------:R-:W-:-:S05]  /*1e10*/  IADD3 R25, PT, PT, R7, 0xc00, RZ ;  /* 0x00000c0007197810 */ /* 0x000fca0007ffe0ff */
[--C-:B------:R-:W-:Y:S01]  /*1e20*/  IMAD.WIDE.U32 R22, R25, 0x4, R4.reuse ;  /* 0x0000000419167825 */ /* 0x100fe200078e0004 */
[----:B------:R-:W-:Y:S01]  /*1e30*/  IADD3 R25, PT, PT, R7, 0xe00, RZ ;  /* 0x00000e0007197810 */ /* 0x000fe20007ffe0ff */
[----:B------:R-:W4:Y:S04]  /*1e40*/  LDG.E R16, desc[UR6][R16.64] ;  /* 0x0000000610107981 */ /* 0x000f28000c1e1900 */
[----:B------:R-:W-:Y:S01]  /*1e50*/  IMAD.WIDE.U32 R24, R25, 0x4, R4 ;  /* 0x0000000419187825 */ /* 0x000fe200078e0004 */
[----:B------:R-:W4:Y:S05]  /*1e60*/  LDG.E R22, desc[UR6][R22.64] ;  /* 0x0000000616167981 */ /* 0x000f2a000c1e1900 */
[----:B------:R-:W4:Y:S01]  /*1e70*/  LDG.E R24, desc[UR6][R24.64] ;  /* 0x0000000618187981 */ /* 0x000f22000c1e1900 */
[----:B-----5:R-:W-:-:S04]  /*1e80*/  FADD R21, R21, R10 ;  /* 0x0000000a15157221 */ /* 0x020fc80000000000 */
[----:B------:R-:W-:-:S04]  /*1e90*/  FADD R21, R21, R18 ;  /* 0x0000001215157221 */ /* 0x000fc80000000000 */
[----:B------:R-:W-:-:S04]  /*1ea0*/  FADD R12, R21, R12 ;  /* 0x0000000c150c7221 */ /* 0x000fc80000000000 */
[----:B------:R-:W-:-:S04]  /*1eb0*/  FADD R27, R12, R27 ;  /* 0x0000001b0c1b7221 */ /* 0x000fc80000000000 */
[----:B------:R-:W-:-:S04]  /*1ec0*/  FADD R26, R27, R26 ;  /* 0x0000001a1b1a7221 */ /* 0x000fc80000000000 */
[----:B------:R-:W-:-:S04]  /*1ed0*/  FADD R19, R26, R19 ;  /* 0x000000131a137221 */ /* 0x000fc80000000000 */
[----:B------:R-:W-:Y:S01]  /*1ee0*/  FADD R28, R19, R28 ;  /* 0x0000001c131c7221 */ /* 0x000fe20000000000 */
[----:B------:R-:W-:-:S04]  /*1ef0*/  IADD3 R13, PT, PT, R13, 0x10, RZ ;  /* 0x000000100d0d7810 */ /* 0x000fc80007ffe0ff */
[----:B------:R-:W-:Y:S02]  /*1f00*/  ISETP.NE.AND P0, PT, R13, RZ, PT ;  /* 0x000000ff0d00720c */ /* 0x000fe40003f05270 */
[----:B------:R-:W-:Y:S02]  /*1f10*/  IADD3 R11, PT, PT, R11, 0x2000, RZ ;  /* 0x000020000b0b7810 */ /* 0x000fe40007ffe0ff */
[----:B------:R-:W-:Y:S01]  /*1f20*/  IADD3 R7, PT, PT, R7, 0x2000, RZ ;  /* 0x0000200007077810 */ /* 0x000fe20007ffe0ff */
[----:B--2---:R-:W-:-:S04]  /*1f30*/  FADD R29, R28, R29 ;  /* 0x0000001d1c1d7221 */ /* 0x004fc80000000000 */
[----:B---3--:R-:W-:-:S04]  /*1f40*/  FADD R29, R29, R20 ;  /* 0x000000141d1d7221 */ /* 0x008fc80000000000 */
[----:B------:R-:W-:-:S04]  /*1f50*/  FADD R29, R29, R14 ;  /* 0x0000000e1d1d7221 */ /* 0x000fc80000000000 */
[----:B----4-:R-:W-:-:S04]  /*1f60*/  FADD R29, R29, R16 ;  /* 0x000000101d1d7221 */ /* 0x010fc80000000000 */
[----:B------:R-:W-:-:S04]  /*1f70*/  FADD R29, R29, R22 ;  /* 0x000000161d1d7221 */ /* 0x000fc80000000000 */
[----:B------:R-:W-:Y:S01]  /*1f80*/  FADD R23, R29, R24 ;  /* 0x000000181d177221 */ /* 0x000fe20000000000 */
[----:B------:R-:W-:Y:S06]  /*1f90*/  @P0 BRA `(.L_x_197) ;  /* 0xfffffff800f00947 */ /* 0x000fec000383ffff */
[----:B------:R-:W-:Y:S05]  /*1fa0*/  BSYNC.RECONVERGENT B3 ;  /* 0x0000000000037941 */ /* 0x000fea0003800200 */
.L_x_196:
[----:B------:R-:W-:-:S07]  /*1fb0*/  IADD3 R16, PT, PT, R11, -0x1000, RZ ;  /* 0xfffff0000b107810 */ /* 0x000fce0007ffe0ff */
.L_x_195:
[----:B------:R-:W-:Y:S05]  /*1fc0*/  BSYNC.RECONVERGENT B2 ;  /* 0x0000000000027941 */ /* 0x000fea0003800200 */
.L_x_194:
[----:B------:R-:W-:-:S13]  /*1fd0*/  ISETP.NE.AND P0, PT, R8, RZ, PT ;  /* 0x000000ff0800720c */ /* 0x000fda0003f05270 */
[----:B------:R-:W-:Y:S05]  /*1fe0*/  @!P0 BRA `(.L_x_193) ;  /* 0x00000004002c8947 */ /* 0x000fea0003800000 */
[----:B------:R-:W-:Y:S01]  /*1ff0*/  ISETP.GE.U32.AND P0, PT, R8, 0x8, PT ;  /* 0x000000080800780c */ /* 0x000fe20003f06070 */
[----:B------:R-:W-:Y:S01]  /*2000*/  BSSY.RECONVERGENT B2, `(.L_x_198) ;  /* 0x0000025000027945 */ /* 0x000fe20003800200 */
[----:B------:R-:W-:-:S04]  /*2010*/  LOP3.LUT R22, R6, 0x7, RZ, 0xc0, !PT ;  /* 0x0000000706167812 */ /* 0x000fc800078ec0ff */
[----:B------:R-:W-:-:S07]  /*2020*/  ISETP.NE.AND P1, PT, R22, RZ, PT ;  /* 0x000000ff1600720c */ /* 0x000fce0003f25270 */
[----:B------:R-:W-:Y:S06]  /*2030*/  @!P0 BRA `(.L_x_199) ;  /* 0x0000000000848947 */ /* 0x000fec0003800000 */
[----:B------:R-:W-:-:S04]  /*2040*/  IADD3 R7, PT, PT, R16, R9, RZ ;  /* 0x0000000910077210 */ /* 0x000fc80007ffe0ff */
[C---:B------:R-:W-:Y:S01]  /*2050*/  IADD3 R21, PT, PT, R7.reuse, 0x200, RZ ;  /* 0x0000020007157810 */ /* 0x040fe20007ffe0ff */
[C---:B------:R-:W-:Y:S01]  /*2060*/  IMAD.WIDE.U32 R14, R7.reuse, 0x4, R4 ;  /* 0x00000004070e7825 */ /* 0x040fe200078e0004 */
[----:B------:R-:W-:-:S03]  /*2070*/  IADD3 R19, PT, PT, R7, 0x400, RZ ;  /* 0x0000040007137810 */ /* 0x000fc60007ffe0ff */
[--C-:B------:R-:W-:Y:S01]  /*2080*/  IMAD.WIDE.U32 R20, R21, 0x4, R4.reuse ;  /* 0x0000000415147825 */ /* 0x100fe200078e0004 */
[----:B------:R0:W2:Y:S01]  /*2090*/  LDG.E R8, desc[UR6][R14.64] ;  /* 0x000000060e087981 */ /* 0x0000a2000c1e1900 */
[----:B------:R-:W-:Y:S02]  /*20a0*/  IADD3 R11, PT, PT, R7, 0x600, RZ ;  /* 0x00000600070b7810 */ /* 0x000fe40007ffe0ff */
[--C-:B------:R-:W-:Y:S01]  /*20b0*/  IMAD.WIDE.U32 R18, R19, 0x4, R4.reuse ;  /* 0x0000000413127825 */ /* 0x100fe200078e0004 */
[----:B------:R1:W3:Y:S01]  /*20c0*/  LDG.E R17, desc[UR6][R20.64] ;  /* 0x0000000614117981 */ /* 0x0002e2000c1e1900 */
[----:B------:R-:W-:Y:S02]  /*20d0*/  IADD3 R13, PT, PT, R7, 0x800, RZ ;  /* 0x00000800070d7810 */ /* 0x000fe40007ffe0ff */
[--C-:B------:R-:W-:Y:S01]  /*20e0*/  IMAD.WIDE.U32 R10, R11, 0x4, R4.reuse ;  /* 0x000000040b0a7825 */ /* 0x100fe200078e0004 */
[----:B------:R-:W-:Y:S01]  /*20f0*/  IADD3 R25, PT, PT, R7, 0xa00, RZ ;  /* 0x00000a0007197810 */ /* 0x000fe20007ffe0ff */
[----:B------:R-:W4:Y:S02]  /*2100*/  LDG.E R18, desc[UR6][R18.64] ;  /* 0x0000000612127981 */ /* 0x000f24000c1e1900 */
[--C-:B------:R-:W-:Y:S01]  /*2110*/  IMAD.WIDE.U32 R12, R13, 0x4, R4.reuse ;  /* 0x000000040d0c7825 */ /* 0x100fe200078e0004 */
[----:B------:R-:W-:Y:S01]  /*2120*/  IADD3 R27, PT, PT, R7, 0xc00, RZ ;  /* 0x00000c00071b7810 */ /* 0x000fe20007ffe0ff */
[----:B------:R-:W5:Y:S02]  /*2130*/  LDG.E R10, desc[UR6][R10.64] ;  /* 0x000000060a0a7981 */ /* 0x000f64000c1e1900 */
[--C-:B0-----:R-:W-:Y:S01]  /*2140*/  IMAD.WIDE.U32 R14, R25, 0x4, R4.reuse ;  /* 0x00000004190e7825 */ /* 0x101fe200078e0004 */
[----:B------:R-:W-:Y:S01]  /*2150*/  IADD3 R25, PT, PT, R7, 0xe00, RZ ;  /* 0x00000e0007197810 */ /* 0x000fe20007ffe0ff */
[----:B------:R-:W5:Y:S02]  /*2160*/  LDG.E R12, desc[UR6][R12.64] ;  /* 0x000000060c0c7981 */ /* 0x000f64000c1e1900 */
[----:B-1----:R-:W-:-:S02]  /*2170*/  IMAD.WIDE.U32 R20, R27, 0x4, R4 ;  /* 0x000000041b147825 */ /* 0x002fc400078e0004 */
[----:B------:R-:W5:Y:S02]  /*2180*/  LDG.E R15, desc[UR6][R14.64] ;  /* 0x000000060e0f7981 */ /* 0x000f64000c1e1900 */
[----:B------:R-:W-:Y:S02]  /*2190*/  IMAD.WIDE.U32 R24, R25, 0x4, R4 ;  /* 0x0000000419187825 */ /* 0x000fe400078e0004 */
        /* <DEDUP_REMOVED lines=11> */
.L_x_199:
[----:B------:R-:W-:Y:S05]  /*2250*/  BSYNC.RECONVERGENT B2 ;  /* 0x0000000000027941 */ /* 0x000fea0003800200 */
.L_x_198:
[----:B------:R-:W-:Y:S05]  /*2260*/  @!P1 BRA `(.L_x_193) ;  /* 0x00000000008c9947 */ /* 0x000fea0003800000 */
[----:B------:R-:W-:Y:S01]  /*2270*/  ISETP.GE.U32.AND P0, PT, R22, 0x4, PT ;  /* 0x000000041600780c */ /* 0x000fe20003f06070 */
[----:B------:R-:W-:Y:S01]  /*2280*/  BSSY.RECONVERGENT B2, `(.L_x_200) ;  /* 0x0000014000027945 */ /* 0x000fe20003800200 */
[----:B------:R-:W-:-:S11]  /*2290*/  LOP3.LUT P1, RZ, R6, 0x3, RZ, 0xc0, !PT ;  /* 0x0000000306ff7812 */ /* 0x000fd6000782c0ff */
[----:B------:R-:W-:Y:S05]  /*22a0*/  @!P0 BRA `(.L_x_201) ;  /* 0x0000000000448947 */ /* 0x000fea0003800000 */
[----:B------:R-:W-:-:S04]  /*22b0*/  IADD3 R11, PT, PT, R16, R9, RZ ;  /* 0x00000009100b7210 */ /* 0x000fc80007ffe0ff */
[C---:B------:R-:W-:Y:S01]  /*22c0*/  IADD3 R9, PT, PT, R11.reuse, 0x200, RZ ;  /* 0x000002000b097810 */ /* 0x040fe20007ffe0ff */
[C---:B------:R-:W-:Y:S01]  /*22d0*/  IMAD.WIDE.U32 R6, R11.reuse, 0x4, R4 ;  /* 0x000000040b067825 */ /* 0x040fe200078e0004 */
[----:B------:R-:W-:-:S03]  /*22e0*/  IADD3 R13, PT, PT, R11, 0x400, RZ ;  /* 0x000004000b0d7810 */ /* 0x000fc60007ffe0ff */
[--C-:B------:R-:W-:Y:S01]  /*22f0*/  IMAD.WIDE.U32 R8, R9, 0x4, R4.reuse ;  /* 0x0000000409087825 */ /* 0x100fe200078e0004 */
[----:B------:R-:W-:Y:S01]  /*2300*/  IADD3 R15, PT, PT, R11, 0x600, RZ ;  /* 0x000006000b0f7810 */ /* 0x000fe20007ffe0ff */
[----:B------:R-:W2:Y:S02]  /*2310*/  LDG.E R6, desc[UR6][R6.64] ;  /* 0x0000000606067981 */ /* 0x000ea4000c1e1900 */
[--C-:B------:R-:W-:Y:S02]  /*2320*/  IMAD.WIDE.U32 R10, R13, 0x4, R4.reuse ;  /* 0x000000040d0a7825 */ /* 0x100fe400078e0004 */
[----:B------:R-:W3:Y:S02]  /*2330*/  LDG.E R8, desc[UR6][R8.64] ;  /* 0x0000000608087981 */ /* 0x000ee4000c1e1900 */
[----:B------:R-:W-:Y:S02]  /*2340*/  IMAD.WIDE.U32 R12, R15, 0x4, R4 ;  /* 0x000000040f0c7825 */ /* 0x000fe400078e0004 */
[----:B------:R-:W4:Y:S04]  /*2350*/  LDG.E R10, desc[UR6][R10.64] ;  /* 0x000000060a0a7981 */ /* 0x000f28000c1e1900 */
[----:B------:R-:W5:Y:S01]  /*2360*/  LDG.E R12, desc[UR6][R12.64] ;  /* 0x000000060c0c7981 */ /* 0x000f62000c1e1900 */
[----:B------:R-:W-:Y:S01]  /*2370*/  IADD3 R16, PT, PT, R16, 0x800, RZ ;  /* 0x0000080010107810 */ /* 0x000fe20007ffe0ff */
[----:B--2---:R-:W-:-:S04]  /*2380*/  FADD R23, R23, R6 ;  /* 0x0000000617177221 */ /* 0x004fc80000000000 */
[----:B---3--:R-:W-:-:S04]  /*2390*/  FADD R23, R23, R8 ;  /* 0x0000000817177221 */ /* 0x008fc80000000000 */
[----:B----4-:R-:W-:-:S04]  /*23a0*/  FADD R23, R23, R10 ;  /* 0x0000000a17177221 */ /* 0x010fc80000000000 */
[----:B-----5:R-:W-:-:S07]  /*23b0*/  FADD R23, R23, R12 ;  /* 0x0000000c17177221 */ /* 0x020fce0000000000 */
.L_x_201:
[----:B------:R-:W-:Y:S05]  /*23c0*/  BSYNC.RECONVERGENT B2 ;  /* 0x0000000000027941 */ /* 0x000fea0003800200 */
.L_x_200:
[----:B------:R-:W-:Y:S05]  /*23d0*/  @!P1 BRA `(.L_x_193) ;  /* 0x0000000000309947 */ /* 0x000fea0003800000 */
[----:B------:R-:W-:Y:S02]  /*23e0*/  LOP3.LUT R2, R2, 0xffff, RZ, 0xc0, !PT ;  /* 0x0000ffff02027812 */ /* 0x000fe400078ec0ff */
[----:B------:R-:W-:Y:S02]  /*23f0*/  IADD3 R9, PT, PT, R16, R0, RZ ;  /* 0x0000000010097210 */ /* 0x000fe40007ffe0ff */
[----:B------:R-:W-:-:S04]  /*2400*/  LEA.HI R2, R2, 0x1, RZ, 0x17 ;  /* 0x0000000102027811 */ /* 0x000fc800078fb8ff */
[----:B------:R-:W-:-:S04]  /*2410*/  LOP3.LUT R2, R2, 0x3, RZ, 0xc0, !PT ;  /* 0x0000000302027812 */ /* 0x000fc800078ec0ff */
[----:B------:R-:W-:-:S07]  /*2420*/  IADD3 R2, PT, PT, -R2, RZ, RZ ;  /* 0x000000ff02027210 */ /* 0x000fce0007ffe1ff */
.L_x_202:
[----:B------:R-:W-:-:S06]  /*2430*/  IMAD.WIDE.U32 R6, R9, 0x4, R4 ;  /* 0x0000000409067825 */ /* 0x000fcc00078e0004 */
[----:B------:R-:W2:Y:S01]  /*2440*/  LDG.E R6, desc[UR6][R6.64] ;  /* 0x0000000606067981 */ /* 0x000ea2000c1e1900 */
[----:B------:R-:W-:Y:S02]  /*2450*/  IADD3 R2, PT, PT, R2, 0x1, RZ ;  /* 0x0000000102027810 */ /* 0x000fe40007ffe0ff */
[----:B------:R-:W-:Y:S02]  /*2460*/  IADD3 R9, PT, PT, R9, 0x200, RZ ;  /* 0x0000020009097810 */ /* 0x000fe40007ffe0ff */
[----:B------:R-:W-:Y:S01]  /*2470*/  ISETP.NE.AND P0, PT, R2, RZ, PT ;  /* 0x000000ff0200720c */ /* 0x000fe20003f05270 */
[----:B--2---:R-:W-:-:S12]  /*2480*/  FADD R23, R6, R23 ;  /* 0x0000001706177221 */ /* 0x004fd80000000000 */
[----:B------:R-:W-:Y:S05]  /*2490*/  @P0 BRA `(.L_x_202) ;  /* 0xfffffffc00e40947 */ /* 0x000fea000383ffff */
.L_x_193:
[----:B------:R-:W-:Y:S05]  /*24a0*/  BSYNC.RECONVERGENT B1 ;  /* 0x0000000000017941 */ /* 0x000fea0003800200 */
.L_x_190:
        /* <DEDUP_REMOVED lines=33> */
[----:B------:R-:W1:Y:S04]  /*26c0*/  LDS.128 R8, [UR4+0x20] ;  /* 0x00002004ff087984 */ /* 0x000e680008000c00 */
[----:B--2---:R-:W2:Y:S04]  /*26d0*/  LDS.128 R4, [UR4+0x30] ;  /* 0x00003004ff047984 */ /* 0x004ea80008000c00 */
        /* <DEDUP_REMOVED lines=16> */
.L_x_189:
[----:B------:R-:W-:Y:S05]  /*27e0*/  BSYNC.RECONVERGENT B0 ;  /* 0x0000000000007941 */ /* 0x000fea0003800200 */
.L_x_173:
[----:B------:R-:W-:Y:S05]  /*27f0*/  @P0 EXIT ;  /* 0x000000000000094d */ /* 0x000fea0003800000 */
[----:B012---:R-:W0:Y:S02]  /*2800*/  LDC.64 R4, c[0x0][0x388] ;  /* 0x0000e200ff047b82 */ /* 0x007e240000000a00 */
[----:B0-----:R-:W-:-:S05]  /*2810*/  IMAD.WIDE.U32 R2, R3, 0x4, R4 ;  /* 0x0000000403027825 */ /* 0x001fca00078e0004 */
[----:B------:R-:W-:Y:S01]  /*2820*/  STG.E desc[UR6][R2.64], R20 ;  /* 0x0000001402007986 */ /* 0x000fe2000c101906 */
[----:B------:R-:W-:Y:S05]  /*2830*/  EXIT ;  /* 0x000000000000794d */ /* 0x000fea0003800000 */
.L_x_203:
        /* <DEDUP_REMOVED lines=12> */
.L_x_316:


//--------------------- .text._ZN3cub18CUB_300001_SM_10006detail6reduce28DeviceReduceSingleTileKernelINS2_10policy_hubIfjN4cuda3std3__44plusIfEEE10Policy1000EN6thrust24THRUST_300001_SM_1000_NS6detail15normal_iteratorINSD_10device_ptrIfEEEEPfjS9_ffNS7_10__identityEEEvT0_T1_T2_T3_T4_T6_ --------------------------
	.section	.text._ZN3cub18CUB_300001_SM_10006detail6reduce28DeviceReduceSingleTileKernelINS2_10policy_hubIfjN4cuda3std3__44plusIfEEE10Policy1000EN6thrust24THRUST_300001_SM_1000_NS6detail15normal_iteratorINSD_10device_ptrIfEEEEPfjS9_ffNS7_10__identityEEEvT0_T1_T2_T3_T4_T6_,"ax",@progbits
	.align	128
        .global         _ZN3cub18CUB_300001_SM_10006detail6reduce28DeviceReduceSingleTileKernelINS2_10policy_hubIfjN4cuda3std3__44plusIfEEE10Policy1000EN6thrust24THRUST_300001_SM_1000_NS6detail15normal_iteratorINSD_10device_ptrIfEEEEPfjS9_ffNS7_10__identityEEEvT0_T1_T2_T3_T4_T6_
        .type           _ZN3cub18CUB_300001_SM_10006detail6reduce28DeviceReduceSingleTileKernelINS2_10policy_hubIfjN4cuda3std3__44plusIfEEE10Policy1000EN6thrust24THRUST_300001_SM_1000_NS6detail15normal_iteratorINSD_10device_ptrIfEEEEPfjS9_ffNS7_10__identityEEEvT0_T1_T2_T3_T4_T6_,@function
        .size           _ZN3cub18CUB_300001_SM_10006detail6reduce28DeviceReduceSingleTileKernelINS2_10policy_hubIfjN4cuda3std3__44plusIfEEE10Policy1000EN6thrust24THRUST_300001_SM_1000_NS6detail15normal_iteratorINSD_10device_ptrIfEEEEPfjS9_ffNS7_10__identityEEEvT0_T1_T2_T3_T4_T6_,(.L_x_317 - _ZN3cub18CUB_300001_SM_10006detail6reduce28DeviceReduceSingleTileKernelINS2_10policy_hubIfjN4cuda3std3__44plusIfEEE10Policy1000EN6thrust24THRUST_300001_SM_1000_NS6detail15normal_iteratorINSD_10device_ptrIfEEEEPfjS9_ffNS7_10__identityEEEvT0_T1_T2_T3_T4_T6_)
        .other          _ZN3cub18CUB_300001_SM_10006detail6reduce28DeviceReduceSingleTileKernelINS2_10policy_hubIfjN4cuda3std3__44plusIfEEE10Policy1000EN6thrust24THRUST_300001_SM_1000_NS6detail15normal_iteratorINSD_10device_ptrIfEEEEPfjS9_ffNS7_10__identityEEEvT0_T1_T2_T3_T4_T6_,@"STO_CUDA_ENTRY STV_DEFAULT"
_ZN3cub18CUB_300001_SM_10006detail6reduce28DeviceReduceSingleTileKernelINS2_10policy_hubIfjN4cuda3std3__44plusIfEEE10Policy1000EN6thrust24THRUST_300001_SM_1000_NS6detail15normal_iteratorINSD_10device_ptrIfEEEEPfjS9_ffNS7_10__identityEEEvT0_T1_T2_T3_T4_T6_:
.text._ZN3cub18CUB_300001_SM_10006detail6reduce28DeviceReduceSingleTileKernelINS2_10policy_hubIfjN4cuda3std3__44plusIfEEE10Policy1000EN6thrust24THRUST_300001_SM_1000_NS6detail15normal_iteratorINSD_10device_ptrIfEEEEPfjS9_ffNS7_10__identityEEEvT0_T1_T2_T3_T4_T6_:
        /* <DEDUP_REMOVED lines=13> */
.L_x_204:
[----:B------:R-:W-:Y:S01]  /*00d0*/  ISETP.GT.U32.AND P0, PT, R4, 0x1fff, PT ;  /* 0x00001fff0400780c */ /* 0x000fe20003f04070 */
[----:B------:R-:W-:-:S12]  /*00e0*/  BSSY.RECONVERGENT B0, `(.L_x_205) ;  /* 0x000022c000007945 */ /* 0x000fd80003800200 */
[----:B------:R-:W-:Y:S05]  /*00f0*/  @P0 BRA `(.L_x_206) ;  /* 0x0000001000000947 */ /* 0x000fea0003800000 */
[----:B------:R-:W0:Y:S01]  /*0100*/  S2R R5, SR_TID.X ;  /* 0x0000000000057919 */ /* 0x000e220000002100 */
[----:B------:R-:W-:Y:S01]  /*0110*/  BSSY.RECONVERGENT B1, `(.L_x_207) ;  /* 0x0000009000017945 */ /* 0x000fe20003800200 */
[----:B------:R-:W-:Y:S01]  /*0120*/  HFMA2 R0, -RZ, RZ, 0, 0 ;  /* 0x00000000ff007431 */ /* 0x000fe200000001ff */
[----:B0-----:R-:W-:Y:S02]  /*0130*/  ISETP.GE.U32.AND P0, PT, R5, R4, PT ;  /* 0x000000040500720c */ /* 0x001fe40003f06070 */
[----:B------:R-:W-:-:S11]  /*0140*/  MOV R7, R5 ;  /* 0x0000000500077202 */ /* 0x000fd60000000f00 */
[----:B------:R-:W-:Y:S05]  /*0150*/  @P0 BRA `(.L_x_208) ;  /* 0x0000000000100947 */ /* 0x000fea0003800000 */
[----:B------:R-:W0:Y:S02]  /*0160*/  LDC.64 R2, c[0x0][0x380] ;  /* 0x0000e000ff027b82 */ /* 0x000e240000000a00 */
[----:B0-----:R-:W-:-:S05]  /*0170*/  IMAD.WIDE.U32 R2, R5, 0x4, R2 ;  /* 0x0000000405027825 */ /* 0x001fca00078e0002 */
[----:B------:R0:W5:Y:S01]  /*0180*/  LDG.E R0, desc[UR6][R2.64] ;  /* 0x0000000602007981 */ /* 0x000162000c1e1900 */
[----:B------:R-:W-:-:S07]  /*0190*/  IADD3 R7, PT, PT, R5, 0x200, RZ ;  /* 0x0000020005077810 */ /* 0x000fce0007ffe0ff */
.L_x_208:
[----:B------:R-:W-:Y:S05]  /*01a0*/  BSYNC.RECONVERGENT B1 ;  /* 0x0000000000017941 */ /* 0x000fea0003800200 */
.L_x_207:
[----:B------:R-:W-:Y:S01]  /*01b0*/  ISETP.GE.U32.AND P0, PT, R7, R4, PT ;  /* 0x000000040700720c */ /* 0x000fe20003f06070 */
[----:B------:R-:W-:-:S12]  /*01c0*/  BSSY.RECONVERGENT B1, `(.L_x_209) ;  /* 0x0000070000017945 */ /* 0x000fd80003800200 */
[----:B------:R-:W-:Y:S05]  /*01d0*/  @P0 BRA `(.L_x_210) ;  /* 0x0000000400b80947 */ /* 0x000fea0003800000 */
[----:B0-----:R-:W-:Y:S01]  /*01e0*/  LOP3.LUT R3, RZ, R7, RZ, 0x33, !PT ;  /* 0x00000007ff037212 */ /* 0x001fe200078e33ff */
[----:B------:R-:W-:Y:S03]  /*01f0*/  BSSY.RECONVERGENT B2, `(.L_x_211) ;  /* 0x0000033000027945 */ /* 0x000fe60003800200 */
[----:B------:R-:W-:-:S04]  /*0200*/  IADD3 R3, PT, PT, R3, R4, RZ ;  /* 0x0000000403037210 */ /* 0x000fc80007ffe0ff */
        /* <DEDUP_REMOVED lines=9> */
[----:B------:R-:W-:-:S04]  /*02a0*/  IADD3 R2, P0, PT, R2, 0x4000, RZ ;  /* 0x0000400002027810 */ /* 0x000fc80007f1e0ff */
[----:B------:R-:W-:-:S09]  /*02b0*/  IADD3.X R3, PT, PT, RZ, R3, RZ, P0, !PT ;  /* 0x00000003ff037210 */ /* 0x000fd200007fe4ff */
.L_x_213:
        /* <DEDUP_REMOVED lines=19> */
[----:B0-----:R-:W-:-:S04]  /*03f0*/  IADD3 R2, P2, PT, R2, 0x8000, RZ ;  /* 0x0000800002027810 */ /* 0x001fc80007f5e0ff */
[----:B------:R-:W-:Y:S01]  /*0400*/  IADD3.X R3, PT, PT, RZ, R3, RZ, P2, !PT ;  /* 0x00000003ff037210 */ /* 0x000fe200017fe4ff */
        /* <DEDUP_REMOVED lines=17> */
.L_x_212:
[----:B------:R-:W-:Y:S05]  /*0520*/  BSYNC.RECONVERGENT B2 ;  /* 0x0000000000027941 */ /* 0x000fea0003800200 */
.L_x_211:
[----:B------:R-:W-:Y:S05]  /*0530*/  @!P1 BRA `(.L_x_210) ;  /* 0x0000000000e09947 */ /* 0x000fea0003800000 */
[----:B------:R-:W-:Y:S01]  /*0540*/  ISETP.GE.U32.AND P0, PT, R22, 0x8, PT ;  /* 0x000000081600780c */ /* 0x000fe20003f06070 */
[----:B------:R-:W-:Y:S01]  /*0550*/  BSSY.RECONVERGENT B2, `(.L_x_214) ;  /* 0x0000017000027945 */ /* 0x000fe20003800200 */
[----:B------:R-:W-:-:S04]  /*0560*/  LOP3.LUT R10, R6, 0x7, RZ, 0xc0, !PT ;  /* 0x00000007060a7812 */ /* 0x000fc800078ec0ff */
[----:B------:R-:W-:-:S07]  /*0570*/  ISETP.NE.AND P1, PT, R10, RZ, PT ;  /* 0x000000ff0a00720c */ /* 0x000fce0003f25270 */
[----:B------:R-:W-:Y:S06]  /*0580*/  @!P0 BRA `(.L_x_215) ;  /* 0x00000000004c8947 */ /* 0x000fec0003800000 */
[----:B------:R-:W0:Y:S02]  /*0590*/  LDC.64 R2, c[0x0][0x380] ;  /* 0x0000e000ff027b82 */ /* 0x000e240000000a00 */
[----:B0-----:R-:W-:-:S05]  /*05a0*/  IMAD.WIDE.U32 R2, R7, 0x4, R2 ;  /* 0x0000000407027825 */ /* 0x001fca00078e0002 */
        /* <DEDUP_REMOVED lines=17> */
.L_x_215:
[----:B------:R-:W-:Y:S05]  /*06c0*/  BSYNC.RECONVERGENT B2 ;  /* 0x0000000000027941 */ /* 0x000fea0003800200 */
.L_x_214:
        /* <DEDUP_REMOVED lines=17> */
.L_x_217:
[----:B------:R-:W-:Y:S05]  /*07e0*/  BSYNC.RECONVERGENT B2 ;  /* 0x0000000000027941 */ /* 0x000fea0003800200 */
.L_x_216:
[----:B------:R-:W-:Y:S05]  /*07f0*/  @!P1 BRA `(.L_x_210) ;  /* 0x0000000000309947 */ /* 0x000fea0003800000 */
[----:B------:R-:W0:Y:S01]  /*0800*/  LDC.64 R2, c[0x0][0x380] ;  /* 0x0000e000ff027b82 */ /* 0x000e220000000a00 */
[----:B------:R-:W-:Y:S01]  /*0810*/  IADD3 R6, PT, PT, -R6, RZ, RZ ;  /* 0x000000ff06067210 */ /* 0x000fe20007ffe1ff */
[----:B0-----:R-:W-:-:S05]  /*0820*/  IMAD.WIDE.U32 R2, R7, 0x4, R2 ;  /* 0x0000000407027825 */ /* 0x001fca00078e0002 */
[----:B------:R-:W-:-:S07]  /*0830*/  MOV R7, R3 ;  /* 0x0000000300077202 */ /* 0x000fce0000000f00 */
.L_x_218:
[----:B------:R-:W-:-:S06]  /*0840*/  MOV R3, R7 ;  /* 0x0000000700037202 */ /* 0x000fcc0000000f00 */
[----:B------:R0:W2:Y:S01]  /*0850*/  LDG.E R3, desc[UR6][R2.64] ;  /* 0x0000000602037981 */ /* 0x0000a2000c1e1900 */
[----:B------:R-:W-:-:S04]  /*0860*/  IADD3 R6, PT, PT, R6, 0x1, RZ ;  /* 0x0000000106067810 */ /* 0x000fc80007ffe0ff */
[----:B------:R-:W-:Y:S02]  /*0870*/  ISETP.NE.AND P0, PT, R6, RZ, PT ;  /* 0x000000ff0600720c */ /* 0x000fe40003f05270 */
[----:B0-----:R-:W-:-:S04]  /*0880*/  IADD3 R2, P1, PT, R2, 0x800, RZ ;  /* 0x0000080002027810 */ /* 0x001fc80007f3e0ff */
[----:B------:R-:W-:Y:S01]  /*0890*/  IADD3.X R7, PT, PT, RZ, R7, RZ, P1, !PT ;  /* 0x00000007ff077210 */ /* 0x000fe20000ffe4ff */
[----:B--2--5:R-:W-:-:S06]  /*08a0*/  FADD R0, R3, R0 ;  /* 0x0000000003007221 */ /* 0x024fcc0000000000 */
[----:B------:R-:W-:Y:S05]  /*08b0*/  @P0 BRA `(.L_x_218) ;  /* 0xfffffffc00e00947 */ /* 0x000fea000383ffff */
.L_x_210:
[----:B------:R-:W-:Y:S05]  /*08c0*/  BSYNC.RECONVERGENT B1 ;  /* 0x0000000000017941 */ /* 0x000fea0003800200 */
.L_x_209:
[----:B------:R-:W-:Y:S02]  /*08d0*/  ISETP.GE.U32.AND P0, PT, R4, 0x200, PT ;  /* 0x000002000400780c */ /* 0x000fe40003f06070 */
        /* <DEDUP_REMOVED lines=36> */
[----:B------:R-:W3:Y:S04]  /*0b20*/  LDS.128 R8, [UR4+0x30] ;  /* 0x00003004ff087984 */ /* 0x000ee80008000c00 */
[----:B------:R-:W4:Y:S01]  /*0b30*/  LDS.128 R16, [UR4+0x40] ;  /* 0x00004004ff107984 */ /* 0x000f220008000c00 */
[----:B0-----:R-:W-:-:S04]  /*0b40*/  FADD R5, R0, R5 ;  /* 0x0000000500057221 */ /* 0x001fc80000000000 */
        /* <DEDUP_REMOVED lines=9> */
[----:B------:R-:W-:-:S04]  /*0be0*/  FADD R11, R10, R11 ;  /* 0x0000000b0a0b7221 */ /* 0x000fc80000000000 */
[----:B----4-:R-:W-:-:S04]  /*0bf0*/  FADD R16, R11, R16 ;  /* 0x000000100b107221 */ /* 0x010fc80000000000 */
[----:B------:R-:W-:-:S04]  /*0c00*/  FADD R17, R16, R17 ;  /* 0x0000001110117221 */ /* 0x000fc80000000000 */
[----:B------:R-:W-:-:S04]  /*0c10*/  FADD R18, R17, R18 ;  /* 0x0000001211127221 */ /* 0x000fc80000000000 */
[----:B------:R-:W-:Y:S01]  /*0c20*/  FADD R0, R18, R19 ;  /* 0x0000001312007221 */ /* 0x000fe20000000000 */
[----:B------:R-:W-:Y:S06]  /*0c30*/  BRA `(.L_x_220) ;  /* 0x0000001400d87947 */ /* 0x000fec0003800000 */
.L_x_219:
[----:B------:R-:W1:Y:S01]  /*0c40*/  S2R R6, SR_LANEID ;  /* 0x0000000000067919 */ /* 0x000e620000000000 */
[----:B------:R-:W-:-:S04]  /*0c50*/  LOP3.LUT R0, R5, 0x3e0, RZ, 0xc0, !PT ;  /* 0x000003e005007812 */ /* 0x000fc800078ec0ff */
[----:B0-----:R-:W-:Y:S02]  /*0c60*/  IADD3 R3, PT, PT, R0, 0x20, RZ ;  /* 0x0000002000037810 */ /* 0x001fe40007ffe0ff */
[----:B------:R-:W-:Y:S02]  /*0c70*/  LOP3.LUT R7, RZ, R0, RZ, 0x33, !PT ;  /* 0x00000000ff077212 */ /* 0x000fe400078e33ff */
[-C--:B------:R-:W-:Y:S02]  /*0c80*/  ISETP.GT.U32.AND P0, PT, R3, R4.reuse, PT ;  /* 0x000000040300720c */ /* 0x080fe40003f04070 */
        /* <DEDUP_REMOVED lines=40> */
[----:B------:R-:W0:Y:S04]  /*0f10*/  LDS.128 R20, [UR4+0x10] ;  /* 0x00001004ff147984 */ /* 0x000e280008000c00 */
        /* <DEDUP_REMOVED lines=30> */
.L_x_206:
[----:B------:R-:W0:Y:S01]  /*1100*/  S2R R0, SR_TID.X ;  /* 0x0000000000007919 */ /* 0x000e220000002100 */
[----:B------:R-:W1:Y:S02]  /*1110*/  LDCU.64 UR4, c[0x0][0x380] ;  /* 0x00007000ff0477ac */ /* 0x000e640008000a00 */
[----:B-1----:R-:W-:Y:S02]  /*1120*/  MOV R12, UR4 ;  /* 0x00000004000c7c02 */ /* 0x002fe40008000f00 */
[----:B------:R-:W-:-:S03]  /*1130*/  MOV R13, UR5 ;  /* 0x00000005000d7c02 */ /* 0x000fc60008000f00 */
        /* <DEDUP_REMOVED lines=17> */
[----:B------:R-:W-:Y:S01]  /*1250*/  UMOV UR4, 0x2000 ;  /* 0x0000200000047882 */ /* 0x000fe20000000000 */
[----:B--2---:R-:W-:Y:S01]  /*1260*/  FADD R20, R20, R21 ;  /* 0x0000001514147221 */ /* 0x004fe20000000000 */
[----:B------:R-:W-:-:S04]  /*1270*/  IADD3 R21, PT, PT, R4, -0x2000, RZ ;  /* 0xffffe00004157810 */ /* 0x000fc80007ffe0ff */
[----:B------:R-:W-:Y:S01]  /*1280*/  ISETP.GE.U32.AND P0, PT, R21, 0x2000, PT ;  /* 0x000020001500780c */ /* 0x000fe20003f06070 */
[----:B---3--:R-:W-:Y:S01]  /*1290*/  FADD R6, R6, R7 ;  /* 0x0000000706067221 */ /* 0x008fe20000000000 */
[----:B----4-:R-:W-:-:S04]  /*12a0*/  FADD R9, R8, R9 ;  /* 0x0000000908097221 */ /* 0x010fc80000000000 */
[----:B------:R-:W-:Y:S01]  /*12b0*/  FADD R6, R6, R9 ;  /* 0x0000000906067221 */ /* 0x000fe20000000000 */
[----:B-----5:R-:W-:Y:S01]  /*12c0*/  FADD R10, R10, R11 ;  /* 0x0000000b0a0a7221 */ /* 0x020fe20000000000 */
[----:B------:R-:W-:-:S04]  /*12d0*/  FADD R15, R14, R15 ;  /* 0x0000000f0e0f7221 */ /* 0x000fc80000000000 */
[----:B------:R-:W-:Y:S01]  /*12e0*/  FADD R15, R10, R15 ;  /* 0x0000000f0a0f7221 */ /* 0x000fe20000000000 */
[----:B------:R-:W-:Y:S01]  /*12f0*/  FADD R16, R16, R17 ;  /* 0x0000001110107221 */ /* 0x000fe20000000000 */
[----:B------:R-:W-:-:S04]  /*1300*/  FADD R19, R18, R19 ;  /* 0x0000001312137221 */ /* 0x000fc80000000000 */
[----:B------:R-:W-:Y:S01]  /*1310*/  FADD R16, R16, R19 ;  /* 0x0000001310107221 */ /* 0x000fe20000000000 */
[----:B------:R-:W-:-:S04]  /*1320*/  FADD R5, R5, R22 ;  /* 0x0000001605057221 */ /* 0x000fc80000000000 */
[----:B------:R-:W-:Y:S01]  /*1330*/  FADD R5, R20, R5 ;  /* 0x0000000514057221 */ /* 0x000fe20000000000 */
[----:B------:R-:W-:-:S03]  /*1340*/  FADD R6, R6, R15 ;  /* 0x0000000f06067221 */ /* 0x000fc60000000000 */
[----:B------:R-:W-:-:S04]  /*1350*/  FADD R5, R16, R5 ;  /* 0x0000000510057221 */ /* 0x000fc80000000000 */
[----:B------:R-:W-:Y:S01]  /*1360*/  FADD R5, R6, R5 ;  /* 0x0000000506057221 */ /* 0x000fe20000000000 */
[----:B------:R-:W-:Y:S06]  /*1370*/  @!P0 BRA `(.L_x_221) ;  /* 0x0000000000ac8947 */ /* 0x000fec0003800000 */
[----:B------:R-:W0:Y:S01]  /*1380*/  LDC R4, c[0x0][0x390] ;  /* 0x0000e400ff047b82 */ /* 0x000e220000000800 */
[----:B------:R-:W-:-:S07]  /*1390*/  UMOV UR4, 0x2000 ;  /* 0x0000200000047882 */ /* 0x000fce0000000000 */
[----:B------:R-:W1:Y:S02]  /*13a0*/  LDC.64 R12, c[0x0][0x380] ;  /* 0x0000e000ff0c7b82 */ /* 0x000e640000000a00 */
.L_x_223:
[----:B------:R-:W-:-:S05]  /*13b0*/  IADD3 R3, PT, PT, R0, UR4, RZ ;  /* 0x0000000400037c10 */ /* 0x000fca000fffe0ff */
        /* <DEDUP_REMOVED lines=17> */
[----:B0-----:R-:W-:-:S04]  /*14d0*/  IADD3 R2, PT, PT, R4, -UR4, RZ ;  /* 0x8000000404027c10 */ /* 0x001fc8000fffe0ff */
        /* <DEDUP_REMOVED lines=18> */
[----:B------:R-:W-:-:S06]  /*1600*/  UIADD3 UR4, UPT, UPT, UR4, 0x2000, URZ ;  /* 0x0000200004047890 */ /* 0x000fcc000fffe0ff */
[----:B------:R-:W-:-:S13]  /*1610*/  ISETP.LT.U32.AND P0, PT, R21, UR4, PT ;  /* 0x0000000415007c0c */ /* 0x000fda000bf01070 */
[----:B------:R-:W-:Y:S05]  /*1620*/  @!P0 BRA `(.L_x_223) ;  /* 0xfffffffc00608947 */ /* 0x000fea000383ffff */
.L_x_221:
[----:B------:R-:W-:Y:S01]  /*1630*/  IADD3 R3, PT, PT, R4, -UR4, RZ ;  /* 0x8000000404037c10 */ /* 0x000fe2000fffe0ff */
[----:B------:R-:W-:Y:S03]  /*1640*/  BSSY.RECONVERGENT B1, `(.L_x_222) ;  /* 0x00000a3000017945 */ /* 0x000fe60003800200 */
[----:B------:R-:W-:-:S04]  /*1650*/  ISETP.GE.AND P0, PT, R0, R3, PT ;  /* 0x000000030000720c */ /* 0x000fc80003f06270 */
[----:B------:R-:W-:-:S13]  /*1660*/  ISETP.LE.U32.OR P0, PT, R4, UR4, P0 ;  /* 0x0000000404007c0c */ /* 0x000fda0008703470 */
[----:B------:R-:W-:Y:S05]  /*1670*/  @P0 BRA `(.L_x_224) ;  /* 0x00000008007c0947 */ /* 0x000fea0003800000 */
[-C--:B------:R-:W-:Y:S01]  /*1680*/  LOP3.LUT R3, RZ, R0.reuse, RZ, 0x33, !PT ;  /* 0x00000000ff037212 */ /* 0x080fe200078e33ff */
[----:B------:R-:W-:Y:S01]  /*1690*/  BSSY.RECONVERGENT B2, `(.L_x_225) ;  /* 0x0000052000027945 */ /* 0x000fe20003800200 */
[----:B------:R-:W-:Y:S02]  /*16a0*/  MOV R6, R0 ;  /* 0x0000000000067202 */ /* 0x000fe40000000f00 */
[----:B------:R-:W-:-:S04]  /*16b0*/  IADD3 R3, PT, PT, R4, -UR4, R3 ;  /* 0x8000000404037c10 */ /* 0x000fc8000fffe003 */
[C---:B------:R-:W-:Y:S02]  /*16c0*/  ISETP.GE.U32.AND P0, PT, R3.reuse, 0x1e00, PT ;  /* 0x00001e000300780c */ /* 0x040fe40003f06070 */
[----:B------:R-:W-:-:S04]  /*16d0*/  LEA.HI R3, R3, 0x1, RZ, 0x17 ;  /* 0x0000000103037811 */ /* 0x000fc800078fb8ff */
[----:B------:R-:W-:-:S07]  /*16e0*/  LOP3.LUT R4, R3, 0xf, RZ, 0xc0, !PT ;  /* 0x0000000f03047812 */ /* 0x000fce00078ec0ff */
[----:B------:R-:W-:Y:S05]  /*16f0*/  @!P0 BRA `(.L_x_226) ;  /* 0x00000004002c8947 */ /* 0x000fea0003800000 */
[----:B------:R-:W-:Y:S01]  /*1700*/  LOP3.LUT R7, R3, 0xfffff0, RZ, 0xc0, !PT ;  /* 0x00fffff003077812 */ /* 0x000fe200078ec0ff */
[----:B------:R-:W-:Y:S01]  /*1710*/  BSSY.RECONVERGENT B3, `(.L_x_227) ;  /* 0x0000048000037945 */ /* 0x000fe20003800200 */
[C---:B------:R-:W-:Y:S02]  /*1720*/  LOP3.LUT R6, R0.reuse, 0x1000, RZ, 0xfc, !PT ;  /* 0x0000100000067812 */ /* 0x040fe400078efcff */
[----:B------:R-:W-:Y:S02]  /*1730*/  IADD3 R2, PT, PT, R0, UR4, RZ ;  /* 0x0000000400027c10 */ /* 0x000fe4000fffe0ff */
[----:B------:R-:W-:-:S07]  /*1740*/  IADD3 R7, PT, PT, -R7, RZ, RZ ;  /* 0x000000ff07077210 */ /* 0x000fce0007ffe1ff */
.L_x_228:
[C---:B------:R-:W-:Y:S01]  /*1750*/  IADD3 R19, PT, PT, R2.reuse, 0x200, RZ ;  /* 0x0000020002137810 */ /* 0x040fe20007ffe0ff */
[C---:B------:R-:W-:Y:S01]  /*1760*/  IMAD.WIDE.U32 R14, R2.reuse, 0x4, R12 ;  /* 0x00000004020e7825 */ /* 0x040fe200078e000c */
[----:B------:R-:W-:-:S03]  /*1770*/  IADD3 R11, PT, PT, R2, 0x400, RZ ;  /* 0x00000400020b7810 */ /* 0x000fc60007ffe0ff */
[--C-:B------:R-:W-:Y:S01]  /*1780*/  IMAD.WIDE.U32 R18, R19, 0x4, R12.reuse ;  /* 0x0000000413127825 */ /* 0x100fe200078e000c */
[----:B------:R0:W2:Y:S01]  /*1790*/  LDG.E R8, desc[UR6][R14.64] ;  /* 0x000000060e087981 */ /* 0x0000a2000c1e1900 */
[C---:B------:R-:W-:Y:S02]  /*17a0*/  IADD3 R21, PT, PT, R2.reuse, 0x600, RZ ;  /* 0x0000060002157810 */ /* 0x040fe40007ffe0ff */
[--C-:B------:R-:W-:Y:S01]  /*17b0*/  IMAD.WIDE.U32 R10, R11, 0x4, R12.reuse ;  /* 0x000000040b0a7825 */ /* 0x100fe200078e000c */
[----:B------:R1:W3:Y:S01]  /*17c0*/  LDG.E R9, desc[UR6][R18.64] ;  /* 0x0000000612097981 */ /* 0x0002e2000c1e1900 */
[C---:B------:R-:W-:Y:S02]  /*17d0*/  IADD3 R17, PT, PT, R2.reuse, 0x800, RZ ;  /* 0x0000080002117810 */ /* 0x040fe40007ffe0ff */
[--C-:B------:R-:W-:Y:S02]  /*17e0*/  IMAD.WIDE.U32 R20, R21, 0x4, R12.reuse ;  /* 0x0000000415147825 */ /* 0x100fe400078e000c */
[----:B------:R4:W5:Y:S01]  /*17f0*/  LDG.E R10, desc[UR6][R10.64] ;  /* 0x000000060a0a7981 */ /* 0x000962000c1e1900 */
[----:B------:R-:W-:Y:S01]  /*1800*/  IADD3 R29, PT, PT, R2, 0xa00, RZ ;  /* 0x00000a00021d7810 */ /* 0x000fe20007ffe0ff */
[----:B------:R-:W-:-:S02]  /*1810*/  IMAD.WIDE.U32 R16, R17, 0x4, R12 ;  /* 0x0000000411107825 */ /* 0x000fc400078e000c */
[----:B------:R4:W5:Y:S01]  /*1820*/  LDG.E R27, desc[UR6][R20.64] ;  /* 0x00000006141b7981 */ /* 0x000962000c1e1900 */
[C---:B------:R-:W-:Y:S01]  /*1830*/  IADD3 R23, PT, PT, R2.reuse, 0xc00, RZ ;  /* 0x00000c0002177810 */ /* 0x040fe20007ffe0ff */
[--C-:B------:R-:W-:Y:S02]  /*1840*/  IMAD.WIDE.U32 R28, R29, 0x4, R12.reuse ;  /* 0x000000041d1c7825 */ /* 0x100fe400078e000c */
[----:B------:R-:W5:Y:S01]  /*1850*/  LDG.E R26, desc[UR6][R16.64] ;  /* 0x00000006101a7981 */ /* 0x000f62000c1e1900 */
[C---:B------:R-:W-:Y:S01]  /*1860*/  IADD3 R22, PT, PT, R2.reuse, 0xe00, RZ ;  /* 0x00000e0002167810 */ /* 0x040fe20007ffe0ff */
[--C-:B0-----:R-:W-:Y:S02]  /*1870*/  IMAD.WIDE.U32 R14, R23, 0x4, R12.reuse ;  /* 0x00000004170e7825 */ /* 0x101fe400078e000c */
[----:B------:R0:W5:Y:S01]  /*1880*/  LDG.E R25, desc[UR6][R28.64] ;  /* 0x000000061c197981 */ /* 0x000162000c1e1900 */
[----:B------:R-:W-:Y:S01]  /*1890*/  IADD3 R23, PT, PT, R2, 0x1000, RZ ;  /* 0x0000100002177810 */ /* 0x000fe20007ffe0ff */
[----:B-1----:R-:W-:-:S02]  /*18a0*/  IMAD.WIDE.U32 R18, R22, 0x4, R12 ;  /* 0x0000000416127825 */ /* 0x002fc400078e000c */
[----:B------:R1:W5:Y:S01]  /*18b0*/  LDG.E R24, desc[UR6][R14.64] ;  /* 0x000000060e187981 */ /* 0x000362000c1e1900 */
[C---:B----4-:R-:W-:Y:S01]  /*18c0*/  IADD3 R11, PT, PT, R2.reuse, 0x1200, RZ ;  /* 0x00001200020b7810 */ /* 0x050fe20007ffe0ff */
[--C-:B------:R-:W-:Y:S02]  /*18d0*/  IMAD.WIDE.U32 R20, R23, 0x4, R12.reuse ;  /* 0x0000000417147825 */ /* 0x100fe400078e000c */
[----:B------:R4:W5:Y:S01]  /*18e0*/  LDG.E R23, desc[UR6][R18.64] ;  /* 0x0000000612177981 */ /* 0x000962000c1e1900 */
[C---:B0-----:R-:W-:Y:S01]  /*18f0*/  IADD3 R29, PT, PT, R2.reuse, 0x1400, RZ ;  /* 0x00001400021d7810 */ /* 0x041fe20007ffe0ff */
[--C-:B------:R-:W-:Y:S02]  /*1900*/  IMAD.WIDE.U32 R16, R11, 0x4, R12.reuse ;  /* 0x000000040b107825 */ /* 0x100fe400078e000c */
[----:B------:R-:W5:Y:S01]  /*1910*/  LDG.E R22, desc[UR6][R20.64] ;  /* 0x0000000614167981 */ /* 0x000f62000c1e1900 */
[----:B-1----:R-:W-:Y:S01]  /*1920*/  IADD3 R15, PT, PT, R2, 0x1600, RZ ;  /* 0x00001600020f7810 */ /* 0x002fe20007ffe0ff */
[----:B------:R-:W-:-:S02]  /*1930*/  IMAD.WIDE.U32 R28, R29, 0x4, R12 ;  /* 0x000000041d1c7825 */ /* 0x000fc400078e000c */
[----:B------:R0:W5:Y:S01]  /*1940*/  LDG.E R11, desc[UR6][R16.64] ;  /* 0x00000006100b7981 */ /* 0x000162000c1e1900 */
[C---:B----4-:R-:W-:Y:S01]  /*1950*/  IADD3 R19, PT, PT, R2.reuse, 0x1800, RZ ;  /* 0x0000180002137810 */ /* 0x050fe20007ffe0ff */
[--C-:B------:R-:W-:Y:S02]  /*1960*/  IMAD.WIDE.U32 R14, R15, 0x4, R12.reuse ;  /* 0x000000040f0e7825 */ /* 0x100fe400078e000c */
[----:B------:R-:W4:Y:S02]  /*1970*/  LDG.E R28, desc[UR6][R28.64] ;  /* 0x000000061c1c7981 */ /* 0x000f24000c1e1900 */
[----:B------:R-:W-:Y:S01]  /*1980*/  IMAD.WIDE.U32 R18, R19, 0x4, R12 ;  /* 0x0000000413127825 */ /* 0x000fe200078e000c */
[C---:B0-----:R-:W-:Y:S02]  /*1990*/  IADD3 R17, PT, PT, R2.reuse, 0x1a00, RZ ;  /* 0x00001a0002117810 */ /* 0x041fe40007ffe0ff */
[----:B------:R-:W-:-:S03]  /*19a0*/  IADD3 R21, PT, PT, R2, 0x1c00, RZ ;  /* 0x00001c0002157810 */ /* 0x000fc60007ffe0ff */
[----:B------:R-:W4:Y:S04]  /*19b0*/  LDG.E R18, desc[UR6][R18.64] ;  /* 0x0000000612127981 */ /* 0x000f28000c1e1900 */
[----:B------:R0:W4:Y:S01]  /*19c0*/  LDG.E R29, desc[UR6][R14.64] ;  /* 0x000000060e1d7981 */ /* 0x000122000c1e1900 */
[----:B------:R-:W-:Y:S01]  /*19d0*/  IADD3 R20, PT, PT, R2, 0x1e00, RZ ;  /* 0x00001e0002147810 */ /* 0x000fe20007ffe0ff */
[----:B0-----:R-:W-:-:S04]  /*19e0*/  IMAD.WIDE.U32 R14, R17, 0x4, R12 ;  /* 0x00000004110e7825 */ /* 0x001fc800078e000c */
[--C-:B------:R-:W-:Y:S02]  /*19f0*/  IMAD.WIDE.U32 R16, R21, 0x4, R12.reuse ;  /* 0x0000000415107825 */ /* 0x100fe400078e000c */
[----:B------:R-:W4:Y:S02]  /*1a00*/  LDG.E R14, desc[UR6][R14.64] ;  /* 0x000000060e0e7981 */ /* 0x000f24000c1e1900 */
[----:B------:R-:W-:Y:S02]  /*1a10*/  IMAD.WIDE.U32 R20, R20, 0x4, R12 ;  /* 0x0000000414147825 */ /* 0x000fe400078e000c */
[----:B------:R-:W4:Y:S04]  /*1a20*/  LDG.E R16, desc[UR6][R16.64] ;  /* 0x0000000610107981 */ /* 0x000f28000c1e1900 */
[----:B------:R-:W4:Y:S01]  /*1a30*/  LDG.E R20, desc[UR6][R20.64] ;  /* 0x0000000614147981 */ /* 0x000f22000c1e1900 */
[----:B------:R-:W-:-:S04]  /*1a40*/  IADD3 R7, PT, PT, R7, 0x10, RZ ;  /* 0x0000001007077810 */ /* 0x000fc80007ffe0ff */
[----:B------:R-:W-:Y:S02]  /*1a50*/  ISETP.NE.AND P0, PT, R7, RZ, PT ;  /* 0x000000ff0700720c */ /* 0x000fe40003f05270 */
[----:B------:R-:W-:Y:S02]  /*1a60*/  IADD3 R6, PT, PT, R6, 0x2000, RZ ;  /* 0x0000200006067810 */ /* 0x000fe40007ffe0ff */
[----:B------:R-:W-:Y:S01]  /*1a70*/  IADD3 R2, PT, PT, R2, 0x2000, RZ ;  /* 0x0000200002027810 */ /* 0x000fe20007ffe0ff */
[----:B--2---:R-:W-:-:S04]  /*1a80*/  FADD R8, R8, R5 ;  /* 0x0000000508087221 */ /* 0x004fc80000000000 */
[----:B---3--:R-:W-:-:S04]  /*1a90*/  FADD R9, R8, R9 ;  /* 0x0000000908097221 */ /* 0x008fc80000000000 */
        /* <DEDUP_REMOVED lines=8> */
[----:B----4-:R-:W-:-:S04]  /*1b20*/  FADD R28, R11, R28 ;  /* 0x0000001c0b1c7221 */ /* 0x010fc80000000000 */
[----:B------:R-:W-:-:S04]  /*1b30*/  FADD R29, R28, R29 ;  /* 0x0000001d1c1d7221 */ /* 0x000fc80000000000 */
[----:B------:R-:W-:-:S04]  /*1b40*/  FADD R29, R29, R18 ;  /* 0x000000121d1d7221 */ /* 0x000fc80000000000 */
[----:B------:R-:W-:-:S04]  /*1b50*/  FADD R29, R29, R14 ;  /* 0x0000000e1d1d7221 */ /* 0x000fc80000000000 */
[----:B------:R-:W-:-:S04]  /*1b60*/  FADD R29, R29, R16 ;  /* 0x000000101d1d7221 */ /* 0x000fc80000000000 */
[----:B------:R-:W-:Y:S01]  /*1b70*/  FADD R5, R29, R20 ;  /* 0x000000141d057221 */ /* 0x000fe20000000000 */
[----:B------:R-:W-:Y:S06]  /*1b80*/  @P0 BRA `(.L_x_228) ;  /* 0xfffffff800f00947 */ /* 0x000fec000383ffff */
[----:B------:R-:W-:Y:S05]  /*1b90*/  BSYNC.RECONVERGENT B3 ;  /* 0x0000000000037941 */ /* 0x000fea0003800200 */
.L_x_227:
[----:B------:R-:W-:-:S07]  /*1ba0*/  IADD3 R6, PT, PT, R6, -0x1000, RZ ;  /* 0xfffff00006067810 */ /* 0x000fce0007ffe0ff */
.L_x_226:
[----:B------:R-:W-:Y:S05]  /*1bb0*/  BSYNC.RECONVERGENT B2 ;  /* 0x0000000000027941 */ /* 0x000fea0003800200 */
.L_x_225:
[----:B------:R-:W-:-:S13]  /*1bc0*/  ISETP.NE.AND P0, PT, R4, RZ, PT ;  /* 0x000000ff0400720c */ /* 0x000fda0003f05270 */
[----:B------:R-:W-:Y:S05]  /*1bd0*/  @!P0 BRA `(.L_x_224) ;  /* 0x0000000400248947 */ /* 0x000fea0003800000 */
[----:B------:R-:W-:Y:S01]  /*1be0*/  ISETP.GE.U32.AND P0, PT, R4, 0x8, PT ;  /* 0x000000080400780c */ /* 0x000fe20003f06070 */
[----:B------:R-:W-:Y:S01]  /*1bf0*/  BSSY.RECONVERGENT B2, `(.L_x_229) ;  /* 0x0000025000027945 */ /* 0x000fe20003800200 */
[----:B------:R-:W-:-:S04]  /*1c00*/  LOP3.LUT R22, R3, 0x7, RZ, 0xc0, !PT ;  /* 0x0000000703167812 */ /* 0x000fc800078ec0ff */
[----:B------:R-:W-:-:S07]  /*1c10*/  ISETP.NE.AND P1, PT, R22, RZ, PT ;  /* 0x000000ff1600720c */ /* 0x000fce0003f25270 */
[----:B------:R-:W-:Y:S06]  /*1c20*/  @!P0 BRA `(.L_x_230) ;  /* 0x0000000000848947 */ /* 0x000fec0003800000 */
[----:B------:R-:W-:-:S04]  /*1c30*/  IADD3 R7, PT, PT, R6, UR4, RZ ;  /* 0x0000000406077c10 */ /* 0x000fc8000fffe0ff */
        /* <DEDUP_REMOVED lines=32> */
.L_x_230:
[----:B------:R-:W-:Y:S05]  /*1e40*/  BSYNC.RECONVERGENT B2 ;  /* 0x0000000000027941 */ /* 0x000fea0003800200 */
.L_x_229:
        /* <DEDUP_REMOVED lines=23> */
.L_x_232:
[----:B------:R-:W-:Y:S05]  /*1fc0*/  BSYNC.RECONVERGENT B2 ;  /* 0x0000000000027941 */ /* 0x000fea0003800200 */
.L_x_231:
[----:B------:R-:W-:Y:S05]  /*1fd0*/  @!P1 BRA `(.L_x_224) ;  /* 0x0000000000249947 */ /* 0x000fea0003800000 */
[----:B------:R-:W-:Y:S02]  /*1fe0*/  IADD3 R7, PT, PT, R6, UR4, RZ ;  /* 0x0000000406077c10 */ /* 0x000fe4000fffe0ff */
[----:B------:R-:W-:-:S07]  /*1ff0*/  IADD3 R4, PT, PT, -R4, RZ, RZ ;  /* 0x000000ff04047210 */ /* 0x000fce0007ffe1ff */
.L_x_233:
[----:B------:R-:W-:-:S06]  /*2000*/  IMAD.WIDE.U32 R2, R7, 0x4, R12 ;  /* 0x0000000407027825 */ /* 0x000fcc00078e000c */
[----:B------:R-:W2:Y:S01]  /*2010*/  LDG.E R2, desc[UR6][R2.64] ;  /* 0x0000000602027981 */ /* 0x000ea2000c1e1900 */
[----:B------:R-:W-:Y:S02]  /*2020*/  IADD3 R4, PT, PT, R4, 0x1, RZ ;  /* 0x0000000104047810 */ /* 0x000fe40007ffe0ff */
[----:B------:R-:W-:Y:S02]  /*2030*/  IADD3 R7, PT, PT, R7, 0x200, RZ ;  /* 0x0000020007077810 */ /* 0x000fe40007ffe0ff */
[----:B------:R-:W-:Y:S01]  /*2040*/  ISETP.NE.AND P0, PT, R4, RZ, PT ;  /* 0x000000ff0400720c */ /* 0x000fe20003f05270 */
[----:B--2---:R-:W-:-:S12]  /*2050*/  FADD R5, R2, R5 ;  /* 0x0000000502057221 */ /* 0x004fd80000000000 */
[----:B------:R-:W-:Y:S05]  /*2060*/  @P0 BRA `(.L_x_233) ;  /* 0xfffffffc00e40947 */ /* 0x000fea000383ffff */
.L_x_224:
[----:B------:R-:W-:Y:S05]  /*2070*/  BSYNC.RECONVERGENT B1 ;  /* 0x0000000000017941 */ /* 0x000fea0003800200 */
.L_x_222:
        /* <DEDUP_REMOVED lines=33> */
[----:B------:R-:W3:Y:S04]  /*2290*/  LDS.128 R8, [UR4+0x30] ;  /* 0x00003004ff087984 */ /* 0x000ee80008000c00 */
[----:B------:R-:W4:Y:S01]  /*22a0*/  LDS.128 R16, [UR4+0x40] ;  /* 0x00004004ff107984 */ /* 0x000f220008000c00 */
[----:B0-----:R-:W-:-:S04]  /*22b0*/  FADD R5, R0, R5 ;  /* 0x0000000500057221 */ /* 0x001fc80000000000 */
        /* <DEDUP_REMOVED lines=13> */
[----:B------:R-:W-:-:S07]  /*2390*/  FADD R0, R18, R19 ;  /* 0x0000001312007221 */ /* 0x000fce0000000000 */
.L_x_220:
[----:B------:R-:W-:Y:S05]  /*23a0*/  BSYNC.RECONVERGENT B0 ;  /* 0x0000000000007941 */ /* 0x000fea0003800200 */
.L_x_205:
[----:B------:R-:W-:Y:S05]  /*23b0*/  @P0 EXIT ;  /* 0x000000000000094d */ /* 0x000fea0003800000 */
[----:B012---:R-:W0:Y:S01]  /*23c0*/  LDC.64 R2, c[0x0][0x388] ;  /* 0x0000e200ff027b82 */ /* 0x007e220000000a00 */
[----:B------:R-:W1:Y:S02]  /*23d0*/  LDCU UR4, c[0x0][0x398] ;  /* 0x00007300ff0477ac */ /* 0x000e640008000800 */
[----:B-1----:R-:W-:-:S05]  /*23e0*/  FADD R5, R0, UR4 ;  /* 0x0000000400057e21 */ /* 0x002fca0008000000 */
[----:B0-----:R-:W-:Y:S01]  /*23f0*/  STG.E desc[UR6][R2.64], R5 ;  /* 0x0000000502007986 */ /* 0x001fe2000c101906 */
[----:B------:R-:W-:Y:S05]  /*2400*/  EXIT ;  /* 0x000000000000794d */ /* 0x000fea0003800000 */
.L_x_234:
        /* <DEDUP_REMOVED lines=15> */
.L_x_317:


//--------------------- .text._ZN3cub18CUB_300001_SM_10006detail9transform16transform_kernelINS2_10policy_hubILb1EN4cuda3std3__45tupleIJN6thrust24THRUST_300001_SM_1000_NS6detail15normal_iteratorINSA_10device_ptrIfEEEEEEEE10policy1000El17integrand_functorSF_JPfEEEvT0_iT1_T2_DpNS2_10kernel_argIT3_EE --------------------------
	.section	.text._ZN3cub18CUB_300001_SM_10006detail9transform16transform_kernelINS2_10policy_hubILb1EN4cuda3std3__45tupleIJN6thrust24THRUST_300001_SM_1000_NS6detail15normal_iteratorINSA_10device_ptrIfEEEEEEEE10policy1000El17integrand_functorSF_JPfEEEvT0_iT1_T2_DpNS2_10kernel_argIT3_EE,"ax",@progbits
	.align	128
        .global         _ZN3cub18CUB_300001_SM_10006detail9transform16transform_kernelINS2_10policy_hubILb1EN4cuda3std3__45tupleIJN6thrust24THRUST_300001_SM_1000_NS6detail15normal_iteratorINSA_10device_ptrIfEEEEEEEE10policy1000El17integrand_functorSF_JPfEEEvT0_iT1_T2_DpNS2_10kernel_argIT3_EE
        .type           _ZN3cub18CUB_300001_SM_10006detail9transform16transform_kernelINS2_10policy_hubILb1EN4cuda3std3__45tupleIJN6thrust24THRUST_300001_SM_1000_NS6detail15normal_iteratorINSA_10device_ptrIfEEEEEEEE10policy1000El17integrand_functorSF_JPfEEEvT0_iT1_T2_DpNS2_10kernel_argIT3_EE,@function
        .size           _ZN3cub18CUB_300001_SM_10006detail9transform16transform_kernelINS2_10policy_hubILb1EN4cuda3std3__45tupleIJN6thrust24THRUST_300001_SM_1000_NS6detail15normal_iteratorINSA_10device_ptrIfEEEEEEEE10policy1000El17integrand_functorSF_JPfEEEvT0_iT1_T2_DpNS2_10kernel_argIT3_EE,(.L_x_318 - _ZN3cub18CUB_300001_SM_10006detail9transform16transform_kernelINS2_10policy_hubILb1EN4cuda3std3__45tupleIJN6thrust24THRUST_300001_SM_1000_NS6detail15normal_iteratorINSA_10device_ptrIfEEEEEEEE10policy1000El17integrand_functorSF_JPfEEEvT0_iT1_T2_DpNS2_10kernel_argIT3_EE)
        .other          _ZN3cub18CUB_300001_SM_10006detail9transform16transform_kernelINS2_10policy_hubILb1EN4cuda3std3__45tupleIJN6thrust24THRUST_300001_SM_1000_NS6detail15normal_iteratorINSA_10device_ptrIfEEEEEEEE10policy1000El17integrand_functorSF_JPfEEEvT0_iT1_T2_DpNS2_10kernel_argIT3_EE,@"STO_CUDA_ENTRY STV_DEFAULT"
_ZN3cub18CUB_300001_SM_10006detail9transform16transform_kernelINS2_10policy_hubILb1EN4cuda3std3__45tupleIJN6thrust24THRUST_300001_SM_1000_NS6detail15normal_iteratorINSA_10device_ptrIfEEEEEEEE10policy1000El17integrand_functorSF_JPfEEEvT0_iT1_T2_DpNS2_10kernel_argIT3_EE:
.text._ZN3cub18CUB_300001_SM_10006detail9transform16transform_kernelINS2_10policy_hubILb1EN4cuda3std3__45tupleIJN6thrust24THRUST_300001_SM_1000_NS6detail15normal_iteratorINSA_10device_ptrIfEEEEEEEE10policy1000El17integrand_functorSF_JPfEEEvT0_iT1_T2_DpNS2_10kernel_argIT3_EE:
[----:B------:R-:W-:Y:S08]  /*0000*/  LDC R1, c[0x0][0x37c] ;  /* 0x0000df00ff017b82 */ /* 0x000ff00000000800 */
[----:B------:R-:W0:Y:S01]  /*0010*/  LDC R10, c[0x0][0x388] ;  /* 0x0000e200ff0a7b82 */ /* 0x000e220000000800 */
[----:B------:R-:W1:Y:S01]  /*0020*/  LDCU.64 UR6, c[0x0][0x380] ;  /* 0x00007000ff0677ac */ /* 0x000e620008000a00 */
[----:B------:R-:W2:Y:S01]  /*0030*/  S2R R6, SR_TID.X ;  /* 0x0000000000067919 */ /* 0x000ea20000002100 */
[----:B------:R-:W-:Y:S01]  /*0040*/  BSSY.RECONVERGENT B0, `(.L_x_235) ;  /* 0x000001f000007945 */ /* 0x000fe20003800200 */
[----:B------:R-:W3:Y:S04]  /*0050*/  LDCU.128 UR8, c[0x0][0x390] ;  /* 0x00007200ff0877ac */ /* 0x000ee80008000c00 */
[----:B------:R-:W4:Y:S01]  /*0060*/  S2UR UR4, SR_CTAID.X ;  /* 0x00000000000479c3 */ /* 0x000f220000002500 */
[----:B0-----:R-:W-:-:S05]  /*0070*/  IMAD.SHL.U32 R5, R10, 0x80, RZ ;  /* 0x000000800a057824 */ /* 0x001fca00078e00ff */
[----:B------:R-:W-:Y:S01]  /*0080*/  SHF.R.S32.HI R0, RZ, 0x1f, R5 ;  /* 0x0000001fff007819 */ /* 0x000fe20000011405 */
[----:B----4-:R-:W-:-:S04]  /*0090*/  IMAD.WIDE.U32 R2, R5, UR4, RZ ;  /* 0x0000000405027c25 */ /* 0x010fc8000f8e00ff */
[----:B------:R-:W-:Y:S01]  /*00a0*/  IMAD R9, R0, UR4, RZ ;  /* 0x0000000400097c24 */ /* 0x000fe2000f8e02ff */
[----:B-1----:R-:W-:Y:S01]  /*00b0*/  IADD3 R14, P1, PT, -R2, UR6, RZ ;  /* 0x00000006020e7c10 */ /* 0x002fe2000ff3e1ff */
[----:B--2---:R-:W-:Y:S02]  /*00c0*/  IMAD.SHL.U32 R7, R6, 0x80, RZ ;  /* 0x0000008006077824 */ /* 0x004fe400078e00ff */
[----:B------:R-:W-:Y:S01]  /*00d0*/  IMAD.IADD R9, R3, 0x1, R9 ;  /* 0x0000000103097824 */ /* 0x000fe200078e0209 */
[----:B------:R-:W-:-:S04]  /*00e0*/  ISETP.LT.U32.AND P0, PT, R14, R5, PT ;  /* 0x000000050e00720c */ /* 0x000fc80003f01070 */
[----:B------:R-:W-:Y:S01]  /*00f0*/  IADD3.X R3, PT, PT, ~R9, UR7, RZ, P1, !PT ;  /* 0x0000000709037c10 */ /* 0x000fe20008ffe5ff */
[----:B------:R-:W0:Y:S01]  /*0100*/  LDCU.64 UR6, c[0x0][0x358] ;  /* 0x00006b00ff0677ac */ /* 0x000e220008000a00 */
[C---:B------:R-:W-:Y:S02]  /*0110*/  SHF.L.U64.HI R8, R2.reuse, 0x2, R9 ;  /* 0x0000000202087819 */ /* 0x040fe40000010209 */
[----:B------:R-:W-:Y:S01]  /*0120*/  ISETP.LT.AND.EX P0, PT, R3, R0, PT, P0 ;  /* 0x000000000300720c */ /* 0x000fe20003f01300 */
[----:B------:R-:W-:-:S03]  /*0130*/  IMAD.SHL.U32 R3, R2, 0x4, RZ ;  /* 0x0000000402037824 */ /* 0x000fc600078e00ff */
[----:B------:R-:W-:Y:S02]  /*0140*/  SEL R14, R14, R5, P0 ;  /* 0x000000050e0e7207 */ /* 0x000fe40000000000 */
[C---:B---3--:R-:W-:Y:S02]  /*0150*/  IADD3 R4, P2, PT, R3.reuse, UR10, RZ ;  /* 0x0000000a03047c10 */ /* 0x048fe4000ff5e0ff */
[----:B------:R-:W-:Y:S01]  /*0160*/  IADD3 R2, P3, PT, R3, UR8, RZ ;  /* 0x0000000803027c10 */ /* 0x000fe2000ff7e0ff */
[----:B------:R-:W-:Y:S01]  /*0170*/  IMAD.SHL.U32 R0, R14, 0x4, RZ ;  /* 0x000000040e007824 */ /* 0x000fe200078e00ff */
[----:B------:R-:W-:Y:S02]  /*0180*/  ISETP.NE.AND P1, PT, R5, R14, PT ;  /* 0x0000000e0500720c */ /* 0x000fe40003f25270 */
[----:B------:R-:W-:Y:S02]  /*0190*/  IADD3.X R5, PT, PT, R8, UR11, RZ, P2, !PT ;  /* 0x0000000b08057c10 */ /* 0x000fe400097fe4ff */
[----:B------:R-:W-:-:S02]  /*01a0*/  ISETP.GE.AND P0, PT, R7, R0, PT ;  /* 0x000000000700720c */ /* 0x000fc40003f06270 */
[----:B------:R-:W-:-:S11]  /*01b0*/  IADD3.X R3, PT, PT, R8, UR9, RZ, P3, !PT ;  /* 0x0000000908037c10 */ /* 0x000fd60009ffe4ff */
[----:B0-----:R-:W-:Y:S05]  /*01c0*/  @P0 BRA `(.L_x_236) ;  /* 0x0000000000180947 */ /* 0x001fea0003800000 */
.L_x_237:
[C---:B0-----:R-:W-:Y:S01]  /*01d0*/  IADD3 R8, P0, PT, R7.reuse, R4, RZ ;  /* 0x0000000407087210 */ /* 0x041fe20007f1e0ff */
[----:B------:R-:W-:-:S04]  /*01e0*/  VIADD R7, R7, 0x4000 ;  /* 0x0000400007077836 */ /* 0x000fc80000000000 */
[----:B------:R-:W-:Y:S01]  /*01f0*/  IMAD.X R9, RZ, RZ, R5, P0 ;  /* 0x000000ffff097224 */ /* 0x000fe200000e0605 */
[----:B------:R-:W-:-:S04]  /*0200*/  ISETP.GE.AND P0, PT, R7, R0, PT ;  /* 0x000000000700720c */ /* 0x000fc80003f06270 */
[----:B------:R0:W-:Y:S09]  /*0210*/  CCTL.E.PF2 [R8] ;  /* 0x000000000800798f */ /* 0x0001f20000800100 */
[----:B------:R-:W-:Y:S05]  /*0220*/  @!P0 BRA `(.L_x_237) ;  /* 0xfffffffc00e88947 */ /* 0x000fea000383ffff */
.L_x_236:
[----:B------:R-:W-:Y:S05]  /*0230*/  BSYNC.RECONVERGENT B0 ;  /* 0x0000000000007941 */ /* 0x000fea0003800200 */
.L_x_235:
[----:B------:R-:W-:Y:S05]  /*0240*/  @!P1 BRA `(.L_x_238) ;  /* 0x0000000800249947 */ /* 0x000fea0003800000 */
[----:B------:R-:W-:-:S13]  /*0250*/  ISETP.GE.AND P0, PT, R10, 0x1, PT ;  /* 0x000000010a00780c */ /* 0x000fda0003f06270 */
[----:B------:R-:W-:Y:S05]  /*0260*/  @!P0 EXIT ;  /* 0x000000000000894d */ /* 0x000fea0003800000 */
[----:B------:R-:W-:-:S07]  /*0270*/  IMAD.MOV.U32 R15, RZ, RZ, RZ ;  /* 0x000000ffff0f7224 */ /* 0x000fce00078e00ff */
.L_x_246:
[----:B-1----:R-:W1:Y:S01]  /*0280*/  LDCU UR4, c[0x0][0x388] ;  /* 0x00007100ff0477ac */ /* 0x002e620008000800 */
[C---:B------:R-:W-:Y:S01]  /*0290*/  IMAD R7, R15.reuse, 0x80, R6 ;  /* 0x000000800f077824 */ /* 0x040fe200078e0206 */
[----:B------:R-:W-:Y:S01]  /*02a0*/  IADD3 R15, PT, PT, R15, 0x1, RZ ;  /* 0x000000010f0f7810 */ /* 0x000fe20007ffe0ff */
[----:B------:R-:W-:Y:S03]  /*02b0*/  BSSY.RECONVERGENT B0, `(.L_x_239) ;  /* 0x000007f000007945 */ /* 0x000fe60003800200 */
[----:B------:R-:W-:Y:S02]  /*02c0*/  ISETP.GE.AND P0, PT, R7, R14, PT ;  /* 0x0000000e0700720c */ /* 0x000fe40003f06270 */
[----:B-1----:R-:W-:-:S04]  /*02d0*/  ISETP.NE.AND P1, PT, R15, UR4, PT ;  /* 0x000000040f007c0c */ /* 0x002fc8000bf25270 */
[----:B------:R-:W-:-:S07]  /*02e0*/  P2R R22, PR, RZ, 0x2 ;  /* 0x00000002ff167803 */ /* 0x000fce0000000000 */
[----:B------:R-:W-:Y:S05]  /*02f0*/  @P0 BRA `(.L_x_240) ;  /* 0x0000000400e80947 */ /* 0x000fea0003800000 */
[----:B0-----:R-:W-:-:S05]  /*0300*/  IMAD.WIDE R8, R7, 0x4, R4 ;  /* 0x0000000407087825 */ /* 0x001fca00078e0204 */
[----:B------:R-:W2:Y:S01]  /*0310*/  LDG.E R0, desc[UR6][R8.64] ;  /* 0x0000000608007981 */ /* 0x000ea2000c1e1900 */
[----:B------:R-:W-:Y:S01]  /*0320*/  BSSY.RECONVERGENT B1, `(.L_x_241) ;  /* 0x0000064000017945 */ /* 0x000fe20003800200 */
[C---:B--2---:R-:W-:Y:S01]  /*0330*/  FMUL R13, R0.reuse, 0.63661974668502807617 ;  /* 0x3f22f983000d7820 */ /* 0x044fe20000400000 */
[----:B------:R-:W-:-:S05]  /*0340*/  FSETP.GE.AND P0, PT, |R0|, 105615, PT ;  /* 0x47ce47800000780b */ /* 0x000fca0003f06200 */
[----:B------:R-:W0:Y:S02]  /*0350*/  F2I.NTZ R13, R13 ;  /* 0x0000000d000d7305 */ /* 0x000e240000203100 */
[----:B0-----:R-:W-:-:S05]  /*0360*/  I2FP.F32.S32 R11, R13 ;  /* 0x0000000d000b7245 */ /* 0x001fca0000201400 */
[----:B------:R-:W-:-:S04]  /*0370*/  FFMA R10, R11, -1.5707962512969970703, R0 ;  /* 0xbfc90fda0b0a7823 */ /* 0x000fc80000000000 */
[----:B------:R-:W-:-:S04]  /*0380*/  FFMA R10, R11, -7.5497894158615963534e-08, R10 ;  /* 0xb3a221680b0a7823 */ /* 0x000fc8000000000a */
[----:B------:R-:W-:Y:S01]  /*0390*/  FFMA R12, R11, -5.3903029534742383927e-15, R10 ;  /* 0xa7c234c50b0c7823 */ /* 0x000fe2000000000a */
[----:B------:R-:W-:Y:S06]  /*03a0*/  @!P0 BRA `(.L_x_242) ;  /* 0x00000004006c8947 */ /* 0x000fec0003800000 */
[----:B------:R-:W-:-:S13]  /*03b0*/  FSETP.NEU.AND P0, PT, |R0|, +INF , PT ;  /* 0x7f8000000000780b */ /* 0x000fda0003f0d200 */
[----:B------:R-:W-:Y:S01]  /*03c0*/  @!P0 FMUL R12, RZ, R0 ;  /* 0x00000000ff0c8220 */ /* 0x000fe20000400000 */
[----:B------:R-:W-:Y:S01]  /*03d0*/  @!P0 IMAD.MOV.U32 R13, RZ, RZ, RZ ;  /* 0x000000ffff0d8224 */ /* 0x000fe200078e00ff */
[----:B------:R-:W-:Y:S06]  /*03e0*/  @!P0 BRA `(.L_x_242) ;  /* 0x00000004005c8947 */ /* 0x000fec0003800000 */
[----:B------:R-:W0:Y:S01]  /*03f0*/  LDC.64 R8, c[0x4][0x158] ;  /* 0x01005600ff087b82 */ /* 0x000e220000000a00 */
[----:B------:R-:W-:Y:S01]  /*0400*/  IMAD.SHL.U32 R10, R0, 0x100, RZ ;  /* 0x00000100000a7824 */ /* 0x000fe200078e00ff */
[----:B------:R-:W-:Y:S01]  /*0410*/  UMOV UR4, URZ ;  /* 0x000000ff00047c82 */ /* 0x000fe20008000000 */
[----:B------:R-:W-:Y:S02]  /*0420*/  IMAD.MOV.U32 R23, RZ, RZ, RZ ;  /* 0x000000ffff177224 */ /* 0x000fe400078e00ff */
[----:B------:R-:W-:Y:S01]  /*0430*/  IMAD.MOV.U32 R25, RZ, RZ, RZ ;  /* 0x000000ffff197224 */ /* 0x000fe200078e00ff */
[----:B------:R-:W-:-:S07]  /*0440*/  LOP3.LUT R27, R10, 0x80000000, RZ, 0xfc, !PT ;  /* 0x800000000a1b7812 */ /* 0x000fce00078efcff */
.L_x_243:
[----:B0-----:R-:W-:-:S06]  /*0450*/  IMAD.WIDE.U32 R10, R25, 0x4, R8 ;  /* 0x00000004190a7825 */ /* 0x001fcc00078e0008 */
[----:B------:R-:W2:Y:S01]  /*0460*/  LDG.E.CONSTANT R10, desc[UR6][R10.64] ;  /* 0x000000060a0a7981 */ /* 0x000ea2000c1e9900 */
[C---:B------:R-:W-:Y:S02]  /*0470*/  IMAD.SHL.U32 R24, R25.reuse, 0x4, RZ ;  /* 0x0000000419187824 */ /* 0x040fe400078e00ff */
[----:B------:R-:W-:-:S03]  /*0480*/  VIADD R25, R25, 0x1 ;  /* 0x0000000119197836 */ /* 0x000fc60000000000 */
[C---:B------:R-:W-:Y:S02]  /*0490*/  ISETP.EQ.AND P5, PT, R24.reuse, RZ, PT ;  /* 0x000000ff1800720c */ /* 0x040fe40003fa2270 */
[C---:B------:R-:W-:Y:S02]  /*04a0*/  ISETP.EQ.AND P4, PT, R24.reuse, 0x4, PT ;  /* 0x000000041800780c */ /* 0x040fe40003f82270 */
[C---:B------:R-:W-:Y:S02]  /*04b0*/  ISETP.EQ.AND P3, PT, R24.reuse, 0x8, PT ;  /* 0x000000081800780c */ /* 0x040fe40003f62270 */
[C---:B------:R-:W-:Y:S02]  /*04c0*/  ISETP.EQ.AND P2, PT, R24.reuse, 0xc, PT ;  /* 0x0000000c1800780c */ /* 0x040fe40003f42270 */
[----:B------:R-:W-:Y:S01]  /*04d0*/  ISETP.EQ.AND P1, PT, R24, 0x10, PT ;  /* 0x000000101800780c */ /* 0x000fe20003f22270 */
[----:B--2---:R-:W-:-:S03]  /*04e0*/  IMAD.WIDE.U32 R12, R10, R27, RZ ;  /* 0x0000001b0a0c7225 */ /* 0x004fc600078e00ff */
[----:B------:R-:W-:-:S04]  /*04f0*/  IADD3 R12, P0, PT, R12, R23, RZ ;  /* 0x000000170c0c7210 */ /* 0x000fc80007f1e0ff */
[----:B------:R-:W-:Y:S01]  /*0500*/  IADD3.X R23, PT, PT, R13, UR4, RZ, P0, !PT ;  /* 0x000000040d177c10 */ /* 0x000fe200087fe4ff */
[--C-:B------:R-:W-:Y:S01]  /*0510*/  @P5 IMAD.MOV.U32 R16, RZ, RZ, R12.reuse ;  /* 0x000000ffff105224 */ /* 0x100fe200078e000c */
[----:B------:R-:W-:Y:S01]  /*0520*/  ISETP.NE.AND P5, PT, R25, 0x6, PT ;  /* 0x000000061900780c */ /* 0x000fe20003fa5270 */
[--C-:B------:R-:W-:Y:S01]  /*0530*/  @P4 IMAD.MOV.U32 R17, RZ, RZ, R12.reuse ;  /* 0x000000ffff114224 */ /* 0x100fe200078e000c */
[----:B------:R-:W-:Y:S01]  /*0540*/  ISETP.EQ.AND P0, PT, R24, 0x14, PT ;  /* 0x000000141800780c */ /* 0x000fe20003f02270 */
[--C-:B------:R-:W-:Y:S01]  /*0550*/  @P2 IMAD.MOV.U32 R19, RZ, RZ, R12.reuse ;  /* 0x000000ffff132224 */ /* 0x100fe200078e000c */
[----:B------:R-:W-:Y:S01]  /*0560*/  @P3 MOV R18, R12 ;  /* 0x0000000c00123202 */ /* 0x000fe20000000f00 */
[----:B------:R-:W-:-:S10]  /*0570*/  @P1 IMAD.MOV.U32 R20, RZ, RZ, R12 ;  /* 0x000000ffff141224 */ /* 0x000fd400078e000c */
[----:B------:R-:W-:Y:S01]  /*0580*/  @P0 IMAD.MOV.U32 R21, RZ, RZ, R12 ;  /* 0x000000ffff150224 */ /* 0x000fe200078e000c */
[----:B------:R-:W-:Y:S06]  /*0590*/  @P5 BRA `(.L_x_243) ;  /* 0xfffffffc00ac5947 */ /* 0x000fec000383ffff */
[----:B------:R-:W-:Y:S01]  /*05a0*/  SHF.R.U32.HI R8, RZ, 0x17, R0 ;  /* 0x00000017ff087819 */ /* 0x000fe20000011600 */
[----:B------:R-:W-:Y:S03]  /*05b0*/  BSSY.RECONVERGENT B2, `(.L_x_244) ;  /* 0x0000028000027945 */ /* 0x000fe60003800200 */
[C---:B------:R-:W-:Y:S02]  /*05c0*/  LOP3.LUT R9, R8.reuse, 0xe0, RZ, 0xc0, !PT ;  /* 0x000000e008097812 */ /* 0x040fe400078ec0ff */
[----:B------:R-:W-:-:S03]  /*05d0*/  LOP3.LUT P6, RZ, R8, 0x1f, RZ, 0xc0, !PT ;  /* 0x0000001f08ff7812 */ /* 0x000fc600078cc0ff */
[----:B------:R-:W-:-:S05]  /*05e0*/  VIADD R9, R9, 0xffffff80 ;  /* 0xffffff8009097836 */ /* 0x000fca0000000000 */
[----:B------:R-:W-:-:S05]  /*05f0*/  SHF.R.U32.HI R9, RZ, 0x5, R9 ;  /* 0x00000005ff097819 */ /* 0x000fca0000011609 */
[----:B------:R-:W-:-:S05]  /*0600*/  IMAD.U32 R11, R9, -0x4, RZ ;  /* 0xfffffffc090b7824 */ /* 0x000fca00078e00ff */
[C---:B------:R-:W-:Y:S02]  /*0610*/  ISETP.EQ.AND P3, PT, R11.reuse, -0x18, PT ;  /* 0xffffffe80b00780c */ /* 0x040fe40003f62270 */
[C---:B------:R-:W-:Y:S02]  /*0620*/  ISETP.EQ.AND P4, PT, R11.reuse, -0x14, PT ;  /* 0xffffffec0b00780c */ /* 0x040fe40003f82270 */
[C---:B------:R-:W-:Y:S02]  /*0630*/  ISETP.EQ.AND P0, PT, R11.reuse, -0x10, PT ;  /* 0xfffffff00b00780c */ /* 0x040fe40003f02270 */
[C---:B------:R-:W-:Y:S02]  /*0640*/  ISETP.EQ.AND P1, PT, R11.reuse, -0xc, PT ;  /* 0xfffffff40b00780c */ /* 0x040fe40003f22270 */
[C---:B------:R-:W-:Y:S02]  /*0650*/  ISETP.EQ.AND P2, PT, R11.reuse, -0x8, PT ;  /* 0xfffffff80b00780c */ /* 0x040fe40003f42270 */
[----:B------:R-:W-:-:S03]  /*0660*/  ISETP.EQ.AND P5, PT, R11, 0x4, PT ;  /* 0x000000040b00780c */ /* 0x000fc60003fa2270 */
[--C-:B------:R-:W-:Y:S01]  /*0670*/  @P3 IMAD.MOV.U32 R12, RZ, RZ, R16.reuse ;  /* 0x000000ffff0c3224 */ /* 0x100fe200078e0010 */
[C---:B------:R-:W-:Y:S01]  /*0680*/  ISETP.EQ.AND P3, PT, R11.reuse, -0x4, PT ;  /* 0xfffffffc0b00780c */ /* 0x040fe20003f62270 */
[----:B------:R-:W-:Y:S02]  /*0690*/  @P4 IMAD.MOV.U32 R9, RZ, RZ, R16 ;  /* 0x000000ffff094224 */ /* 0x000fe400078e0010 */
[----:B------:R-:W-:Y:S01]  /*06a0*/  @P4 IMAD.MOV.U32 R12, RZ, RZ, R17 ;  /* 0x000000ffff0c4224 */ /* 0x000fe200078e0011 */
[----:B------:R-:W-:Y:S01]  /*06b0*/  ISETP.EQ.AND P4, PT, R11, RZ, PT ;  /* 0x000000ff0b00720c */ /* 0x000fe20003f82270 */
[--C-:B------:R-:W-:Y:S01]  /*06c0*/  @P0 IMAD.MOV.U32 R12, RZ, RZ, R18.reuse ;  /* 0x000000ffff0c0224 */ /* 0x100fe200078e0012 */
[----:B------:R-:W-:Y:S01]  /*06d0*/  @P0 MOV R9, R17 ;  /* 0x0000001100090202 */ /* 0x000fe20000000f00 */
[----:B------:R-:W-:Y:S02]  /*06e0*/  @P1 IMAD.MOV.U32 R9, RZ, RZ, R18 ;  /* 0x000000ffff091224 */ /* 0x000fe400078e0012 */
[----:B------:R-:W-:-:S02]  /*06f0*/  @P1 IMAD.MOV.U32 R12, RZ, RZ, R19 ;  /* 0x000000ffff0c1224 */ /* 0x000fc400078e0013 */
[----:B------:R-:W-:Y:S02]  /*0700*/  @P2 IMAD.MOV.U32 R9, RZ, RZ, R19 ;  /* 0x000000ffff092224 */ /* 0x000fe400078e0013 */
[--C-:B------:R-:W-:Y:S02]  /*0710*/  @P2 IMAD.MOV.U32 R12, RZ, RZ, R20.reuse ;  /* 0x000000ffff0c2224 */ /* 0x100fe400078e0014 */
[----:B------:R-:W-:Y:S02]  /*0720*/  @P3 IMAD.MOV.U32 R9, RZ, RZ, R20 ;  /* 0x000000ffff093224 */ /* 0x000fe400078e0014 */
[--C-:B------:R-:W-:Y:S01]  /*0730*/  @P3 IMAD.MOV.U32 R12, RZ, RZ, R21.reuse ;  /* 0x000000ffff0c3224 */ /* 0x100fe200078e0015 */
[----:B------:R-:W-:Y:S01]  /*0740*/  @P4 MOV R12, R23 ;  /* 0x00000017000c4202 */ /* 0x000fe20000000f00 */
[----:B------:R-:W-:Y:S02]  /*0750*/  @P4 IMAD.MOV.U32 R9, RZ, RZ, R21 ;  /* 0x000000ffff094224 */ /* 0x000fe400078e0015 */
[----:B------:R-:W-:Y:S01]  /*0760*/  @P5 IMAD.MOV.U32 R9, RZ, RZ, R23 ;  /* 0x000000ffff095224 */ /* 0x000fe200078e0017 */
[----:B------:R-:W-:Y:S06]  /*0770*/  @!P6 BRA `(.L_x_245) ;  /* 0x00000000002ce947 */ /* 0x000fec0003800000 */
[----:B------:R-:W-:Y:S01]  /*0780*/  @P0 IMAD.MOV.U32 R10, RZ, RZ, R16 ;  /* 0x000000ffff0a0224 */ /* 0x000fe200078e0010 */
[----:B------:R-:W-:Y:S01]  /*0790*/  ISETP.EQ.AND P0, PT, R11, 0x8, PT ;  /* 0x000000080b00780c */ /* 0x000fe20003f02270 */
[----:B------:R-:W-:Y:S01]  /*07a0*/  @P1 IMAD.MOV.U32 R10, RZ, RZ, R17 ;  /* 0x000000ffff0a1224 */ /* 0x000fe200078e0011 */
[----:B------:R-:W-:Y:S01]  /*07b0*/  LOP3.LUT R8, R8, 0x1f, RZ, 0xc0, !PT ;  /* 0x0000001f08087812 */ /* 0x000fe200078ec0ff */
[----:B------:R-:W-:Y:S02]  /*07c0*/  @P2 IMAD.MOV.U32 R10, RZ, RZ, R18 ;  /* 0x000000ffff0a2224 */ /* 0x000fe400078e0012 */
[----:B------:R-:W-:Y:S01]  /*07d0*/  @P3 IMAD.MOV.U32 R10, RZ, RZ, R19 ;  /* 0x000000ffff0a3224 */ /* 0x000fe200078e0013 */
[----:B------:R-:W-:Y:S01]  /*07e0*/  SHF.L.W.U32.HI R12, R9, R8, R12 ;  /* 0x00000008090c7219 */ /* 0x000fe20000010e0c */
[----:B------:R-:W-:Y:S02]  /*07f0*/  @P4 IMAD.MOV.U32 R10, RZ, RZ, R20 ;  /* 0x000000ffff0a4224 */ /* 0x000fe400078e0014 */
[----:B------:R-:W-:-:S04]  /*0800*/  @P5 IMAD.MOV.U32 R10, RZ, RZ, R21 ;  /* 0x000000ffff0a5224 */ /* 0x000fc800078e0015 */
[----:B------:R-:W-:-:S05]  /*0810*/  @P0 IMAD.MOV.U32 R10, RZ, RZ, R23 ;  /* 0x000000ffff0a0224 */ /* 0x000fca00078e0017 */
[----:B------:R-:W-:-:S07]  /*0820*/  SHF.L.W.U32.HI R9, R10, R8, R9 ;  /* 0x000000080a097219 */ /* 0x000fce0000010e09 */
.L_x_245:
[----:B------:R-:W-:Y:S05]  /*0830*/  BSYNC.RECONVERGENT B2 ;  /* 0x0000000000027941 */ /* 0x000fea0003800200 */
.L_x_244:
[C---:B------:R-:W-:Y:S01]  /*0840*/  SHF.L.W.U32.HI R13, R9.reuse, 0x2, R12 ;  /* 0x00000002090d7819 */ /* 0x040fe20000010e0c */
[----:B------:R-:W-:Y:S01]  /*0850*/  UMOV UR4, 0x54442d19 ;  /* 0x54442d1900047882 */ /* 0x000fe20000000000 */
[----:B------:R-:W-:Y:S01]  /*0860*/  SHF.L.U32 R9, R9, 0x2, RZ ;  /* 0x0000000209097819 */ /* 0x000fe200000006ff */
[----:B------:R-:W-:Y:S01]  /*0870*/  UMOV UR5, 0x3bf921fb ;  /* 0x3bf921fb00057882 */ /* 0x000fe20000000000 */
[----:B------:R-:W-:Y:S02]  /*0880*/  SHF.R.S32.HI R10, RZ, 0x1f, R13 ;  /* 0x0000001fff0a7819 */ /* 0x000fe4000001140d */
[----:B------:R-:W-:Y:S02]  /*0890*/  ISETP.GE.AND P0, PT, R0, RZ, PT ;  /* 0x000000ff0000720c */ /* 0x000fe40003f06270 */
[C---:B------:R-:W-:Y:S02]  /*08a0*/  LOP3.LUT R8, R10.reuse, R9, RZ, 0x3c, !PT ;  /* 0x000000090a087212 */ /* 0x040fe400078e3cff */
[----:B------:R-:W-:-:S02]  /*08b0*/  LOP3.LUT R9, R10, R13, RZ, 0x3c, !PT ;  /* 0x0000000d0a097212 */ /* 0x000fc400078e3cff */
[----:B------:R-:W-:Y:S02]  /*08c0*/  SHF.R.U32.HI R12, RZ, 0x1e, R12 ;  /* 0x0000001eff0c7819 */ /* 0x000fe4000001160c */
[C---:B------:R-:W-:Y:S02]  /*08d0*/  LOP3.LUT R0, R13.reuse, R0, RZ, 0x3c, !PT ;  /* 0x000000000d007212 */ /* 0x040fe400078e3cff */
[----:B------:R-:W0:Y:S01]  /*08e0*/  I2F.F64.S64 R8, R8 ;  /* 0x0000000800087312 */ /* 0x000e220000301c00 */
[----:B------:R-:W-:Y:S02]  /*08f0*/  LEA.HI R13, R13, R12, RZ, 0x1 ;  /* 0x0000000c0d0d7211 */ /* 0x000fe400078f08ff */
[----:B------:R-:W-:-:S03]  /*0900*/  ISETP.GE.AND P1, PT, R0, RZ, PT ;  /* 0x000000ff0000720c */ /* 0x000fc60003f26270 */
[----:B------:R-:W-:-:S04]  /*0910*/  IMAD.MOV R0, RZ, RZ, -R13 ;  /* 0x000000ffff007224 */ /* 0x000fc800078e0a0d */
[----:B------:R-:W-:Y:S01]  /*0920*/  @!P0 IMAD.MOV.U32 R13, RZ, RZ, R0 ;  /* 0x000000ffff0d8224 */ /* 0x000fe200078e0000 */
[----:B0-----:R-:W-:-:S10]  /*0930*/  DMUL R10, R8, UR4 ;  /* 0x00000004080a7c28 */ /* 0x001fd40008000000 */
[----:B------:R-:W0:Y:S02]  /*0940*/  F2F.F32.F64 R10, R10 ;  /* 0x0000000a000a7310 */ /* 0x000e240000301000 */
[----:B0-----:R-:W-:-:S07]  /*0950*/  FSEL R12, -R10, R10, !P1 ;  /* 0x0000000a0a0c7208 */ /* 0x001fce0004800100 */
.L_x_242:
[----:B------:R-:W-:Y:S05]  /*0960*/  BSYNC.RECONVERGENT B1 ;  /* 0x0000000000017941 */ /* 0x000fea0003800200 */
.L_x_241:
[----:B------:R-:W-:Y:S02]  /*0970*/  IMAD.MOV.U32 R0, RZ, RZ, 0x37cbac00 ;  /* 0x37cbac00ff007424 */ /* 0x000fe400078e00ff */
[----:B------:R-:W-:Y:S01]  /*0980*/  FMUL R9, R12, R12 ;  /* 0x0000000c0c097220 */ /* 0x000fe20000400000 */
[C---:B------:R-:W-:Y:S01]  /*0990*/  LOP3.LUT R8, R13.reuse, 0x1, RZ, 0xc0, !PT ;  /* 0x000000010d087812 */ /* 0x040fe200078ec0ff */
[----:B------:R-:W-:Y:S01]  /*09a0*/  IMAD.MOV.U32 R10, RZ, RZ, 0x3d2aaabb ;  /* 0x3d2aaabbff0a7424 */ /* 0x000fe200078e00ff */
[----:B------:R-:W-:Y:S01]  /*09b0*/  LOP3.LUT P1, RZ, R13, 0x2, RZ, 0xc0, !PT ;  /* 0x000000020dff7812 */ /* 0x000fe2000782c0ff */
[----:B------:R-:W-:Y:S01]  /*09c0*/  FFMA R0, R9, R0, -0.0013887860113754868507 ;  /* 0xbab607ed09007423 */ /* 0x000fe20000000000 */
[----:B------:R-:W-:Y:S01]  /*09d0*/  ISETP.NE.U32.AND P0, PT, R8, 0x1, PT ;  /* 0x000000010800780c */ /* 0x000fe20003f05070 */
[----:B------:R-:W-:-:S03]  /*09e0*/  IMAD.MOV.U32 R11, RZ, RZ, 0x3effffff ;  /* 0x3effffffff0b7424 */ /* 0x000fc600078e00ff */
[----:B------:R-:W-:Y:S02]  /*09f0*/  FSEL R8, R0, -0.00019574658654164522886, !P0 ;  /* 0xb94d415300087808 */ /* 0x000fe40004000000 */
[----:B------:R-:W-:Y:S02]  /*0a00*/  FSEL R10, R10, 0.0083327032625675201416, !P0 ;  /* 0x3c0885e40a0a7808 */ /* 0x000fe40004000000 */
[----:B------:R-:W-:Y:S02]  /*0a10*/  FSEL R0, R12, 1, P0 ;  /* 0x3f8000000c007808 */ /* 0x000fe40000000000 */
[----:B------:R-:W-:Y:S01]  /*0a20*/  FSEL R13, -R11, -0.16666662693023681641, !P0 ;  /* 0xbe2aaaa80b0d7808 */ /* 0x000fe20004000100 */
[C---:B------:R-:W-:Y:S02]  /*0a30*/  FFMA R8, R9.reuse, R8, R10 ;  /* 0x0000000809087223 */ /* 0x040fe4000000000a */
[C---:B------:R-:W-:Y:S02]  /*0a40*/  FFMA R11, R9.reuse, R0, RZ ;  /* 0x00000000090b7223 */ /* 0x040fe400000000ff */
[----:B------:R-:W-:-:S04]  /*0a50*/  FFMA R8, R9, R8, R13 ;  /* 0x0000000809087223 */ /* 0x000fc8000000000d */
[----:B------:R-:W-:Y:S01]  /*0a60*/  FFMA R11, R11, R8, R0 ;  /* 0x000000080b0b7223 */ /* 0x000fe20000000000 */
[----:B------:R-:W-:-:S04]  /*0a70*/  IMAD.WIDE R8, R7, 0x4, R2 ;  /* 0x0000000407087825 */ /* 0x000fc800078e0202 */
[----:B------:R-:W-:-:S05]  /*0a80*/  @P1 FADD R11, RZ, -R11 ;  /* 0x8000000bff0b1221 */ /* 0x000fca0000000000 */
[----:B------:R1:W-:Y:S02]  /*0a90*/  STG.E desc[UR6][R8.64], R11 ;  /* 0x0000000b08007986 */ /* 0x0003e4000c101906 */
.L_x_240:
[----:B------:R-:W-:Y:S05]  /*0aa0*/  BSYNC.RECONVERGENT B0 ;  /* 0x0000000000007941 */ /* 0x000fea0003800200 */
.L_x_239:
[----:B------:R-:W-:-:S13]  /*0ab0*/  ISETP.NE.AND P0, PT, R22, RZ, PT ;  /* 0x000000ff1600720c */ /* 0x000fda0003f05270 */
[----:B------:R-:W-:Y:S05]  /*0ac0*/  @P0 BRA `(.L_x_246) ;  /* 0xfffffff400ec0947 */ /* 0x000fea000383ffff */
[----:B------:R-:W-:Y:S05]  /*0ad0*/  EXIT ;  /* 0x000000000000794d */ /* 0x000fea0003800000 */
.L_x_238:
[----:B------:R-:W-:-:S13]  /*0ae0*/  ISETP.GE.AND P0, PT, R10, 0x1, PT ;  /* 0x000000010a00780c */ /* 0x000fda0003f06270 */
[----:B------:R-:W-:Y:S05]  /*0af0*/  @!P0 EXIT ;  /* 0x000000000000894d */ /* 0x000fea0003800000 */
[----:B------:R-:W-:-:S07]  /*0b00*/  IMAD.MOV.U32 R7, RZ, RZ, RZ ;  /* 0x000000ffff077224 */ /* 0x000fce00078e00ff */
.L_x_252:
[----:B0-----:R-:W-:Y:S01]  /*0b10*/  MOV R11, R5 ;  /* 0x00000005000b7202 */ /* 0x001fe20000000f00 */
[----:B0-----:R-:W-:Y:S02]  /*0b20*/  IMAD R9, R7, 0x80, R6 ;  /* 0x0000008007097824 */ /* 0x001fe400078e0206 */
[----:B------:R-:W-:-:S04]  /*0b30*/  IMAD.MOV.U32 R10, RZ, RZ, R4 ;  /* 0x000000ffff0a7224 */ /* 0x000fc800078e0004 */
[----:B------:R-:W-:-:S05]  /*0b40*/  IMAD.WIDE R10, R9, 0x4, R10 ;  /* 0x00000004090a7825 */ /* 0x000fca00078e020a */
        /* <DEDUP_REMOVED lines=14> */
[----:B------:R-:W-:Y:S01]  /*0c30*/  IMAD.SHL.U32 R11, R0, 0x100, RZ ;  /* 0x00000100000b7824 */ /* 0x000fe200078e00ff */
[----:B------:R-:W0:Y:S01]  /*0c40*/  LDCU.64 UR8, c[0x4][0x158] ;  /* 0x01002b00ff0877ac */ /* 0x000e220008000a00 */
[----:B------:R-:W-:Y:S02]  /*0c50*/  IMAD.MOV.U32 R10, RZ, RZ, RZ ;  /* 0x000000ffff0a7224 */ /* 0x000fe400078e00ff */
[----:B------:R-:W-:Y:S01]  /*0c60*/  IMAD.MOV.U32 R22, RZ, RZ, RZ ;  /* 0x000000ffff167224 */ /* 0x000fe200078e00ff */
[----:B------:R-:W-:Y:S01]  /*0c70*/  LOP3.LUT R21, R11, 0x80000000, RZ, 0xfc, !PT ;  /* 0x800000000b157812 */ /* 0x000fe200078efcff */
[----:B------:R-:W-:Y:S01]  /*0c80*/  UMOV UR5, URZ ;  /* 0x000000ff00057c82 */ /* 0x000fe20008000000 */
[----:B------:R-:W-:-:S05]  /*0c90*/  UMOV UR4, URZ ;  /* 0x000000ff00047c82 */ /* 0x000fca0008000000 */
.L_x_249:
[----:B0-----:R-:W-:Y:S02]  /*0ca0*/  IMAD.U32 R14, RZ, RZ, UR8 ;  /* 0x00000008ff0e7e24 */ /* 0x001fe4000f8e00ff */
[----:B------:R-:W-:-:S05]  /*0cb0*/  IMAD.U32 R15, RZ, RZ, UR9 ;  /* 0x00000009ff0f7e24 */ /* 0x000fca000f8e00ff */
[----:B------:R-:W2:Y:S01]  /*0cc0*/  LDG.E.CONSTANT R12, desc[UR6][R14.64] ;  /* 0x000000060e0c7981 */ /* 0x000ea2000c1e9900 */
[----:B------:R-:W-:Y:S01]  /*0cd0*/  UIADD3 UR4, UPT, UPT, UR4, 0x1, URZ ;  /* 0x0000000104047890 */ /* 0x000fe2000fffe0ff */
[C---:B------:R-:W-:Y:S01]  /*0ce0*/  ISETP.EQ.AND P0, PT, R22.reuse, RZ, PT ;  /* 0x000000ff1600720c */ /* 0x040fe20003f02270 */
[----:B------:R-:W-:Y:S01]  /*0cf0*/  UIADD3 UR8, UP1, UPT, UR8, 0x4, URZ ;  /* 0x0000000408087890 */ /* 0x000fe2000ff3e0ff */
[C---:B------:R-:W-:Y:S01]  /*0d00*/  ISETP.EQ.AND P1, PT, R22.reuse, 0x4, PT ;  /* 0x000000041600780c */ /* 0x040fe20003f22270 */
[----:B------:R-:W-:Y:S01]  /*0d10*/  UISETP.NE.AND UP0, UPT, UR4, 0x6, UPT ;  /* 0x000000060400788c */ /* 0x000fe2000bf05270 */
[C---:B------:R-:W-:Y:S01]  /*0d20*/  ISETP.EQ.AND P2, PT, R22.reuse, 0x8, PT ;  /* 0x000000081600780c */ /* 0x040fe20003f42270 */
[----:B------:R-:W-:Y:S01]  /*0d30*/  UIADD3.X UR9, UPT, UPT, URZ, UR9, URZ, UP1, !UPT ;  /* 0x00000009ff097290 */ /* 0x000fe20008ffe4ff */
[C---:B------:R-:W-:Y:S02]  /*0d40*/  ISETP.EQ.AND P3, PT, R22.reuse, 0xc, PT ;  /* 0x0000000c1600780c */ /* 0x040fe40003f62270 */
[----:B------:R-:W-:-:S02]  /*0d50*/  ISETP.EQ.AND P4, PT, R22, 0x10, PT ;  /* 0x000000101600780c */ /* 0x000fc40003f82270 */
[C---:B------:R-:W-:Y:S01]  /*0d60*/  ISETP.EQ.AND P5, PT, R22.reuse, 0x14, PT ;  /* 0x000000141600780c */ /* 0x040fe20003fa2270 */
[----:B------:R-:W-:Y:S02]  /*0d70*/  VIADD R22, R22, 0x4 ;  /* 0x0000000416167836 */ /* 0x000fe40000000000 */
[----:B--2---:R-:W-:-:S03]  /*0d80*/  IMAD.WIDE.U32 R12, R12, R21, RZ ;  /* 0x000000150c0c7225 */ /* 0x004fc600078e00ff */
[----:B------:R-:W-:-:S04]  /*0d90*/  IADD3 R11, P6, PT, R12, R10, RZ ;  /* 0x0000000a0c0b7210 */ /* 0x000fc80007fde0ff */
[----:B------:R-:W-:Y:S01]  /*0da0*/  IADD3.X R10, PT, PT, R13, UR5, RZ, P6, !PT ;  /* 0x000000050d0a7c10 */ /* 0x000fe2000b7fe4ff */
[--C-:B------:R-:W-:Y:S01]  /*0db0*/  @P0 IMAD.MOV.U32 R8, RZ, RZ, R11.reuse ;  /* 0x000000ffff080224 */ /* 0x100fe200078e000b */
[----:B------:R-:W-:Y:S01]  /*0dc0*/  @P2 MOV R20, R11 ;  /* 0x0000000b00142202 */ /* 0x000fe20000000f00 */
[--C-:B------:R-:W-:Y:S02]  /*0dd0*/  @P1 IMAD.MOV.U32 R19, RZ, RZ, R11.reuse ;  /* 0x000000ffff131224 */ /* 0x100fe400078e000b */
[--C-:B------:R-:W-:Y:S02]  /*0de0*/  @P3 IMAD.MOV.U32 R16, RZ, RZ, R11.reuse ;  /* 0x000000ffff103224 */ /* 0x100fe400078e000b */
[--C-:B------:R-:W-:Y:S02]  /*0df0*/  @P4 IMAD.MOV.U32 R17, RZ, RZ, R11.reuse ;  /* 0x000000ffff114224 */ /* 0x100fe400078e000b */
[----:B------:R-:W-:Y:S01]  /*0e00*/  @P5 IMAD.MOV.U32 R18, RZ, RZ, R11 ;  /* 0x000000ffff125224 */ /* 0x000fe200078e000b */
[----:B------:R-:W-:Y:S06]  /*0e10*/  BRA.U UP0, `(.L_x_249) ;  /* 0xfffffffd00a07547 */ /* 0x000fec000b83ffff */
        /* <DEDUP_REMOVED lines=12> */
[----:B------:R-:W-:-:S03]  /*0ee0*/  ISETP.EQ.AND P5, PT, R15, RZ, PT ;  /* 0x000000ff0f00720c */ /* 0x000fc60003fa2270 */
[--C-:B------:R-:W-:Y:S01]  /*0ef0*/  @P3 IMAD.MOV.U32 R14, RZ, RZ, R8.reuse ;  /* 0x000000ffff0e3224 */ /* 0x100fe200078e0008 */
[C---:B------:R-:W-:Y:S01]  /*0f00*/  ISETP.EQ.AND P3, PT, R15.reuse, -0x4, PT ;  /* 0xfffffffc0f00780c */ /* 0x040fe20003f62270 */
[----:B------:R-:W-:Y:S01]  /*0f10*/  @P4 IMAD.MOV.U32 R12, RZ, RZ, R8 ;  /* 0x000000ffff0c4224 */ /* 0x000fe200078e0008 */
[----:B------:R-:W-:Y:S01]  /*0f20*/  @P4 MOV R14, R19 ;  /* 0x00000013000e4202 */ /* 0x000fe20000000f00 */
[----:B------:R-:W-:Y:S01]  /*0f30*/  @P2 IMAD.MOV.U32 R12, RZ, RZ, R19 ;  /* 0x000000ffff0c2224 */ /* 0x000fe200078e0013 */
[----:B------:R-:W-:Y:S01]  /*0f40*/  ISETP.EQ.AND P4, PT, R15, 0x4, PT ;  /* 0x000000040f00780c */ /* 0x000fe20003f82270 */
[--C-:B------:R-:W-:Y:S02]  /*0f50*/  @P2 IMAD.MOV.U32 R14, RZ, RZ, R20.reuse ;  /* 0x000000ffff0e2224 */ /* 0x100fe400078e0014 */
[----:B------:R-:W-:Y:S02]  /*0f60*/  @P1 IMAD.MOV.U32 R12, RZ, RZ, R20 ;  /* 0x000000ffff0c1224 */ /* 0x000fe400078e0014 */
[----:B------:R-:W-:-:S02]  /*0f70*/  @P1 IMAD.MOV.U32 R14, RZ, RZ, R16 ;  /* 0x000000ffff0e1224 */ /* 0x000fc400078e0010 */
[----:B------:R-:W-:Y:S02]  /*0f80*/  @P0 IMAD.MOV.U32 R12, RZ, RZ, R16 ;  /* 0x000000ffff0c0224 */ /* 0x000fe400078e0010 */
[--C-:B------:R-:W-:Y:S02]  /*0f90*/  @P0 IMAD.MOV.U32 R14, RZ, RZ, R17.reuse ;  /* 0x000000ffff0e0224 */ /* 0x100fe400078e0011 */
[----:B------:R-:W-:Y:S01]  /*0fa0*/  @P3 IMAD.MOV.U32 R12, RZ, RZ, R17 ;  /* 0x000000ffff0c3224 */ /* 0x000fe200078e0011 */
[----:B------:R-:W-:Y:S01]  /*0fb0*/  @P5 MOV R12, R18 ;  /* 0x00000012000c5202 */ /* 0x000fe20000000f00 */
[----:B------:R-:W-:Y:S02]  /*0fc0*/  @P3 IMAD.MOV.U32 R14, RZ, RZ, R18 ;  /* 0x000000ffff0e3224 */ /* 0x000fe400078e0012 */
[--C-:B------:R-:W-:Y:S02]  /*0fd0*/  @P5 IMAD.MOV.U32 R14, RZ, RZ, R10.reuse ;  /* 0x000000ffff0e5224 */ /* 0x100fe400078e000a */
[----:B------:R-:W-:Y:S01]  /*0fe0*/  @P4 IMAD.MOV.U32 R12, RZ, RZ, R10 ;  /* 0x000000ffff0c4224 */ /* 0x000fe200078e000a */
[----:B------:R-:W-:Y:S06]  /*0ff0*/  @!P6 BRA `(.L_x_251) ;  /* 0x00000000002ce947 */ /* 0x000fec0003800000 */
[----:B------:R-:W-:Y:S01]  /*1000*/  @P2 IMAD.MOV.U32 R13, RZ, RZ, R8 ;  /* 0x000000ffff0d2224 */ /* 0x000fe200078e0008 */
[----:B------:R-:W-:Y:S01]  /*1010*/  LOP3.LUT R11, R11, 0x1f, RZ, 0xc0, !PT ;  /* 0x0000001f0b0b7812 */ /* 0x000fe200078ec0ff */
[----:B------:R-:W-:Y:S02]  /*1020*/  @P1 IMAD.MOV.U32 R13, RZ, RZ, R19 ;  /* 0x000000ffff0d1224 */ /* 0x000fe400078e0013 */
[----:B------:R-:W-:Y:S01]  /*1030*/  @P0 IMAD.MOV.U32 R13, RZ, RZ, R20 ;  /* 0x000000ffff0d0224 */ /* 0x000fe200078e0014 */
[----:B------:R-:W-:Y:S01]  /*1040*/  ISETP.EQ.AND P0, PT, R15, 0x8, PT ;  /* 0x000000080f00780c */ /* 0x000fe20003f02270 */
[----:B------:R-:W-:Y:S01]  /*1050*/  @P3 IMAD.MOV.U32 R13, RZ, RZ, R16 ;  /* 0x000000ffff0d3224 */ /* 0x000fe200078e0010 */
[----:B------:R-:W-:Y:S01]  /*1060*/  SHF.L.W.U32.HI R14, R12, R11, R14 ;  /* 0x0000000b0c0e7219 */ /* 0x000fe20000010e0e */
[----:B------:R-:W-:Y:S02]  /*1070*/  @P5 IMAD.MOV.U32 R13, RZ, RZ, R17 ;  /* 0x000000ffff0d5224 */ /* 0x000fe400078e0011 */
[----:B------:R-:W-:-:S08]  /*1080*/  @P4 IMAD.MOV.U32 R13, RZ, RZ, R18 ;  /* 0x000000ffff0d4224 */ /* 0x000fd000078e0012 */
[----:B------:R-:W-:-:S04]  /*1090*/  @P0 MOV R13, R10 ;  /* 0x0000000a000d0202 */ /* 0x000fc80000000f00 */
[----:B------:R-:W-:-:S07]  /*10a0*/  SHF.L.W.U32.HI R12, R13, R11, R12 ;  /* 0x0000000b0d0c7219 */ /* 0x000fce0000010e0c */
.L_x_251:
[----:B------:R-:W-:Y:S05]  /*10b0*/  BSYNC.RECONVERGENT B1 ;  /* 0x0000000000017941 */ /* 0x000fea0003800200 */
.L_x_250:
[C---:B------:R-:W-:Y:S01]  /*10c0*/  SHF.L.W.U32.HI R15, R12.reuse, 0x2, R14 ;  /* 0x000000020c0f7819 */ /* 0x040fe20000010e0e */
[----:B------:R-:W-:Y:S01]  /*10d0*/  IMAD.SHL.U32 R10, R12, 0x4, RZ ;  /* 0x000000040c0a7824 */ /* 0x000fe200078e00ff */
[----:B------:R-:W-:Y:S01]  /*10e0*/  UMOV UR4, 0x54442d19 ;  /* 0x54442d1900047882 */ /* 0x000fe20000000000 */
        /* <DEDUP_REMOVED lines=15> */
.L_x_248:
[----:B------:R-:W-:Y:S05]  /*11e0*/  BSYNC.RECONVERGENT B0 ;  /* 0x0000000000007941 */ /* 0x000fea0003800200 */
.L_x_247:
[----:B------:R-:W-:Y:S02]  /*11f0*/  IMAD.MOV.U32 R0, RZ, RZ, 0x37cbac00 ;  /* 0x37cbac00ff007424 */ /* 0x000fe400078e00ff */
[----:B------:R-:W-:Y:S01]  /*1200*/  FMUL R11, R15, R15 ;  /* 0x0000000f0f0b7220 */ /* 0x000fe20000400000 */
[----:B------:R-:W-:Y:S01]  /*1210*/  LOP3.LUT R10, R14, 0x1, RZ, 0xc0, !PT ;  /* 0x000000010e0a7812 */ /* 0x000fe200078ec0ff */
[----:B------:R-:W0:Y:S01]  /*1220*/  LDCU UR4, c[0x0][0x388] ;  /* 0x00007100ff0477ac */ /* 0x000e220008000800 */
[----:B------:R-:W-:Y:S02]  /*1230*/  IMAD.MOV.U32 R12, RZ, RZ, 0x3d2aaabb ;  /* 0x3d2aaabbff0c7424 */ /* 0x000fe400078e00ff */
[----:B------:R-:W-:Y:S01]  /*1240*/  FFMA R0, R11, R0, -0.0013887860113754868507 ;  /* 0xbab607ed0b007423 */ /* 0x000fe20000000000 */
[----:B------:R-:W-:Y:S01]  /*1250*/  ISETP.NE.U32.AND P0, PT, R10, 0x1, PT ;  /* 0x000000010a00780c */ /* 0x000fe20003f05070 */
[----:B------:R-:W-:Y:S01]  /*1260*/  IMAD.MOV.U32 R13, RZ, RZ, 0x3effffff ;  /* 0x3effffffff0d7424 */ /* 0x000fe200078e00ff */
[----:B------:R-:W-:Y:S01]  /*1270*/  LOP3.LUT P1, RZ, R14, 0x2, RZ, 0xc0, !PT ;  /* 0x000000020eff7812 */ /* 0x000fe2000782c0ff */
[----:B------:R-:W-:Y:S01]  /*1280*/  VIADD R7, R7, 0x1 ;  /* 0x0000000107077836 */ /* 0x000fe20000000000 */
[----:B------:R-:W-:-:S02]  /*1290*/  FSEL R10, R0, -0.00019574658654164522886, !P0 ;  /* 0xb94d4153000a7808 */ /* 0x000fc40004000000 */
[----:B------:R-:W-:Y:S02]  /*12a0*/  FSEL R12, R12, 0.0083327032625675201416, !P0 ;  /* 0x3c0885e40c0c7808 */ /* 0x000fe40004000000 */
[----:B------:R-:W-:Y:S02]  /*12b0*/  FSEL R0, R15, 1, P0 ;  /* 0x3f8000000f007808 */ /* 0x000fe40000000000 */
[----:B------:R-:W-:Y:S01]  /*12c0*/  FSEL R15, -R13, -0.16666662693023681641, !P0 ;  /* 0xbe2aaaa80d0f7808 */ /* 0x000fe20004000100 */
[C---:B------:R-:W-:Y:S02]  /*12d0*/  FFMA R10, R11.reuse, R10, R12 ;  /* 0x0000000a0b0a7223 */ /* 0x040fe4000000000c */
[C---:B------:R-:W-:Y:S02]  /*12e0*/  FFMA R13, R11.reuse, R0, RZ ;  /* 0x000000000b0d7223 */ /* 0x040fe400000000ff */
[----:B------:R-:W-:Y:S01]  /*12f0*/  FFMA R10, R11, R10, R15 ;  /* 0x0000000a0b0a7223 */ /* 0x000fe2000000000f */
[----:B0-----:R-:W-:-:S03]  /*1300*/  ISETP.NE.AND P0, PT, R7, UR4, PT ;  /* 0x0000000407007c0c */ /* 0x001fc6000bf05270 */
[----:B------:R-:W-:Y:S01]  /*1310*/  FFMA R13, R13, R10, R0 ;  /* 0x0000000a0d0d7223 */ /* 0x000fe20000000000 */
[----:B------:R-:W-:-:S04]  /*1320*/  IMAD.WIDE R10, R9, 0x4, R2 ;  /* 0x00000004090a7825 */ /* 0x000fc800078e0202 */
[----:B------:R-:W-:-:S05]  /*1330*/  @P1 FADD R13, RZ, -R13 ;  /* 0x8000000dff0d1221 */ /* 0x000fca0000000000 */
[----:B------:R0:W-:Y:S01]  /*1340*/  STG.E desc[UR6][R10.64], R13 ;  /* 0x0000000d0a007986 */ /* 0x0001e2000c101906 */
[----:B------:R-:W-:Y:S05]  /*1350*/  @!P0 EXIT ;  /* 0x000000000000894d */ /* 0x000fea0003800000 */
[----:B------:R-:W-:Y:S05]  /*1360*/  BRA `(.L_x_252) ;  /* 0xfffffff400e87947 */ /* 0x000fea000383ffff */
.L_x_253:
        /* <DEDUP_REMOVED lines=9> */
.L_x_318:


//--------------------- .text._ZN3cub18CUB_300001_SM_10006detail9transform16transform_kernelINS2_10policy_hubILb1EN4cuda3std3__45tupleIJN6thrust24THRUST_300001_SM_1000_NS6detail15normal_iteratorINSA_10device_ptrIfEEEEEEEE10policy1000Ei17integrand_functorSF_JPfEEEvT0_iT1_T2_DpNS2_10kernel_argIT3_EE --------------------------
	.section	.text._ZN3cub18CUB_300001_SM_10006detail9transform16transform_kernelINS2_10policy_hubILb1EN4cuda3std3__45tupleIJN6thrust24THRUST_300001_SM_1000_NS6detail15normal_iteratorINSA_10device_ptrIfEEEEEEEE10policy1000Ei17integrand_functorSF_JPfEEEvT0_iT1_T2_DpNS2_10kernel_argIT3_EE,"ax",@progbits
	.align	128
        .global         _ZN3cub18CUB_300001_SM_10006detail9transform16transform_kernelINS2_10policy_hubILb1EN4cuda3std3__45tupleIJN6thrust24THRUST_300001_SM_1000_NS6detail15normal_iteratorINSA_10device_ptrIfEEEEEEEE10policy1000Ei17integrand_functorSF_JPfEEEvT0_iT1_T2_DpNS2_10kernel_argIT3_EE
        .type           _ZN3cub18CUB_300001_SM_10006detail9transform16transform_kernelINS2_10policy_hubILb1EN4cuda3std3__45tupleIJN6thrust24THRUST_300001_SM_1000_NS6detail15normal_iteratorINSA_10device_ptrIfEEEEEEEE10policy1000Ei17integrand_functorSF_JPfEEEvT0_iT1_T2_DpNS2_10kernel_argIT3_EE,@function
        .size           _ZN3cub18CUB_300001_SM_10006detail9transform16transform_kernelINS2_10policy_hubILb1EN4cuda3std3__45tupleIJN6thrust24THRUST_300001_SM_1000_NS6detail15normal_iteratorINSA_10device_ptrIfEEEEEEEE10policy1000Ei17integrand_functorSF_JPfEEEvT0_iT1_T2_DpNS2_10kernel_argIT3_EE,(.L_x_319 - _ZN3cub18CUB_300001_SM_10006detail9transform16transform_kernelINS2_10policy_hubILb1EN4cuda3std3__45tupleIJN6thrust24THRUST_300001_SM_1000_NS6detail15normal_iteratorINSA_10device_ptrIfEEEEEEEE10policy1000Ei17integrand_functorSF_JPfEEEvT0_iT1_T2_DpNS2_10kernel_argIT3_EE)
        .other          _ZN3cub18CUB_300001_SM_10006detail9transform16transform_kernelINS2_10policy_hubILb1EN4cuda3std3__45tupleIJN6thrust24THRUST_300001_SM_1000_NS6detail15normal_iteratorINSA_10device_ptrIfEEEEEEEE10policy1000Ei17integrand_functorSF_JPfEEEvT0_iT1_T2_DpNS2_10kernel_argIT3_EE,@"STO_CUDA_ENTRY STV_DEFAULT"
_ZN3cub18CUB_300001_SM_10006detail9transform16transform_kernelINS2_10policy_hubILb1EN4cuda3std3__45tupleIJN6thrust24THRUST_300001_SM_1000_NS6detail15normal_iteratorINSA_10device_ptrIfEEEEEEEE10policy1000Ei17integrand_functorSF_JPfEEEvT0_iT1_T2_DpNS2_10kernel_argIT3_EE:
.text._ZN3cub18CUB_300001_SM_10006detail9transform16transform_kernelINS2_10policy_hubILb1EN4cuda3std3__45tupleIJN6thrust24THRUST_300001_SM_1000_NS6detail15normal_iteratorINSA_10device_ptrIfEEEEEEEE10policy1000Ei17integrand_functorSF_JPfEEEvT0_iT1_T2_DpNS2_10kernel_argIT3_EE:
[----:B------:R-:W-:Y:S08]  /*0000*/  LDC R1, c[0x0][0x37c] ;  /* 0x0000df00ff017b82 */ /* 0x000ff00000000800 */
[----:B------:R-:W0:Y:S01]  /*0010*/  LDC.64 R14, c[0x0][0x380] ;  /* 0x0000e000ff0e7b82 */ /* 0x000e220000000a00 */
[----:B------:R-:W1:Y:S01]  /*0020*/  S2R R6, SR_TID.X ;  /* 0x0000000000067919 */ /* 0x000e620000002100 */
[----:B------:R-:W2:Y:S01]  /*0030*/  LDCU.64 UR6, c[0x0][0x358] ;  /* 0x00006b00ff0677ac */ /* 0x000ea20008000a00 */
[----:B------:R-:W-:Y:S05]  /*0040*/  BSSY.RECONVERGENT B0, `(.L_x_254) ;  /* 0x0000014000007945 */ /* 0x000fea0003800200 */
[----:B------:R-:W3:Y:S08]  /*0050*/  S2UR UR4, SR_CTAID.X ;  /* 0x00000000000479c3 */ /* 0x000ef00000002500 */
[----:B------:R-:W4:Y:S01]  /*0060*/  LDC.64 R4, c[0x0][0x398] ;  /* 0x0000e600ff047b82 */ /* 0x000f220000000a00 */
[----:B0-----:R-:W-:-:S07]  /*0070*/  IMAD.SHL.U32 R0, R15, 0x80, RZ ;  /* 0x000000800f007824 */ /* 0x001fce00078e00ff */
[----:B------:R-:W0:Y:S01]  /*0080*/  LDC.64 R8, c[0x0][0x390] ;  /* 0x0000e400ff087b82 */ /* 0x000e220000000a00 */
[----:B---3--:R-:W-:Y:S02]  /*0090*/  IMAD R11, R0, UR4, RZ ;  /* 0x00000004000b7c24 */ /* 0x008fe4000f8e02ff */
[----:B-1----:R-:W-:Y:S02]  /*00a0*/  IMAD.SHL.U32 R13, R6, 0x80, RZ ;  /* 0x00000080060d7824 */ /* 0x002fe400078e00ff */
[----:B------:R-:W-:Y:S02]  /*00b0*/  IMAD.IADD R3, R14, 0x1, -R11 ;  /* 0x000000010e037824 */ /* 0x000fe400078e0a0b */
[----:B----4-:R-:W-:-:S03]  /*00c0*/  IMAD.WIDE R4, R11, 0x4, R4 ;  /* 0x000000040b047825 */ /* 0x010fc600078e0204 */
[CC--:B------:R-:W-:Y:S02]  /*00d0*/  VIMNMX R7, PT, PT, R0.reuse, R3.reuse, PT ;  /* 0x0000000300077248 */ /* 0x0c0fe40003fe0100 */
[----:B------:R-:W-:-:S03]  /*00e0*/  ISETP.GT.AND P1, PT, R0, R3, PT ;  /* 0x000000030000720c */ /* 0x000fc60003f24270 */
[----:B------:R-:W-:-:S05]  /*00f0*/  IMAD.SHL.U32 R10, R7, 0x4, RZ ;  /* 0x00000004070a7824 */ /* 0x000fca00078e00ff */
[----:B------:R-:W-:-:S13]  /*0100*/  ISETP.GE.AND P0, PT, R13, R10, PT ;  /* 0x0000000a0d00720c */ /* 0x000fda0003f06270 */
[----:B--2---:R-:W-:Y:S05]  /*0110*/  @P0 BRA `(.L_x_255) ;  /* 0x0000000000180947 */ /* 0x004fea0003800000 */
.L_x_256:
[----:B-1----:R-:W-:Y:S01]  /*0120*/  IADD3 R2, P0, PT, R4, R13, RZ ;  /* 0x0000000d04027210 */ /* 0x002fe20007f1e0ff */
[----:B------:R-:W-:-:S04]  /*0130*/  VIADD R13, R13, 0x4000 ;  /* 0x000040000d0d7836 */ /* 0x000fc80000000000 */
[----:B------:R-:W-:Y:S01]  /*0140*/  IMAD.X R3, RZ, RZ, R5, P0 ;  /* 0x000000ffff037224 */ /* 0x000fe200000e0605 */
[----:B------:R-:W-:-:S04]  /*0150*/  ISETP.GE.AND P0, PT, R13, R10, PT ;  /* 0x0000000a0d00720c */ /* 0x000fc80003f06270 */
[----:B------:R1:W-:Y:S09]  /*0160*/  CCTL.E.PF2 [R2] ;  /* 0x000000000200798f */ /* 0x0003f20000800100 */
[----:B------:R-:W-:Y:S05]  /*0170*/  @!P0 BRA `(.L_x_256) ;  /* 0xfffffffc00e88947 */ /* 0x000fea000383ffff */
.L_x_255:
[----:B------:R-:W-:Y:S05]  /*0180*/  BSYNC.RECONVERGENT B0 ;  /* 0x0000000000007941 */ /* 0x000fea0003800200 */
.L_x_254:
[----:B01----:R-:W-:Y:S01]  /*0190*/  IMAD.WIDE R2, R11, 0x4, R8 ;  /* 0x000000040b027825 */ /* 0x003fe200078e0208 */
[----:B------:R-:W-:Y:S06]  /*01a0*/  @P1 BRA `(.L_x_257) ;  /* 0x00000008000c1947 */ /* 0x000fec0003800000 */
[----:B------:R-:W-:-:S13]  /*01b0*/  ISETP.GE.AND P0, PT, R15, 0x1, PT ;  /* 0x000000010f00780c */ /* 0x000fda0003f06270 */
[----:B------:R-:W-:Y:S05]  /*01c0*/  @!P0 EXIT ;  /* 0x000000000000894d */ /* 0x000fea0003800000 */
[----:B------:R-:W-:-:S07]  /*01d0*/  HFMA2 R15, -RZ, RZ, 0, 0 ;  /* 0x00000000ff0f7431 */ /* 0x000fce00000001ff */
.L_x_263:
[----:B------:R-:W-:-:S04]  /*01e0*/  IMAD R7, R15, 0x80, R6 ;  /* 0x000000800f077824 */ /* 0x000fc800078e0206 */
        /* <DEDUP_REMOVED lines=21> */
.L_x_260:
[----:B0-----:R-:W-:-:S06]  /*0340*/  IMAD.WIDE.U32 R10, R23, 0x4, R8 ;  /* 0x00000004170a7825 */ /* 0x001fcc00078e0008 */
[----:B------:R-:W2:Y:S01]  /*0350*/  LDG.E.CONSTANT R10, desc[UR6][R10.64] ;  /* 0x000000060a0a7981 */ /* 0x000ea2000c1e9900 */
[C---:B------:R-:W-:Y:S01]  /*0360*/  IMAD.SHL.U32 R22, R23.reuse, 0x4, RZ ;  /* 0x0000000417167824 */ /* 0x040fe200078e00ff */
[----:B------:R-:W-:-:S04]  /*0370*/  IADD3 R23, PT, PT, R23, 0x1, RZ ;  /* 0x0000000117177810 */ /* 0x000fc80007ffe0ff */
[C---:B------:R-:W-:Y:S02]  /*0380*/  ISETP.EQ.AND P0, PT, R22.reuse, RZ, PT ;  /* 0x000000ff1600720c */ /* 0x040fe40003f02270 */
[C---:B------:R-:W-:Y:S02]  /*0390*/  ISETP.EQ.AND P5, PT, R22.reuse, 0x4, PT ;  /* 0x000000041600780c */ /* 0x040fe40003fa2270 */
        /* <DEDUP_REMOVED lines=9> */
[--C-:B------:R-:W-:Y:S02]  /*0430*/  @P5 IMAD.MOV.U32 R16, RZ, RZ, R12.reuse ;  /* 0x000000ffff105224 */ /* 0x100fe400078e000c */
[--C-:B------:R-:W-:Y:S02]  /*0440*/  @P4 IMAD.MOV.U32 R18, RZ, RZ, R12.reuse ;  /* 0x000000ffff124224 */ /* 0x100fe400078e000c */
[--C-:B------:R-:W-:Y:S02]  /*0450*/  @P3 IMAD.MOV.U32 R19, RZ, RZ, R12.reuse ;  /* 0x000000ffff133224 */ /* 0x100fe400078e000c */
[--C-:B------:R-:W-:Y:S02]  /*0460*/  @P2 IMAD.MOV.U32 R20, RZ, RZ, R12.reuse ;  /* 0x000000ffff142224 */ /* 0x100fe400078e000c */
[----:B------:R-:W-:-:S04]  /*0470*/  @P1 IMAD.MOV.U32 R21, RZ, RZ, R12 ;  /* 0x000000ffff151224 */ /* 0x000fc800078e000c */
[----:B------:R-:W-:Y:S05]  /*0480*/  @P6 BRA `(.L_x_260) ;  /* 0xfffffffc00ac6947 */ /* 0x000fea000383ffff */
[----:B------:R-:W-:Y:S01]  /*0490*/  SHF.R.U32.HI R8, RZ, 0x17, R0 ;  /* 0x00000017ff087819 */ /* 0x000fe20000011600 */
[----:B------:R-:W-:Y:S03]  /*04a0*/  BSSY.RECONVERGENT B1, `(.L_x_261) ;  /* 0x0000028000017945 */ /* 0x000fe60003800200 */
[C---:B------:R-:W-:Y:S02]  /*04b0*/  LOP3.LUT R9, R8.reuse, 0xe0, RZ, 0xc0, !PT ;  /* 0x000000e008097812 */ /* 0x040fe400078ec0ff */
[----:B------:R-:W-:Y:S02]  /*04c0*/  LOP3.LUT P6, RZ, R8, 0x1f, RZ, 0xc0, !PT ;  /* 0x0000001f08ff7812 */ /* 0x000fe400078cc0ff */
[----:B------:R-:W-:-:S04]  /*04d0*/  IADD3 R9, PT, PT, R9, -0x80, RZ ;  /* 0xffffff8009097810 */ /* 0x000fc80007ffe0ff */
        /* <DEDUP_REMOVED lines=10> */
[----:B------:R-:W-:Y:S02]  /*0580*/  @P4 IMAD.MOV.U32 R9, RZ, RZ, R14 ;  /* 0x000000ffff094224 */ /* 0x000fe400078e000e */
[--C-:B------:R-:W-:Y:S01]  /*0590*/  @P4 IMAD.MOV.U32 R12, RZ, RZ, R16.reuse ;  /* 0x000000ffff0c4224 */ /* 0x100fe200078e0010 */
[----:B------:R-:W-:Y:S01]  /*05a0*/  ISETP.EQ.AND P4, PT, R11, 0x4, PT ;  /* 0x000000040b00780c */ /* 0x000fe20003f82270 */
[----:B------:R-:W-:Y:S01]  /*05b0*/  @P2 IMAD.MOV.U32 R9, RZ, RZ, R16 ;  /* 0x000000ffff092224 */ /* 0x000fe200078e0010 */
        /* <DEDUP_REMOVED lines=18> */
[----:B------:R-:W-:Y:S01]  /*06e0*/  @P5 IMAD.MOV.U32 R10, RZ, RZ, R20 ;  /* 0x000000ffff0a5224 */ /* 0x000fe200078e0014 */
[----:B------:R-:W-:-:S09]  /*06f0*/  @P4 MOV R10, R21 ;  /* 0x00000015000a4202 */ /* 0x000fd20000000f00 */
[----:B------:R-:W-:-:S05]  /*0700*/  @P0 IMAD.MOV.U32 R10, RZ, RZ, R17 ;  /* 0x000000ffff0a0224 */ /* 0x000fca00078e0011 */
[----:B------:R-:W-:-:S07]  /*0710*/  SHF.L.W.U32.HI R9, R10, R8, R9 ;  /* 0x000000080a097219 */ /* 0x000fce0000010e09 */
.L_x_262:
[----:B------:R-:W-:Y:S05]  /*0720*/  BSYNC.RECONVERGENT B1 ;  /* 0x0000000000017941 */ /* 0x000fea0003800200 */
.L_x_261:
        /* <DEDUP_REMOVED lines=18> */
.L_x_259:
[----:B------:R-:W-:Y:S05]  /*0850*/  BSYNC.RECONVERGENT B0 ;  /* 0x0000000000007941 */ /* 0x000fea0003800200 */
.L_x_258:
[----:B------:R-:W-:Y:S02]  /*0860*/  IMAD.MOV.U32 R0, RZ, RZ, 0x37cbac00 ;  /* 0x37cbac00ff007424 */ /* 0x000fe400078e00ff */
[----:B------:R-:W-:Y:S01]  /*0870*/  FMUL R9, R13, R13 ;  /* 0x0000000d0d097220 */ /* 0x000fe20000400000 */
[----:B------:R-:W-:Y:S01]  /*0880*/  LOP3.LUT R8, R12, 0x1, RZ, 0xc0, !PT ;  /* 0x000000010c087812 */ /* 0x000fe200078ec0ff */
[----:B------:R-:W0:Y:S01]  /*0890*/  LDCU UR4, c[0x0][0x384] ;  /* 0x00007080ff0477ac */ /* 0x000e220008000800 */
[----:B------:R-:W-:Y:S02]  /*08a0*/  IMAD.MOV.U32 R10, RZ, RZ, 0x3d2aaabb ;  /* 0x3d2aaabbff0a7424 */ /* 0x000fe400078e00ff */
[----:B------:R-:W-:Y:S01]  /*08b0*/  FFMA R0, R9, R0, -0.0013887860113754868507 ;  /* 0xbab607ed09007423 */ /* 0x000fe20000000000 */
[----:B------:R-:W-:Y:S01]  /*08c0*/  ISETP.NE.U32.AND P0, PT, R8, 0x1, PT ;  /* 0x000000010800780c */ /* 0x000fe20003f05070 */
[----:B------:R-:W-:Y:S01]  /*08d0*/  VIADD R15, R15, 0x1 ;  /* 0x000000010f0f7836 */ /* 0x000fe20000000000 */
[----:B------:R-:W-:-:S02]  /*08e0*/  MOV R11, 0x3effffff ;  /* 0x3effffff000b7802 */ /* 0x000fc40000000f00 */
[----:B------:R-:W-:Y:S02]  /*08f0*/  FSEL R8, R0, -0.00019574658654164522886, !P0 ;  /* 0xb94d415300087808 */ /* 0x000fe40004000000 */
[----:B------:R-:W-:Y:S02]  /*0900*/  FSEL R10, R10, 0.0083327032625675201416, !P0 ;  /* 0x3c0885e40a0a7808 */ /* 0x000fe40004000000 */
[----:B------:R-:W-:Y:S02]  /*0910*/  FSEL R0, R13, 1, P0 ;  /* 0x3f8000000d007808 */ /* 0x000fe40000000000 */
[----:B------:R-:W-:Y:S01]  /*0920*/  LOP3.LUT P1, RZ, R12, 0x2, RZ, 0xc0, !PT ;  /* 0x000000020cff7812 */ /* 0x000fe2000782c0ff */
[----:B------:R-:W-:Y:S01]  /*0930*/  FFMA R8, R9, R8, R10 ;  /* 0x0000000809087223 */ /* 0x000fe2000000000a */
[----:B------:R-:W-:Y:S01]  /*0940*/  FSEL R13, -R11, -0.16666662693023681641, !P0 ;  /* 0xbe2aaaa80b0d7808 */ /* 0x000fe20004000100 */
[----:B------:R-:W-:Y:S01]  /*0950*/  FFMA R11, R9, R0, RZ ;  /* 0x00000000090b7223 */ /* 0x000fe200000000ff */
[----:B0-----:R-:W-:-:S03]  /*0960*/  ISETP.NE.AND P0, PT, R15, UR4, PT ;  /* 0x000000040f007c0c */ /* 0x001fc6000bf05270 */
[----:B------:R-:W-:-:S04]  /*0970*/  FFMA R8, R9, R8, R13 ;  /* 0x0000000809087223 */ /* 0x000fc8000000000d */
[----:B------:R-:W-:Y:S01]  /*0980*/  FFMA R11, R11, R8, R0 ;  /* 0x000000080b0b7223 */ /* 0x000fe20000000000 */
[----:B------:R-:W-:-:S04]  /*0990*/  IMAD.WIDE R8, R7, 0x4, R2 ;  /* 0x0000000407087825 */ /* 0x000fc800078e0202 */
[----:B------:R-:W-:-:S05]  /*09a0*/  @P1 FADD R11, RZ, -R11 ;  /* 0x8000000bff0b1221 */ /* 0x000fca0000000000 */
[----:B------:R0:W-:Y:S01]  /*09b0*/  STG.E desc[UR6][R8.64], R11 ;  /* 0x0000000b08007986 */ /* 0x0001e2000c101906 */
[----:B------:R-:W-:Y:S05]  /*09c0*/  @!P0 EXIT ;  /* 0x000000000000894d */ /* 0x000fea0003800000 */
[----:B------:R-:W-:Y:S05]  /*09d0*/  BRA `(.L_x_263) ;  /* 0xfffffff800007947 */ /* 0x000fea000383ffff */
.L_x_257:
[----:B------:R-:W-:-:S13]  /*09e0*/  ISETP.GE.AND P0, PT, R15, 0x1, PT ;  /* 0x000000010f00780c */ /* 0x000fda0003f06270 */
[----:B------:R-:W-:Y:S05]  /*09f0*/  @!P0 EXIT ;  /* 0x000000000000894d */ /* 0x000fea0003800000 */
[----:B------:R-:W-:-:S07]  /*0a00*/  IMAD.MOV.U32 R13, RZ, RZ, RZ ;  /* 0x000000ffff0d7224 */ /* 0x000fce00078e00ff */
.L_x_271:
[----:B0-----:R-:W0:Y:S01]  /*0a10*/  LDCU UR4, c[0x0][0x384] ;  /* 0x00007080ff0477ac */ /* 0x001e220008000800 */
[C---:B------:R-:W-:Y:S01]  /*0a20*/  IMAD R15, R13.reuse, 0x80, R6 ;  /* 0x000000800d0f7824 */ /* 0x040fe200078e0206 */
[----:B------:R-:W-:Y:S01]  /*0a30*/  BSSY.RECONVERGENT B0, `(.L_x_264) ;  /* 0x0000084000007945 */ /* 0x000fe20003800200 */
[----:B------:R-:W-:-:S03]  /*0a40*/  VIADD R13, R13, 0x1 ;  /* 0x000000010d0d7836 */ /* 0x000fc60000000000 */
[----:B------:R-:W-:Y:S02]  /*0a50*/  ISETP.GE.AND P0, PT, R15, R7, PT ;  /* 0x000000070f00720c */ /* 0x000fe40003f06270 */
[----:B0-----:R-:W-:-:S04]  /*0a60*/  ISETP.NE.AND P1, PT, R13, UR4, PT ;  /* 0x000000040d007c0c */ /* 0x001fc8000bf25270 */
[----:B------:R-:W-:-:S07]  /*0a70*/  P2R R16, PR, RZ, 0x2 ;  /* 0x00000002ff107803 */ /* 0x000fce0000000000 */
[----:B------:R-:W-:Y:S05]  /*0a80*/  @P0 BRA `(.L_x_265) ;  /* 0x0000000400f80947 */ /* 0x000fea0003800000 */
        /* <DEDUP_REMOVED lines=15> */
[----:B------:R-:W-:Y:S01]  /*0b80*/  SHF.L.U32 R8, R0, 0x8, RZ ;  /* 0x0000000800087819 */ /* 0x000fe200000006ff */
[----:B------:R-:W-:Y:S01]  /*0b90*/  IMAD.MOV.U32 R17, RZ, RZ, RZ ;  /* 0x000000ffff117224 */ /* 0x000fe200078e00ff */
[----:B------:R-:W0:Y:S01]  /*0ba0*/  LDCU.64 UR8, c[0x4][0x158] ;  /* 0x01002b00ff0877ac */ /* 0x000e220008000a00 */
[----:B------:R-:W-:Y:S01]  /*0bb0*/  IMAD.MOV.U32 R14, RZ, RZ, RZ ;  /* 0x000000ffff0e7224 */ /* 0x000fe200078e00ff */
[----:B------:R-:W-:Y:S01]  /*0bc0*/  LOP3.LUT R23, R8, 0x80000000, RZ, 0xfc, !PT ;  /* 0x8000000008177812 */ /* 0x000fe200078efcff */
[----:B------:R-:W-:Y:S01]  /*0bd0*/  UMOV UR5, URZ ;  /* 0x000000ff00057c82 */ /* 0x000fe20008000000 */
[----:B------:R-:W-:-:S05]  /*0be0*/  UMOV UR4, URZ ;  /* 0x000000ff00047c82 */ /* 0x000fca0008000000 */
.L_x_268:
        /* <DEDUP_REMOVED lines=11> */
[----:B------:R-:W-:Y:S01]  /*0ca0*/  ISETP.EQ.AND P5, PT, R14, 0x14, PT ;  /* 0x000000140e00780c */ /* 0x000fe20003fa2270 */
[----:B--2---:R-:W-:-:S03]  /*0cb0*/  IMAD.WIDE.U32 R10, R8, R23, RZ ;  /* 0x00000017080a7225 */ /* 0x004fc600078e00ff */
[----:B------:R-:W-:-:S04]  /*0cc0*/  IADD3 R10, P2, PT, R10, R17, RZ ;  /* 0x000000110a0a7210 */ /* 0x000fc80007f5e0ff */
[----:B------:R-:W-:Y:S01]  /*0cd0*/  IADD3.X R17, PT, PT, R11, UR5, RZ, P2, !PT ;  /* 0x000000050b117c10 */ /* 0x000fe200097fe4ff */
[--C-:B------:R-:W-:Y:S01]  /*0ce0*/  @P0 IMAD.MOV.U32 R12, RZ, RZ, R10.reuse ;  /* 0x000000ffff0c0224 */ /* 0x100fe200078e000a */
[C---:B------:R-:W-:Y:S01]  /*0cf0*/  ISETP.EQ.AND P2, PT, R14.reuse, 0x8, PT ;  /* 0x000000080e00780c */ /* 0x040fe20003f42270 */
[--C-:B------:R-:W-:Y:S01]  /*0d00*/  @P3 IMAD.MOV.U32 R20, RZ, RZ, R10.reuse ;  /* 0x000000ffff143224 */ /* 0x100fe200078e000a */
[----:B------:R-:W-:Y:S01]  /*0d10*/  @P1 MOV R18, R10 ;  /* 0x0000000a00121202 */ /* 0x000fe20000000f00 */
[--C-:B------:R-:W-:Y:S02]  /*0d20*/  @P4 IMAD.MOV.U32 R21, RZ, RZ, R10.reuse ;  /* 0x000000ffff154224 */ /* 0x100fe400078e000a */
[----:B------:R-:W-:Y:S02]  /*0d30*/  @P5 IMAD.MOV.U32 R22, RZ, RZ, R10 ;  /* 0x000000ffff165224 */ /* 0x000fe400078e000a */
[----:B------:R-:W-:-:S06]  /*0d40*/  VIADD R14, R14, 0x4 ;  /* 0x000000040e0e7836 */ /* 0x000fcc0000000000 */
[----:B------:R-:W-:Y:S01]  /*0d50*/  @P2 IMAD.MOV.U32 R19, RZ, RZ, R10 ;  /* 0x000000ffff132224 */ /* 0x000fe200078e000a */
[----:B------:R-:W-:Y:S06]  /*0d60*/  BRA.U UP0, `(.L_x_268) ;  /* 0xfffffffd00a07547 */ /* 0x000fec000b83ffff */
        /* <DEDUP_REMOVED lines=16> */
[--C-:B------:R-:W-:Y:S01]  /*0e70*/  @P4 IMAD.MOV.U32 R14, RZ, RZ, R18.reuse ;  /* 0x000000ffff0e4224 */ /* 0x100fe200078e0012 */
[----:B------:R-:W-:Y:S01]  /*0e80*/  ISETP.EQ.AND P4, PT, R11, RZ, PT ;  /* 0x000000ff0b00720c */ /* 0x000fe20003f82270 */
[----:B------:R-:W-:Y:S01]  /*0e90*/  @P0 IMAD.MOV.U32 R9, RZ, RZ, R18 ;  /* 0x000000ffff090224 */ /* 0x000fe200078e0012 */
[----:B------:R-:W-:Y:S01]  /*0ea0*/  @P0 MOV R14, R19 ;  /* 0x00000013000e0202 */ /* 0x000fe20000000f00 */
[----:B------:R-:W-:Y:S02]  /*0eb0*/  @P1 IMAD.MOV.U32 R9, RZ, RZ, R19 ;  /* 0x000000ffff091224 */ /* 0x000fe400078e0013 */
[----:B------:R-:W-:-:S02]  /*0ec0*/  @P1 IMAD.MOV.U32 R14, RZ, RZ, R20 ;  /* 0x000000ffff0e1224 */ /* 0x000fc400078e0014 */
[----:B------:R-:W-:Y:S02]  /*0ed0*/  @P2 IMAD.MOV.U32 R9, RZ, RZ, R20 ;  /* 0x000000ffff092224 */ /* 0x000fe400078e0014 */
[--C-:B------:R-:W-:Y:S01]  /*0ee0*/  @P2 IMAD.MOV.U32 R14, RZ, RZ, R21.reuse ;  /* 0x000000ffff0e2224 */ /* 0x100fe200078e0015 */
[----:B------:R-:W-:Y:S01]  /*0ef0*/  @P3 MOV R14, R22 ;  /* 0x00000016000e3202 */ /* 0x000fe20000000f00 */
[----:B------:R-:W-:Y:S02]  /*0f00*/  @P3 IMAD.MOV.U32 R9, RZ, RZ, R21 ;  /* 0x000000ffff093224 */ /* 0x000fe400078e0015 */
[----:B------:R-:W-:Y:S02]  /*0f10*/  @P4 IMAD.MOV.U32 R9, RZ, RZ, R22 ;  /* 0x000000ffff094224 */ /* 0x000fe400078e0016 */
[--C-:B------:R-:W-:Y:S02]  /*0f20*/  @P4 IMAD.MOV.U32 R14, RZ, RZ, R17.reuse ;  /* 0x000000ffff0e4224 */ /* 0x100fe400078e0011 */
[----:B------:R-:W-:Y:S01]  /*0f30*/  @P5 IMAD.MOV.U32 R9, RZ, RZ, R17 ;  /* 0x000000ffff095224 */ /* 0x000fe200078e0011 */
[----:B------:R-:W-:Y:S06]  /*0f40*/  @!P6 BRA `(.L_x_270) ;  /* 0x00000000002ce947 */ /* 0x000fec0003800000 */
[----:B------:R-:W-:Y:S01]  /*0f50*/  @P0 IMAD.MOV.U32 R10, RZ, RZ, R12 ;  /* 0x000000ffff0a0224 */ /* 0x000fe200078e000c */
[----:B------:R-:W-:Y:S01]  /*0f60*/  ISETP.EQ.AND P0, PT, R11, 0x8, PT ;  /* 0x000000080b00780c */ /* 0x000fe20003f02270 */
[----:B------:R-:W-:Y:S01]  /*0f70*/  @P1 IMAD.MOV.U32 R10, RZ, RZ, R18 ;  /* 0x000000ffff0a1224 */ /* 0x000fe200078e0012 */
[----:B------:R-:W-:Y:S01]  /*0f80*/  @P2 MOV R10, R19 ;  /* 0x00000013000a2202 */ /* 0x000fe20000000f00 */
[----:B------:R-:W-:Y:S01]  /*0f90*/  @P3 IMAD.MOV.U32 R10, RZ, RZ, R20 ;  /* 0x000000ffff0a3224 */ /* 0x000fe200078e0014 */
[----:B------:R-:W-:Y:S01]  /*0fa0*/  LOP3.LUT R8, R8, 0x1f, RZ, 0xc0, !PT ;  /* 0x0000001f08087812 */ /* 0x000fe200078ec0ff */
[----:B------:R-:W-:Y:S02]  /*0fb0*/  @P4 IMAD.MOV.U32 R10, RZ, RZ, R21 ;  /* 0x000000ffff0a4224 */ /* 0x000fe400078e0015 */
[----:B------:R-:W-:Y:S01]  /*0fc0*/  @P5 IMAD.MOV.U32 R10, RZ, RZ, R22 ;  /* 0x000000ffff0a5224 */ /* 0x000fe200078e0016 */
[----:B------:R-:W-:-:S05]  /*0fd0*/  SHF.L.W.U32.HI R14, R9, R8, R14 ;  /* 0x00000008090e7219 */ /* 0x000fca0000010e0e */
[----:B------:R-:W-:-:S05]  /*0fe0*/  @P0 IMAD.MOV.U32 R10, RZ, RZ, R17 ;  /* 0x000000ffff0a0224 */ /* 0x000fca00078e0011 */
[----:B------:R-:W-:-:S07]  /*0ff0*/  SHF.L.W.U32.HI R9, R10, R8, R9 ;  /* 0x000000080a097219 */ /* 0x000fce0000010e09 */
.L_x_270:
[----:B------:R-:W-:Y:S05]  /*1000*/  BSYNC.RECONVERGENT B2 ;  /* 0x0000000000027941 */ /* 0x000fea0003800200 */
.L_x_269:
        /* <DEDUP_REMOVED lines=12> */
[----:B------:R-:W-:Y:S02]  /*10d0*/  ISETP.GE.AND P1, PT, R0, RZ, PT ;  /* 0x000000ff0000720c */ /* 0x000fe40003f26270 */
[----:B------:R-:W-:-:S05]  /*10e0*/  IADD3 R0, PT, PT, -R17, RZ, RZ ;  /* 0x000000ff11007210 */ /* 0x000fca0007ffe1ff */
[----:B------:R-:W-:Y:S01]  /*10f0*/  @!P0 IMAD.MOV.U32 R17, RZ, RZ, R0 ;  /* 0x000000ffff118224 */ /* 0x000fe200078e0000 */
[----:B0-----:R-:W-:-:S10]  /*1100*/  DMUL R10, R8, UR4 ;  /* 0x00000004080a7c28 */ /* 0x001fd40008000000 */
[----:B------:R-:W0:Y:S02]  /*1110*/  F2F.F32.F64 R10, R10 ;  /* 0x0000000a000a7310 */ /* 0x000e240000301000 */
[----:B0-----:R-:W-:-:S07]  /*1120*/  FSEL R14, -R10, R10, !P1 ;  /* 0x0000000a0a0e7208 */ /* 0x001fce0004800100 */
.L_x_267:
[----:B------:R-:W-:Y:S05]  /*1130*/  BSYNC.RECONVERGENT B1 ;  /* 0x0000000000017941 */ /* 0x000fea0003800200 */
.L_x_266:
        /* <DEDUP_REMOVED lines=19> */
.L_x_265:
[----:B------:R-:W-:Y:S05]  /*1270*/  BSYNC.RECONVERGENT B0 ;  /* 0x0000000000007941 */ /* 0x000fea0003800200 */
.L_x_264:
[----:B------:R-:W-:-:S13]  /*1280*/  ISETP.NE.AND P0, PT, R16, RZ, PT ;  /* 0x000000ff1000720c */ /* 0x000fda0003f05270 */
[----:B------:R-:W-:Y:S05]  /*1290*/  @P0 BRA `(.L_x_271) ;  /* 0xfffffff400dc0947 */ /* 0x000fea000383ffff */
[----:B------:R-:W-:Y:S05]  /*12a0*/  EXIT ;  /* 0x000000000000794d */ /* 0x000fea0003800000 */
.L_x_272:
        /* <DEDUP_REMOVED lines=13> */
.L_x_319:


//--------------------- .text._ZN3cub18CUB_300001_SM_10006detail9transform16transform_kernelINS2_10policy_hubILb1EN4cuda3std3__45tupleIJN6thrust24THRUST_300001_SM_1000_NS17counting_iteratorIjNSA_11use_defaultESC_SC_EEEEEE10policy1000El3prgNSA_6detail15normal_iteratorINSA_10device_ptrIfEEEEJSD_EEEvT0_iT1_T2_DpNS2_10kernel_argIT3_EE --------------------------
	.section	.text._ZN3cub18CUB_300001_SM_10006detail9transform16transform_kernelINS2_10policy_hubILb1EN4cuda3std3__45tupleIJN6thrust24THRUST_300001_SM_1000_NS17counting_iteratorIjNSA_11use_defaultESC_SC_EEEEEE10policy1000El3prgNSA_6detail15normal_iteratorINSA_10device_ptrIfEEEEJSD_EEEvT0_iT1_T2_DpNS2_10kernel_argIT3_EE,"ax",@progbits
	.align	128
        .global         _ZN3cub18CUB_300001_SM_10006detail9transform16transform_kernelINS2_10policy_hubILb1EN4cuda3std3__45tupleIJN6thrust24THRUST_300001_SM_1000_NS17counting_iteratorIjNSA_11use_defaultESC_SC_EEEEEE10policy1000El3prgNSA_6detail15normal_iteratorINSA_10device_ptrIfEEEEJSD_EEEvT0_iT1_T2_DpNS2_10kernel_argIT3_EE
        .type           _ZN3cub18CUB_300001_SM_10006detail9transform16transform_kernelINS2_10policy_hubILb1EN4cuda3std3__45tupleIJN6thrust24THRUST_300001_SM_1000_NS17counting_iteratorIjNSA_11use_defaultESC_SC_EEEEEE10policy1000El3prgNSA_6detail15normal_iteratorINSA_10device_ptrIfEEEEJSD_EEEvT0_iT1_T2_DpNS2_10kernel_argIT3_EE,@function
        .size           _ZN3cub18CUB_300001_SM_10006detail9transform16transform_kernelINS2_10policy_hubILb1EN4cuda3std3__45tupleIJN6thrust24THRUST_300001_SM_1000_NS17counting_iteratorIjNSA_11use_defaultESC_SC_EEEEEE10policy1000El3prgNSA_6detail15normal_iteratorINSA_10device_ptrIfEEEEJSD_EEEvT0_iT1_T2_DpNS2_10kernel_argIT3_EE,(.L_x_320 - _ZN3cub18CUB_300001_SM_10006detail9transform16transform_kernelINS2_10policy_hubILb1EN4cuda3std3__45tupleIJN6thrust24THRUST_300001_SM_1000_NS17counting_iteratorIjNSA_11use_defaultESC_SC_EEEEEE10policy1000El3prgNSA_6detail15normal_iteratorINSA_10device_ptrIfEEEEJSD_EEEvT0_iT1_T2_DpNS2_10kernel_argIT3_EE)
        .other          _ZN3cub18CUB_300001_SM_10006detail9transform16transform_kernelINS2_10policy_hubILb1EN4cuda3std3__45tupleIJN6thrust24THRUST_300001_SM_1000_NS17counting_iteratorIjNSA_11use_defaultESC_SC_EEEEEE10policy1000El3prgNSA_6detail15normal_iteratorINSA_10device_ptrIfEEEEJSD_EEEvT0_iT1_T2_DpNS2_10kernel_argIT3_EE,@"STO_CUDA_ENTRY STV_DEFAULT"
_ZN3cub18CUB_300001_SM_10006detail9transform16transform_kernelINS2_10policy_hubILb1EN4cuda3std3__45tupleIJN6thrust24THRUST_300001_SM_1000_NS17counting_iteratorIjNSA_11use_defaultESC_SC_EEEEEE10policy1000El3prgNSA_6detail15normal_iteratorINSA_10device_ptrIfEEEEJSD_EEEvT0_iT1_T2_DpNS2_10kernel_argIT3_EE:
.text._ZN3cub18CUB_300001_SM_10006detail9transform16transform_kernelINS2_10policy_hubILb1EN4cuda3std3__45tupleIJN6thrust24THRUST_300001_SM_1000_NS17counting_iteratorIjNSA_11use_defaultESC_SC_EEEEEE10policy1000El3prgNSA_6detail15normal_iteratorINSA_10device_ptrIfEEEEJSD_EEEvT0_iT1_T2_DpNS2_10kernel_argIT3_EE:
[----:B------:R-:W-:Y:S08]  /*0000*/  LDC R1, c[0x0][0x37c] ;  /* 0x0000df00ff017b82 */ /* 0x000ff00000000800 */
[----:B------:R-:W0:Y:S01]  /*0010*/  LDC R4, c[0x0][0x388] ;  /* 0x0000e200ff047b82 */ /* 0x000e220000000800 */
[----:B------:R-:W1:Y:S07]  /*0020*/  LDCU.64 UR6, c[0x0][0x380] ;  /* 0x00007000ff0677ac */ /* 0x000e6e0008000a00 */
[----:B------:R-:W2:Y:S08]  /*0030*/  S2UR UR4, SR_CTAID.X ;  /* 0x00000000000479c3 */ /* 0x000eb00000002500 */
[----:B------:R-:W3:Y:S01]  /*0040*/  LDC.64 R10, c[0x0][0x398] ;  /* 0x0000e600ff0a7b82 */ /* 0x000ee20000000a00 */
[----:B0-----:R-:W-:-:S05]  /*0050*/  IMAD.SHL.U32 R3, R4, 0x80, RZ ;  /* 0x0000008004037824 */ /* 0x001fca00078e00ff */
[----:B------:R-:W-:Y:S01]  /*0060*/  SHF.R.S32.HI R0, RZ, 0x1f, R3 ;  /* 0x0000001fff007819 */ /* 0x000fe20000011403 */
[----:B--2---:R-:W-:-:S04]  /*0070*/  IMAD.WIDE.U32 R22, R3, UR4, RZ ;  /* 0x0000000403167c25 */ /* 0x004fc8000f8e00ff */
[----:B------:R-:W-:Y:S01]  /*0080*/  IMAD R5, R0, UR4, RZ ;  /* 0x0000000400057c24 */ /* 0x000fe2000f8e02ff */
[C---:B-1----:R-:W-:Y:S01]  /*0090*/  IADD3 R24, P0, PT, -R22.reuse, UR6, RZ ;  /* 0x0000000616187c10 */ /* 0x042fe2000ff1e1ff */
[----:B------:R-:W0:Y:S02]  /*00a0*/  LDCU UR6, c[0x0][0x3a0] ;  /* 0x00007400ff0677ac */ /* 0x000e240008000800 */
[----:B------:R-:W-:Y:S01]  /*00b0*/  IMAD.IADD R2, R23, 0x1, R5 ;  /* 0x0000000117027824 */ /* 0x000fe200078e0205 */
[----:B---3--:R-:W-:Y:S01]  /*00c0*/  LEA R10, P1, R22, R10, 0x2 ;  /* 0x0000000a160a7211 */ /* 0x008fe200078210ff */
[----:B------:R-:W1:Y:S03]  /*00d0*/  LDCU.64 UR4, c[0x0][0x358] ;  /* 0x00006b00ff0477ac */ /* 0x000e660008000a00 */
[----:B------:R-:W-:Y:S02]  /*00e0*/  IADD3.X R5, PT, PT, ~R2, UR7, RZ, P0, !PT ;  /* 0x0000000702057c10 */ /* 0x000fe400087fe5ff */
[----:B------:R-:W-:-:S02]  /*00f0*/  ISETP.LT.U32.AND P0, PT, R24, R3, PT ;  /* 0x000000031800720c */ /* 0x000fc40003f01070 */
[----:B------:R-:W-:Y:S02]  /*0100*/  LEA.HI.X R11, R22, R11, R2, 0x2, P1 ;  /* 0x0000000b160b7211 */ /* 0x000fe400008f1402 */
[----:B------:R-:W-:-:S04]  /*0110*/  ISETP.LT.AND.EX P0, PT, R5, R0, PT, P0 ;  /* 0x000000000500720c */ /* 0x000fc80003f01300 */
[----:B------:R-:W-:Y:S02]  /*0120*/  SEL R24, R24, R3, P0 ;  /* 0x0000000318187207 */ /* 0x000fe40000000000 */
[----:B0-----:R-:W-:Y:S02]  /*0130*/  IADD3 R22, PT, PT, R22, UR6, RZ ;  /* 0x0000000616167c10 */ /* 0x001fe4000fffe0ff */
[----:B------:R-:W-:-:S13]  /*0140*/  ISETP.NE.AND P0, PT, R3, R24, PT ;  /* 0x000000180300720c */ /* 0x000fda0003f05270 */
[----:B-1----:R-:W-:Y:S05]  /*0150*/  @!P0 BRA `(.L_x_273) ;  /* 0x0000000400908947 */ /* 0x002fea0003800000 */
[----:B------:R-:W-:-:S13]  /*0160*/  ISETP.GE.AND P0, PT, R4, 0x1, PT ;  /* 0x000000010400780c */ /* 0x000fda0003f06270 */
[----:B------:R-:W-:Y:S05]  /*0170*/  @!P0 EXIT ;  /* 0x000000000000894d */ /* 0x000fea0003800000 */
[----:B------:R-:W0:Y:S01]  /*0180*/  LDC R8, c[0x0][0x38c] ;  /* 0x0000e300ff087b82 */ /* 0x000e220000000800 */
[----:B------:R-:W1:Y:S01]  /*0190*/  S2R R20, SR_TID.X ;  /* 0x0000000000147919 */ /* 0x000e620000002100 */
[----:B------:R-:W0:Y:S01]  /*01a0*/  LDCU UR6, c[0x0][0x390] ;  /* 0x00007200ff0677ac */ /* 0x000e220008000800 */
[----:B------:R-:W-:Y:S02]  /*01b0*/  IMAD.MOV.U32 R9, RZ, RZ, RZ ;  /* 0x000000ffff097224 */ /* 0x000fe400078e00ff */
[----:B01----:R-:W-:-:S07]  /*01c0*/  FADD R8, -R8, UR6 ;  /* 0x0000000608087e21 */ /* 0x003fce0008000100 */
.L_x_282:
[----:B0-----:R-:W0:Y:S01]  /*01d0*/  LDCU UR6, c[0x0][0x388] ;  /* 0x00007100ff0677ac */ /* 0x001e220008000800 */
[C---:B------:R-:W-:Y:S01]  /*01e0*/  IMAD R7, R9.reuse, 0x80, R20 ;  /* 0x0000008009077824 */ /* 0x040fe200078e0214 */
[----:B------:R-:W-:Y:S01]  /*01f0*/  IADD3 R9, PT, PT, R9, 0x1, RZ ;  /* 0x0000000109097810 */ /* 0x000fe20007ffe0ff */
[----:B------:R-:W-:Y:S03]  /*0200*/  BSSY.RECONVERGENT B0, `(.L_x_274) ;  /* 0x0000057000007945 */ /* 0x000fe60003800200 */
[----:B------:R-:W-:Y:S02]  /*0210*/  ISETP.GE.AND P0, PT, R7, R24, PT ;  /* 0x000000180700720c */ /* 0x000fe40003f06270 */
[----:B0-----:R-:W-:-:S11]  /*0220*/  ISETP.NE.AND P2, PT, R9, UR6, PT ;  /* 0x0000000609007c0c */ /* 0x001fd6000bf45270 */
[----:B------:R-:W-:Y:S05]  /*0230*/  @P0 BRA `(.L_x_275) ;  /* 0x00000004004c0947 */ /* 0x000fea0003800000 */
[----:B------:R-:W-:Y:S01]  /*0240*/  IMAD.IADD R6, R22, 0x1, R7 ;  /* 0x0000000116067824 */ /* 0x000fe200078e0207 */
[----:B------:R-:W-:Y:S01]  /*0250*/  BSSY.RECONVERGENT B1, `(.L_x_276) ;  /* 0x0000042000017945 */ /* 0x000fe20003800200 */
[----:B------:R-:W-:-:S03]  /*0260*/  IMAD.MOV.U32 R2, RZ, RZ, 0x1 ;  /* 0x00000001ff027424 */ /* 0x000fc600078e00ff */
[----:B------:R-:W-:-:S13]  /*0270*/  ISETP.NE.AND P0, PT, R6, RZ, PT ;  /* 0x000000ff0600720c */ /* 0x000fda0003f05270 */
[----:B------:R-:W-:Y:S05]  /*0280*/  @!P0 BRA `(.L_x_277) ;  /* 0x0000000000f88947 */ /* 0x000fea0003800000 */
[----:B------:R-:W-:Y:S01]  /*0290*/  HFMA2 R5, -RZ, RZ, 0, 0 ;  /* 0x00000000ff057431 */ /* 0x000fe200000001ff */
[----:B------:R-:W-:Y:S01]  /*02a0*/  BSSY.RECONVERGENT B2, `(.L_x_278) ;  /* 0x0000037000027945 */ /* 0x000fe20003800200 */
[----:B------:R-:W-:Y:S01]  /*02b0*/  IMAD.MOV.U32 R4, RZ, RZ, 0xbc8f ;  /* 0x0000bc8fff047424 */ /* 0x000fe200078e00ff */
[----:B------:R-:W-:Y:S01]  /*02c0*/  MOV R2, 0x1 ;  /* 0x0000000100027802 */ /* 0x000fe20000000f00 */
[----:B------:R-:W-:Y:S02]  /*02d0*/  IMAD.MOV.U32 R3, RZ, RZ, RZ ;  /* 0x000000ffff037224 */ /* 0x000fe400078e00ff */
[----:B------:R-:W-:-:S07]  /*02e0*/  IMAD.MOV.U32 R0, RZ, RZ, RZ ;  /* 0x000000ffff007224 */ /* 0x000fce00078e00ff */
.L_x_281:
[-C--:B------:R-:W-:Y:S01]  /*02f0*/  IMAD R12, R3, R4.reuse, RZ ;  /* 0x00000004030c7224 */ /* 0x080fe200078e02ff */
[----:B------:R-:W-:Y:S01]  /*0300*/  BSSY.RECONVERGENT B3, `(.L_x_279) ;  /* 0x000002a000037945 */ /* 0x000fe20003800200 */
[----:B------:R-:W-:-:S04]  /*0310*/  IMAD.WIDE.U32 R18, R4, R4, RZ ;  /* 0x0000000404127225 */ /* 0x000fc800078e00ff */
[----:B------:R-:W-:Y:S02]  /*0320*/  IMAD R13, R4, R3, R12 ;  /* 0x00000003040d7224 */ /* 0x000fe400078e020c */
[----:B------:R-:W-:Y:S01]  /*0330*/  IMAD.WIDE.U32 R14, R18, 0x3, RZ ;  /* 0x00000003120e7825 */ /* 0x000fe200078e00ff */
[----:B------:R-:W-:-:S03]  /*0340*/  LOP3.LUT R14, R6, 0x1, RZ, 0xc0, !PT ;  /* 0x00000001060e7812 */ /* 0x000fc600078ec0ff */
[----:B------:R-:W-:Y:S01]  /*0350*/  IMAD.IADD R19, R19, 0x1, R13 ;  /* 0x0000000113137824 */ /* 0x000fe200078e020d */
[----:B------:R-:W-:-:S03]  /*0360*/  ISETP.NE.U32.AND P1, PT, R14, 0x1, PT ;  /* 0x000000010e00780c */ /* 0x000fc60003f25070 */
[----:B------:R-:W-:Y:S01]  /*0370*/  IMAD.WIDE.U32 R12, R19, 0x3, RZ ;  /* 0x00000003130c7825 */ /* 0x000fe200078e00ff */
[----:B------:R-:W-:-:S03]  /*0380*/  ISETP.NE.U32.AND.EX P1, PT, RZ, RZ, PT, P1 ;  /* 0x000000ffff00720c */ /* 0x000fc60003f25110 */
[----:B------:R-:W-:-:S04]  /*0390*/  IMAD.WIDE.U32 R12, P0, R18, -0x7fffffff, R12 ;  /* 0x80000001120c7825 */ /* 0x000fc8000780000c */
[----:B------:R-:W-:Y:S01]  /*03a0*/  IMAD.MOV.U32 R16, RZ, RZ, R13 ;  /* 0x000000ffff107224 */ /* 0x000fe200078e000d */
[----:B------:R-:W-:Y:S02]  /*03b0*/  IADD3.X R17, PT, PT, RZ, RZ, RZ, P0, !PT ;  /* 0x000000ffff117210 */ /* 0x000fe400007fe4ff */
[----:B------:R-:W-:-:S05]  /*03c0*/  IADD3 RZ, P0, PT, R15, R12, RZ ;  /* 0x0000000c0fff7210 */ /* 0x000fca0007f1e0ff */
[----:B------:R-:W-:Y:S01]  /*03d0*/  IMAD.WIDE.U32.X R16, R19, -0x7fffffff, R16, P0 ;  /* 0x8000000113107825 */ /* 0x000fe200000e0410 */
[----:B------:R-:W-:-:S04]  /*03e0*/  ISETP.GT.U32.AND P0, PT, R6, 0x1, PT ;  /* 0x000000010600780c */ /* 0x000fc80003f04070 */
[--C-:B------:R-:W-:Y:S02]  /*03f0*/  SHF.R.U64 R13, R16, 0x1e, R17.reuse ;  /* 0x0000001e100d7819 */ /* 0x100fe40000001211 */
[----:B------:R-:W-:-:S03]  /*0400*/  SHF.R.U32.HI R12, RZ, 0x1e, R17 ;  /* 0x0000001eff0c7819 */ /* 0x000fc60000011611 */
[----:B------:R-:W-:-:S04]  /*0410*/  IMAD.WIDE.U32 R18, R13, -0x7fffffff, R18 ;  /* 0x800000010d127825 */ /* 0x000fc800078e0012 */
[----:B------:R-:W-:Y:S01]  /*0420*/  IMAD R12, R12, -0x7fffffff, RZ ;  /* 0x800000010c0c7824 */ /* 0x000fe200078e02ff */
[----:B------:R-:W-:Y:S06]  /*0430*/  @P1 BRA `(.L_x_280) ;  /* 0x0000000000581947 */ /* 0x000fec0003800000 */
[-C--:B------:R-:W-:Y:S02]  /*0440*/  IMAD R0, R0, R4.reuse, RZ ;  /* 0x0000000400007224 */ /* 0x080fe400078e02ff */
[----:B------:R-:W-:-:S04]  /*0450*/  IMAD.WIDE.U32 R14, R2, R4, RZ ;  /* 0x00000004020e7225 */ /* 0x000fc800078e00ff */
[----:B------:R-:W-:Y:S02]  /*0460*/  IMAD R3, R3, R2, R0 ;  /* 0x0000000203037224 */ /* 0x000fe400078e0200 */
[----:B------:R-:W-:-:S04]  /*0470*/  IMAD.WIDE.U32 R26, R14, 0x5, RZ ;  /* 0x000000050e1a7825 */ /* 0x000fc800078e00ff */
[----:B------:R-:W-:-:S04]  /*0480*/  IMAD.IADD R15, R15, 0x1, R3 ;  /* 0x000000010f0f7824 */ /* 0x000fc800078e0203 */
[----:B------:R-:W-:-:S04]  /*0490*/  IMAD.WIDE.U32 R2, R15, 0x5, RZ ;  /* 0x000000050f027825 */ /* 0x000fc800078e00ff */
[----:B------:R-:W-:-:S04]  /*04a0*/  IMAD.WIDE.U32 R2, P1, R14, 0x2, R2 ;  /* 0x000000020e027825 */ /* 0x000fc80007820002 */
[----:B------:R-:W-:Y:S01]  /*04b0*/  IMAD.MOV.U32 R16, RZ, RZ, R3 ;  /* 0x000000ffff107224 */ /* 0x000fe200078e0003 */
[----:B------:R-:W-:Y:S02]  /*04c0*/  IADD3.X R17, PT, PT, RZ, RZ, RZ, P1, !PT ;  /* 0x000000ffff117210 */ /* 0x000fe40000ffe4ff */
[----:B------:R-:W-:-:S05]  /*04d0*/  IADD3 RZ, P1, PT, R27, R2, RZ ;  /* 0x000000021bff7210 */ /* 0x000fca0007f3e0ff */
[----:B------:R-:W-:-:S03]  /*04e0*/  IMAD.WIDE.U32.X R16, R15, 0x2, R16, P1 ;  /* 0x000000020f107825 */ /* 0x000fc600008e0410 */
[----:B------:R-:W-:-:S05]  /*04f0*/  IADD3 R3, P1, PT, R14, -R16, RZ ;  /* 0x800000100e037210 */ /* 0x000fca0007f3e0ff */
[----:B------:R-:W-:-:S05]  /*0500*/  IMAD.X R0, R15, 0x1, ~R17, P1 ;  /* 0x000000010f007824 */ /* 0x000fca00008e0e11 */
[--C-:B------:R-:W-:Y:S02]  /*0510*/  SHF.R.U64 R3, R3, 0x1, R0.reuse ;  /* 0x0000000103037819 */ /* 0x100fe40000001200 */
[----:B------:R-:W-:Y:S02]  /*0520*/  SHF.R.U32.HI R21, RZ, 0x1, R0 ;  /* 0x00000001ff157819 */ /* 0x000fe40000011600 */
[----:B------:R-:W-:-:S04]  /*0530*/  IADD3 R0, P1, PT, R3, R16, RZ ;  /* 0x0000001003007210 */ /* 0x000fc80007f3e0ff */
[----:B------:R-:W-:-:S04]  /*0540*/  IADD3.X R3, PT, PT, R21, R17, RZ, P1, !PT ;  /* 0x0000001115037210 */ /* 0x000fc80000ffe4ff */
[--C-:B------:R-:W-:Y:S02]  /*0550*/  SHF.R.U64 R17, R0, 0x1e, R3.reuse ;  /* 0x0000001e00117819 */ /* 0x100fe40000001203 */
[----:B------:R-:W-:-:S03]  /*0560*/  SHF.R.U32.HI R0, RZ, 0x1e, R3 ;  /* 0x0000001eff007819 */ /* 0x000fc60000011603 */
[----:B------:R-:W-:-:S04]  /*0570*/  IMAD.WIDE.U32 R2, R17, -0x7fffffff, R14 ;  /* 0x8000000111027825 */ /* 0x000fc800078e000e */
[----:B------:R-:W-:-:S05]  /*0580*/  IMAD R0, R0, -0x7fffffff, RZ ;  /* 0x8000000100007824 */ /* 0x000fca00078e02ff */
[----:B------:R-:W-:-:S07]  /*0590*/  IADD3 R0, PT, PT, R3, -R17, R0 ;  /* 0x8000001103007210 */ /* 0x000fce0007ffe000 */
.L_x_280:
[----:B------:R-:W-:Y:S05]  /*05a0*/  BSYNC.RECONVERGENT B3 ;  /* 0x0000000000037941 */ /* 0x000fea0003800200 */
.L_x_279:
[----:B------:R-:W-:Y:S01]  /*05b0*/  ISETP.GT.U32.AND.EX P0, PT, R5, RZ, PT, P0 ;  /* 0x000000ff0500720c */ /* 0x000fe20003f04100 */
[----:B------:R-:W-:Y:S01]  /*05c0*/  IMAD.MOV.U32 R4, RZ, RZ, R18 ;  /* 0x000000ffff047224 */ /* 0x000fe200078e0012 */
[--C-:B------:R-:W-:Y:S02]  /*05d0*/  SHF.R.U64 R6, R6, 0x1, R5.reuse ;  /* 0x0000000106067819 */ /* 0x100fe40000001205 */
[----:B------:R-:W-:Y:S02]  /*05e0*/  SHF.R.U32.HI R5, RZ, 0x1, R5 ;  /* 0x00000001ff057819 */ /* 0x000fe40000011605 */
[----:B------:R-:W-:-:S07]  /*05f0*/  IADD3 R3, PT, PT, R19, -R13, R12 ;  /* 0x8000000d13037210 */ /* 0x000fce0007ffe00c */
[----:B------:R-:W-:Y:S05]  /*0600*/  @P0 BRA `(.L_x_281) ;  /* 0xfffffffc00380947 */ /* 0x000fea000383ffff */
[----:B------:R-:W-:Y:S05]  /*0610*/  BSYNC.RECONVERGENT B2 ;  /* 0x0000000000027941 */ /* 0x000fea0003800200 */
.L_x_278:
[----:B------:R-:W-:-:S04]  /*0620*/  IMAD.HI.U32 R3, R2, 0x3, RZ ;  /* 0x0000000302037827 */ /* 0x000fc800078e00ff */
[----:B------:R-:W-:-:S05]  /*0630*/  IMAD.IADD R0, R2, 0x1, -R3 ;  /* 0x0000000102007824 */ /* 0x000fca00078e0a03 */
[----:B------:R-:W-:-:S04]  /*0640*/  LEA.HI R0, R0, R3, RZ, 0x1f ;  /* 0x0000000300007211 */ /* 0x000fc800078ff8ff */
[----:B------:R-:W-:-:S05]  /*0650*/  SHF.R.U32.HI R3, RZ, 0x1e, R0 ;  /* 0x0000001eff037819 */ /* 0x000fca0000011600 */
[----:B------:R-:W-:-:S07]  /*0660*/  IMAD R2, R3, -0x7fffffff, R2 ;  /* 0x8000000103027824 */ /* 0x000fce00078e0202 */
.L_x_277:
[----:B------:R-:W-:Y:S05]  /*0670*/  BSYNC.RECONVERGENT B1 ;  /* 0x0000000000017941 */ /* 0x000fea0003800200 */
.L_x_276:
[----:B------:R-:W-:Y:S01]  /*0680*/  IMAD.HI.U32 R0, R2, -0x4370ec6f, RZ ;  /* 0xbc8f139102007827 */ /* 0x000fe200078e00ff */
[----:B------:R-:W0:Y:S04]  /*0690*/  LDCU UR6, c[0x0][0x38c] ;  /* 0x00007180ff0677ac */ /* 0x000e280008000800 */
[----:B------:R-:W-:-:S05]  /*06a0*/  SHF.R.U32.HI R3, RZ, 0xf, R0 ;  /* 0x0000000fff037819 */ /* 0x000fca0000011600 */
[C---:B------:R-:W-:Y:S02]  /*06b0*/  IMAD R2, R3.reuse, -0xadc8, R2 ;  /* 0xffff523803027824 */ /* 0x040fe400078e0202 */
[----:B------:R-:W-:Y:S02]  /*06c0*/  IMAD R3, R3, 0xd47, RZ ;  /* 0x00000d4703037824 */ /* 0x000fe400078e02ff */
[----:B------:R-:W-:-:S03]  /*06d0*/  IMAD R2, R2, 0xbc8f, RZ ;  /* 0x0000bc8f02027824 */ /* 0x000fc600078e02ff */
[----:B------:R-:W-:Y:S02]  /*06e0*/  LOP3.LUT R5, R3, 0x7fffffff, RZ, 0x3c, !PT ;  /* 0x7fffffff03057812 */ /* 0x000fe400078e3cff */
[----:B------:R-:W-:-:S13]  /*06f0*/  ISETP.GE.U32.AND P0, PT, R2, R3, PT ;  /* 0x000000030200720c */ /* 0x000fda0003f06070 */
[----:B------:R-:W-:-:S04]  /*0700*/  @P0 IADD3 R5, PT, PT, -R3, RZ, RZ ;  /* 0x000000ff03050210 */ /* 0x000fc80007ffe1ff */
[----:B------:R-:W-:Y:S01]  /*0710*/  IADD3 R5, PT, PT, R2, -0x1, R5 ;  /* 0xffffffff02057810 */ /* 0x000fe20007ffe005 */
[----:B------:R-:W-:-:S03]  /*0720*/  IMAD.WIDE R2, R7, 0x4, R10 ;  /* 0x0000000407027825 */ /* 0x000fc600078e020a */
[----:B------:R-:W-:-:S05]  /*0730*/  I2FP.F32.U32 R5, R5 ;  /* 0x0000000500057245 */ /* 0x000fca0000201000 */
[----:B------:R-:W-:-:S04]  /*0740*/  FMUL R5, R5, 4.6566128730773925781e-10 ;  /* 0x3000000005057820 */ /* 0x000fc80000400000 */
[----:B0-----:R-:W-:-:S05]  /*0750*/  FFMA R5, R8, R5, UR6 ;  /* 0x0000000608057e23 */ /* 0x001fca0008000005 */
[----:B------:R0:W-:Y:S02]  /*0760*/  STG.E desc[UR4][R2.64], R5 ;  /* 0x0000000502007986 */ /* 0x0001e4000c101904 */
.L_x_275:
[----:B------:R-:W-:Y:S05]  /*0770*/  BSYNC.RECONVERGENT B0 ;  /* 0x0000000000007941 */ /* 0x000fea0003800200 */
.L_x_274:
[----:B------:R-:W-:Y:S05]  /*0780*/  @P2 BRA `(.L_x_282) ;  /* 0xfffffff800902947 */ /* 0x000fea000383ffff */
[----:B------:R-:W-:Y:S05]  /*0790*/  EXIT ;  /* 0x000000000000794d */ /* 0x000fea0003800000 */
.L_x_273:
[----:B------:R-:W-:-:S13]  /*07a0*/  ISETP.GE.AND P0, PT, R4, 0x1, PT ;  /* 0x000000010400780c */ /* 0x000fda0003f06270 */
[----:B------:R-:W-:Y:S05]  /*07b0*/  @!P0 EXIT ;  /* 0x000000000000894d */ /* 0x000fea0003800000 */
[----:B------:R-:W0:Y:S01]  /*07c0*/  LDC R12, c[0x0][0x38c] ;  /* 0x0000e300ff0c7b82 */ /* 0x000e220000000800 */
[----:B------:R-:W1:Y:S01]  /*07d0*/  S2R R0, SR_TID.X ;  /* 0x0000000000007919 */ /* 0x000e620000002100 */
[----:B------:R-:W0:Y:S01]  /*07e0*/  LDCU UR6, c[0x0][0x390] ;  /* 0x00007200ff0677ac */ /* 0x000e220008000800 */
[----:B------:R-:W-:Y:S02]  /*07f0*/  IMAD.MOV.U32 R13, RZ, RZ, RZ ;  /* 0x000000ffff0d7224 */ /* 0x000fe400078e00ff */
[----:B01----:R-:W-:-:S07]  /*0800*/  FADD R12, -R12, UR6 ;  /* 0x000000060c0c7e21 */ /* 0x003fce0008000100 */
.L_x_289:
[----:B------:R-:W-:Y:S01]  /*0810*/  IMAD R15, R13, 0x80, R0 ;  /* 0x000000800d0f7824 */ /* 0x000fe200078e0200 */
[----:B------:R-:W-:Y:S01]  /*0820*/  BSSY.RECONVERGENT B0, `(.L_x_283) ;  /* 0x0000042000007945 */ /* 0x000fe20003800200 */
[----:B------:R-:W-:-:S03]  /*0830*/  IMAD.MOV.U32 R18, RZ, RZ, 0x1 ;  /* 0x00000001ff127424 */ /* 0x000fc600078e00ff */
[----:B------:R-:W-:-:S04]  /*0840*/  IADD3 R14, PT, PT, R22, R15, RZ ;  /* 0x0000000f160e7210 */ /* 0x000fc80007ffe0ff */
[----:B------:R-:W-:-:S13]  /*0850*/  ISETP.NE.AND P0, PT, R14, RZ, PT ;  /* 0x000000ff0e00720c */ /* 0x000fda0003f05270 */
[----:B0-----:R-:W-:Y:S05]  /*0860*/  @!P0 BRA `(.L_x_284) ;  /* 0x0000000000f48947 */ /* 0x001fea0003800000 */
[----:B------:R-:W-:Y:S01]  /*0870*/  HFMA2 R21, -RZ, RZ, 0, -1.1396484375 ;  /* 0x0000bc8fff157431 */ /* 0x000fe200000001ff */
[----:B------:R-:W-:Y:S01]  /*0880*/  BSSY.RECONVERGENT B1, `(.L_x_285) ;  /* 0x0000036000017945 */ /* 0x000fe20003800200 */
[----:B------:R-:W-:Y:S01]  /*0890*/  CS2R R16, SRZ ;  /* 0x0000000000107805 */ /* 0x000fe2000001ff00 */
[----:B------:R-:W-:Y:S01]  /*08a0*/  IMAD.MOV.U32 R18, RZ, RZ, 0x1 ;  /* 0x00000001ff127424 */ /* 0x000fe200078e00ff */
[----:B------:R-:W-:-:S07]  /*08b0*/  MOV R19, RZ ;  /* 0x000000ff00137202 */ /* 0x000fce0000000f00 */
.L_x_288:
        /* <DEDUP_REMOVED lines=23> */
[----:B------:R-:W-:-:S05]  /*0a30*/  IMAD R19, R16, R18, R19 ;  /* 0x0000001210137224 */ /* 0x000fca00078e0213 */
[----:B------:R-:W-:Y:S01]  /*0a40*/  IADD3 R5, PT, PT, R5, R19, RZ ;  /* 0x0000001305057210 */ /* 0x000fe20007ffe0ff */
[----:B------:R-:W-:-:S04]  /*0a50*/  IMAD.WIDE.U32 R18, R4, 0x5, RZ ;  /* 0x0000000504127825 */ /* 0x000fc800078e00ff */
[----:B------:R-:W-:-:S04]  /*0a60*/  IMAD.WIDE.U32 R8, R5, 0x5, RZ ;  /* 0x0000000505087825 */ /* 0x000fc800078e00ff */
[----:B------:R-:W-:-:S04]  /*0a70*/  IMAD.WIDE.U32 R8, P1, R4, 0x2, R8 ;  /* 0x0000000204087825 */ /* 0x000fc80007820008 */
[----:B------:R-:W-:Y:S01]  /*0a80*/  IMAD.X R21, RZ, RZ, RZ, P1 ;  /* 0x000000ffff157224 */ /* 0x000fe200008e06ff */
[----:B------:R-:W-:Y:S02]  /*0a90*/  IADD3 RZ, P1, PT, R19, R8, RZ ;  /* 0x0000000813ff7210 */ /* 0x000fe40007f3e0ff */
[----:B------:R-:W-:-:S05]  /*0aa0*/  MOV R20, R9 ;  /* 0x0000000900147202 */ /* 0x000fca0000000f00 */
        /* <DEDUP_REMOVED lines=12> */
.L_x_287:
[----:B------:R-:W-:Y:S05]  /*0b70*/  BSYNC.RECONVERGENT B2 ;  /* 0x0000000000027941 */ /* 0x000fea0003800200 */
.L_x_286:
[----:B------:R-:W-:Y:S01]  /*0b80*/  ISETP.GT.U32.AND.EX P0, PT, R17, RZ, PT, P0 ;  /* 0x000000ff1100720c */ /* 0x000fe20003f04100 */
[----:B------:R-:W-:Y:S01]  /*0b90*/  IMAD.MOV.U32 R21, RZ, RZ, R2 ;  /* 0x000000ffff157224 */ /* 0x000fe200078e0002 */
[--C-:B------:R-:W-:Y:S02]  /*0ba0*/  SHF.R.U64 R14, R14, 0x1, R17.reuse ;  /* 0x000000010e0e7819 */ /* 0x100fe40000001211 */
[----:B------:R-:W-:Y:S02]  /*0bb0*/  SHF.R.U32.HI R17, RZ, 0x1, R17 ;  /* 0x00000001ff117819 */ /* 0x000fe40000011611 */
[----:B------:R-:W-:-:S07]  /*0bc0*/  IADD3 R16, PT, PT, R3, -R7, R6 ;  /* 0x8000000703107210 */ /* 0x000fce0007ffe006 */
[----:B------:R-:W-:Y:S05]  /*0bd0*/  @P0 BRA `(.L_x_288) ;  /* 0xfffffffc00380947 */ /* 0x000fea000383ffff */
[----:B------:R-:W-:Y:S05]  /*0be0*/  BSYNC.RECONVERGENT B1 ;  /* 0x0000000000017941 */ /* 0x000fea0003800200 */
.L_x_285:
[----:B------:R-:W-:-:S05]  /*0bf0*/  IMAD.HI.U32 R3, R18, 0x3, RZ ;  /* 0x0000000312037827 */ /* 0x000fca00078e00ff */
[----:B------:R-:W-:-:S04]  /*0c00*/  IADD3 R2, PT, PT, -R3, R18, RZ ;  /* 0x0000001203027210 */ /* 0x000fc80007ffe1ff */
[----:B------:R-:W-:-:S04]  /*0c10*/  LEA.HI R2, R2, R3, RZ, 0x1f ;  /* 0x0000000302027211 */ /* 0x000fc800078ff8ff */
[----:B------:R-:W-:-:S05]  /*0c20*/  SHF.R.U32.HI R3, RZ, 0x1e, R2 ;  /* 0x0000001eff037819 */ /* 0x000fca0000011602 */
[----:B------:R-:W-:-:S07]  /*0c30*/  IMAD R18, R3, -0x7fffffff, R18 ;  /* 0x8000000103127824 */ /* 0x000fce00078e0212 */
.L_x_284:
[----:B------:R-:W-:Y:S05]  /*0c40*/  BSYNC.RECONVERGENT B0 ;  /* 0x0000000000007941 */ /* 0x000fea0003800200 */
.L_x_283:
[----:B------:R-:W-:Y:S01]  /*0c50*/  IMAD.HI.U32 R2, R18, -0x4370ec6f, RZ ;  /* 0xbc8f139112027827 */ /* 0x000fe200078e00ff */
[----:B------:R-:W0:Y:S01]  /*0c60*/  LDCU.64 UR6, c[0x0][0x388] ;  /* 0x00007100ff0677ac */ /* 0x000e220008000a00 */
[----:B------:R-:W-:-:S03]  /*0c70*/  IADD3 R13, PT, PT, R13, 0x1, RZ ;  /* 0x000000010d0d7810 */ /* 0x000fc60007ffe0ff */
[----:B------:R-:W-:-:S05]  /*0c80*/  SHF.R.U32.HI R3, RZ, 0xf, R2 ;  /* 0x0000000fff037819 */ /* 0x000fca0000011602 */
[C---:B------:R-:W-:Y:S02]  /*0c90*/  IMAD R18, R3.reuse, -0xadc8, R18 ;  /* 0xffff523803127824 */ /* 0x040fe400078e0212 */
[----:B------:R-:W-:Y:S02]  /*0ca0*/  IMAD R3, R3, 0xd47, RZ ;  /* 0x00000d4703037824 */ /* 0x000fe400078e02ff */
[----:B------:R-:W-:-:S03]  /*0cb0*/  IMAD R18, R18, 0xbc8f, RZ ;  /* 0x0000bc8f12127824 */ /* 0x000fc600078e02ff */
[----:B------:R-:W-:Y:S02]  /*0cc0*/  LOP3.LUT R5, R3, 0x7fffffff, RZ, 0x3c, !PT ;  /* 0x7fffffff03057812 */ /* 0x000fe400078e3cff */
[----:B------:R-:W-:-:S13]  /*0cd0*/  ISETP.GE.U32.AND P0, PT, R18, R3, PT ;  /* 0x000000031200720c */ /* 0x000fda0003f06070 */
[----:B------:R-:W-:Y:S01]  /*0ce0*/  @P0 IMAD.MOV R5, RZ, RZ, -R3 ;  /* 0x000000ffff050224 */ /* 0x000fe200078e0a03 */
[----:B0-----:R-:W-:Y:S01]  /*0cf0*/  ISETP.NE.AND P0, PT, R13, UR6, PT ;  /* 0x000000060d007c0c */ /* 0x001fe2000bf05270 */
[----:B------:R-:W-:-:S03]  /*0d00*/  IMAD.WIDE R2, R15, 0x4, R10 ;  /* 0x000000040f027825 */ /* 0x000fc600078e020a */
[----:B------:R-:W-:-:S04]  /*0d10*/  IADD3 R5, PT, PT, R18, -0x1, R5 ;  /* 0xffffffff12057810 */ /* 0x000fc80007ffe005 */
[----:B------:R-:W-:-:S05]  /*0d20*/  I2FP.F32.U32 R5, R5 ;  /* 0x0000000500057245 */ /* 0x000fca0000201000 */
[----:B------:R-:W-:-:S04]  /*0d30*/  FMUL R5, R5, 4.6566128730773925781e-10 ;  /* 0x3000000005057820 */ /* 0x000fc80000400000 */
[----:B------:R-:W-:-:S05]  /*0d40*/  FFMA R5, R12, R5, UR7 ;  /* 0x000000070c057e23 */ /* 0x000fca0008000005 */
[----:B------:R0:W-:Y:S01]  /*0d50*/  STG.E desc[UR4][R2.64], R5 ;  /* 0x0000000502007986 */ /* 0x0001e2000c101904 */
[----:B------:R-:W-:Y:S05]  /*0d60*/  @!P0 EXIT ;  /* 0x000000000000894d */ /* 0x000fea0003800000 */
[----:B------:R-:W-:Y:S05]  /*0d70*/  BRA `(.L_x_289) ;  /* 0xfffffff800a47947 */ /* 0x000fea000383ffff */
.L_x_290:
        /* <DEDUP_REMOVED lines=16> */
.L_x_320:


//--------------------- .text._ZN3cub18CUB_300001_SM_10006detail9transform16transform_kernelINS2_10policy_hubILb1EN4cuda3std3__45tupleIJN6thrust24THRUST_300001_SM_1000_NS17counting_iteratorIjNSA_11use_defaultESC_SC_EEEEEE10policy1000Ei3prgNSA_6detail15normal_iteratorINSA_10device_ptrIfEEEEJSD_EEEvT0_iT1_T2_DpNS2_10kernel_argIT3_EE --------------------------
	.section	.text._ZN3cub18CUB_300001_SM_10006detail9transform16transform_kernelINS2_10policy_hubILb1EN4cuda3std3__45tupleIJN6thrust24THRUST_300001_SM_1000_NS17counting_iteratorIjNSA_11use_defaultESC_SC_EEEEEE10policy1000Ei3prgNSA_6detail15normal_iteratorINSA_10device_ptrIfEEEEJSD_EEEvT0_iT1_T2_DpNS2_10kernel_argIT3_EE,"ax",@progbits
	.align	128
        .global         _ZN3cub18CUB_300001_SM_10006detail9transform16transform_kernelINS2_10policy_hubILb1EN4cuda3std3__45tupleIJN6thrust24THRUST_300001_SM_1000_NS17counting_iteratorIjNSA_11use_defaultESC_SC_EEEEEE10policy1000Ei3prgNSA_6detail15normal_iteratorINSA_10device_ptrIfEEEEJSD_EEEvT0_iT1_T2_DpNS2_10kernel_argIT3_EE
        .type           _ZN3cub18CUB_300001_SM_10006detail9transform16transform_kernelINS2_10policy_hubILb1EN4cuda3std3__45tupleIJN6thrust24THRUST_300001_SM_1000_NS17counting_iteratorIjNSA_11use_defaultESC_SC_EEEEEE10policy1000Ei3prgNSA_6detail15normal_iteratorINSA_10device_ptrIfEEEEJSD_EEEvT0_iT1_T2_DpNS2_10kernel_argIT3_EE,@function
        .size           _ZN3cub18CUB_300001_SM_10006detail9transform16transform_kernelINS2_10policy_hubILb1EN4cuda3std3__45tupleIJN6thrust24THRUST_300001_SM_1000_NS17counting_iteratorIjNSA_11use_defaultESC_SC_EEEEEE10policy1000Ei3prgNSA_6detail15normal_iteratorINSA_10device_ptrIfEEEEJSD_EEEvT0_iT1_T2_DpNS2_10kernel_argIT3_EE,(.L_x_321 - _ZN3cub18CUB_300001_SM_10006detail9transform16transform_kernelINS2_10policy_hubILb1EN4cuda3std3__45tupleIJN6thrust24THRUST_300001_SM_1000_NS17counting_iteratorIjNSA_11use_defaultESC_SC_EEEEEE10policy1000Ei3prgNSA_6detail15normal_iteratorINSA_10device_ptrIfEEEEJSD_EEEvT0_iT1_T2_DpNS2_10kernel_argIT3_EE)
        .other          _ZN3cub18CUB_300001_SM_10006detail9transform16transform_kernelINS2_10policy_hubILb1EN4cuda3std3__45tupleIJN6thrust24THRUST_300001_SM_1000_NS17counting_iteratorIjNSA_11use_defaultESC_SC_EEEEEE10policy1000Ei3prgNSA_6detail15normal_iteratorINSA_10device_ptrIfEEEEJSD_EEEvT0_iT1_T2_DpNS2_10kernel_argIT3_EE,@"STO_CUDA_ENTRY STV_DEFAULT"
_ZN3cub18CUB_300001_SM_10006detail9transform16transform_kernelINS2_10policy_hubILb1EN4cuda3std3__45tupleIJN6thrust24THRUST_300001_SM_1000_NS17counting_iteratorIjNSA_11use_defaultESC_SC_EEEEEE10policy1000Ei3prgNSA_6detail15normal_iteratorINSA_10device_ptrIfEEEEJSD_EEEvT0_iT1_T2_DpNS2_10kernel_argIT3_EE:
.text._ZN3cub18CUB_300001_SM_10006detail9transform16transform_kernelINS2_10policy_hubILb1EN4cuda3std3__45tupleIJN6thrust24THRUST_300001_SM_1000_NS17counting_iteratorIjNSA_11use_defaultESC_SC_EEEEEE10policy1000Ei3prgNSA_6detail15normal_iteratorINSA_10device_ptrIfEEEEJSD_EEEvT0_iT1_T2_DpNS2_10kernel_argIT3_EE:
[----:B------:R-:W-:Y:S08]  /*0000*/  LDC R1, c[0x0][0x37c] ;  /* 0x0000df00ff017b82 */ /* 0x000ff00000000800 */
[----:B------:R-:W0:Y:S01]  /*0010*/  LDC.64 R6, c[0x0][0x380] ;  /* 0x0000e000ff067b82 */ /* 0x000e220000000a00 */
[----:B------:R-:W1:Y:S07]  /*0020*/  LDCU UR6, c[0x0][0x398] ;  /* 0x00007300ff0677ac */ /* 0x000e6e0008000800 */
[----:B------:R-:W2:Y:S08]  /*0030*/  S2UR UR4, SR_CTAID.X ;  /* 0x00000000000479c3 */ /* 0x000eb00000002500 */
[----:B------:R-:W3:Y:S01]  /*0040*/  LDC.64 R10, c[0x0][0x390] ;  /* 0x0000e400ff0a7b82 */ /* 0x000ee20000000a00 */
[----:B0-----:R-:W-:-:S04]  /*0050*/  IMAD.SHL.U32 R24, R7, 0x80, RZ ;  /* 0x0000008007187824 */ /* 0x001fc800078e00ff */
[----:B--2---:R-:W-:Y:S01]  /*0060*/  IMAD R3, R24, UR4, RZ ;  /* 0x0000000418037c24 */ /* 0x004fe2000f8e02ff */
[----:B------:R-:W0:Y:S03]  /*0070*/  LDCU.64 UR4, c[0x0][0x358] ;  /* 0x00006b00ff0477ac */ /* 0x000e260008000a00 */
[----:B------:R-:W-:Y:S01]  /*0080*/  IMAD.IADD R5, R6, 0x1, -R3 ;  /* 0x0000000106057824 */ /* 0x000fe200078e0a03 */
[C---:B-1----:R-:W-:Y:S01]  /*0090*/  IADD3 R22, PT, PT, R3.reuse, UR6, RZ ;  /* 0x0000000603167c10 */ /* 0x042fe2000fffe0ff */
[----:B---3--:R-:W-:-:S03]  /*00a0*/  IMAD.WIDE R10, R3, 0x4, R10 ;  /* 0x00000004030a7825 */ /* 0x008fc600078e020a */
[CC--:B------:R-:W-:Y:S02]  /*00b0*/  ISETP.GT.AND P0, PT, R24.reuse, R5.reuse, PT ;  /* 0x000000051800720c */ /* 0x0c0fe40003f04270 */
[----:B------:R-:W-:-:S11]  /*00c0*/  VIMNMX R24, PT, PT, R24, R5, PT ;  /* 0x0000000518187248 */ /* 0x000fd60003fe0100 */
[----:B0-----:R-:W-:Y:S05]  /*00d0*/  @P0 BRA `(.L_x_291) ;  /* 0x0000000400780947 */ /* 0x001fea0003800000 */
[----:B------:R-:W-:-:S13]  /*00e0*/  ISETP.GE.AND P0, PT, R7, 0x1, PT ;  /* 0x000000010700780c */ /* 0x000fda0003f06270 */
[----:B------:R-:W-:Y:S05]  /*00f0*/  @!P0 EXIT ;  /* 0x000000000000894d */ /* 0x000fea0003800000 */
[----:B------:R-:W0:Y:S01]  /*0100*/  LDC.64 R2, c[0x0][0x388] ;  /* 0x0000e200ff027b82 */ /* 0x000e220000000a00 */
[----:B------:R-:W1:Y:S01]  /*0110*/  S2R R0, SR_TID.X ;  /* 0x0000000000007919 */ /* 0x000e620000002100 */
[----:B------:R-:W-:Y:S02]  /*0120*/  IMAD.MOV.U32 R13, RZ, RZ, RZ ;  /* 0x000000ffff0d7224 */ /* 0x000fe400078e00ff */
[----:B01----:R-:W-:-:S07]  /*0130*/  FADD R12, R3, -R2 ;  /* 0x80000002030c7221 */ /* 0x003fce0000000000 */
.L_x_298:
[----:B------:R-:W-:Y:S01]  /*0140*/  LEA R15, R13, R0, 0x7 ;  /* 0x000000000d0f7211 */ /* 0x000fe200078e38ff */
[----:B------:R-:W-:Y:S01]  /*0150*/  BSSY.RECONVERGENT B0, `(.L_x_292) ;  /* 0x0000042000007945 */ /* 0x000fe20003800200 */
[----:B------:R-:W-:-:S03]  /*0160*/  HFMA2 R18, -RZ, RZ, 0, 5.9604644775390625e-08 ;  /* 0x00000001ff127431 */ /* 0x000fc600000001ff */
[----:B------:R-:W-:-:S05]  /*0170*/  IMAD.IADD R14, R22, 0x1, R15 ;  /* 0x00000001160e7824 */ /* 0x000fca00078e020f */
[----:B------:R-:W-:-:S13]  /*0180*/  ISETP.NE.AND P0, PT, R14, RZ, PT ;  /* 0x000000ff0e00720c */ /* 0x000fda0003f05270 */
[----:B0-----:R-:W-:Y:S05]  /*0190*/  @!P0 BRA `(.L_x_293) ;  /* 0x0000000000f48947 */ /* 0x001fea0003800000 */
[----:B------:R-:W-:Y:S01]  /*01a0*/  BSSY.RECONVERGENT B1, `(.L_x_294) ;  /* 0x0000037000017945 */ /* 0x000fe20003800200 */
[----:B------:R-:W-:Y:S01]  /*01b0*/  CS2R R16, SRZ ;  /* 0x0000000000107805 */ /* 0x000fe2000001ff00 */
[----:B------:R-:W-:Y:S01]  /*01c0*/  IMAD.MOV.U32 R21, RZ, RZ, 0xbc8f ;  /* 0x0000bc8fff157424 */ /* 0x000fe200078e00ff */
[----:B------:R-:W-:Y:S01]  /*01d0*/  MOV R18, 0x1 ;  /* 0x0000000100127802 */ /* 0x000fe20000000f00 */
[----:B------:R-:W-:-:S07]  /*01e0*/  IMAD.MOV.U32 R19, RZ, RZ, RZ ;  /* 0x000000ffff137224 */ /* 0x000fce00078e00ff */
.L_x_297:
[-C--:B------:R-:W-:Y:S01]  /*01f0*/  IMAD R4, R16, R21.reuse, RZ ;  /* 0x0000001510047224 */ /* 0x080fe200078e02ff */
[----:B------:R-:W-:Y:S01]  /*0200*/  BSSY.RECONVERGENT B2, `(.L_x_295) ;  /* 0x000002a000027945 */ /* 0x000fe20003800200 */
[----:B------:R-:W-:-:S04]  /*0210*/  IMAD.WIDE.U32 R2, R21, R21, RZ ;  /* 0x0000001515027225 */ /* 0x000fc800078e00ff */
[----:B------:R-:W-:Y:S02]  /*0220*/  IMAD R5, R21, R16, R4 ;  /* 0x0000001015057224 */ /* 0x000fe400078e0204 */
[----:B------:R-:W-:Y:S01]  /*0230*/  IMAD.WIDE.U32 R6, R2, 0x3, RZ ;  /* 0x0000000302067825 */ /* 0x000fe200078e00ff */
[----:B------:R-:W-:Y:S02]  /*0240*/  LOP3.LUT R6, R14, 0x1, RZ, 0xc0, !PT ;  /* 0x000000010e067812 */ /* 0x000fe400078ec0ff */
[----:B------:R-:W-:Y:S02]  /*0250*/  IADD3 R3, PT, PT, R3, R5, RZ ;  /* 0x0000000503037210 */ /* 0x000fe40007ffe0ff */
[----:B------:R-:W-:-:S03]  /*0260*/  ISETP.NE.U32.AND P1, PT, R6, 0x1, PT ;  /* 0x000000010600780c */ /* 0x000fc60003f25070 */
[----:B------:R-:W-:Y:S01]  /*0270*/  IMAD.WIDE.U32 R4, R3, 0x3, RZ ;  /* 0x0000000303047825 */ /* 0x000fe200078e00ff */
[----:B------:R-:W-:-:S03]  /*0280*/  ISETP.NE.U32.AND.EX P1, PT, RZ, RZ, PT, P1 ;  /* 0x000000ffff00720c */ /* 0x000fc60003f25110 */
[----:B------:R-:W-:-:S04]  /*0290*/  IMAD.WIDE.U32 R4, P0, R2, -0x7fffffff, R4 ;  /* 0x8000000102047825 */ /* 0x000fc80007800004 */
[----:B------:R-:W-:Y:S01]  /*02a0*/  IMAD.X R9, RZ, RZ, RZ, P0 ;  /* 0x000000ffff097224 */ /* 0x000fe200000e06ff */
[----:B------:R-:W-:Y:S02]  /*02b0*/  IADD3 RZ, P0, PT, R7, R4, RZ ;  /* 0x0000000407ff7210 */ /* 0x000fe40007f1e0ff */
[----:B------:R-:W-:-:S05]  /*02c0*/  MOV R8, R5 ;  /* 0x0000000500087202 */ /* 0x000fca0000000f00 */
        /* <DEDUP_REMOVED lines=9> */
[----:B------:R-:W-:-:S04]  /*0360*/  IMAD R19, R16, R18, R19 ;  /* 0x0000001210137224 */ /* 0x000fc800078e0213 */
[----:B------:R-:W-:Y:S02]  /*0370*/  IMAD.IADD R5, R5, 0x1, R19 ;  /* 0x0000000105057824 */ /* 0x000fe400078e0213 */
[----:B------:R-:W-:-:S04]  /*0380*/  IMAD.WIDE.U32 R18, R4, 0x5, RZ ;  /* 0x0000000504127825 */ /* 0x000fc800078e00ff */
[----:B------:R-:W-:-:S04]  /*0390*/  IMAD.WIDE.U32 R8, R5, 0x5, RZ ;  /* 0x0000000505087825 */ /* 0x000fc800078e00ff */
[----:B------:R-:W-:-:S04]  /*03a0*/  IMAD.WIDE.U32 R8, P1, R4, 0x2, R8 ;  /* 0x0000000204087825 */ /* 0x000fc80007820008 */
[----:B------:R-:W-:Y:S01]  /*03b0*/  IMAD.MOV.U32 R20, RZ, RZ, R9 ;  /* 0x000000ffff147224 */ /* 0x000fe200078e0009 */
[----:B------:R-:W-:Y:S02]  /*03c0*/  IADD3.X R21, PT, PT, RZ, RZ, RZ, P1, !PT ;  /* 0x000000ffff157210 */ /* 0x000fe40000ffe4ff */
[----:B------:R-:W-:-:S05]  /*03d0*/  IADD3 RZ, P1, PT, R19, R8, RZ ;  /* 0x0000000813ff7210 */ /* 0x000fca0007f3e0ff */
[----:B------:R-:W-:-:S03]  /*03e0*/  IMAD.WIDE.U32.X R20, R5, 0x2, R20, P1 ;  /* 0x0000000205147825 */ /* 0x000fc600008e0414 */
[----:B------:R-:W-:-:S04]  /*03f0*/  IADD3 R9, P1, PT, R4, -R20, RZ ;  /* 0x8000001404097210 */ /* 0x000fc80007f3e0ff */
[----:B------:R-:W-:-:S04]  /*0400*/  IADD3.X R8, PT, PT, R5, ~R21, RZ, P1, !PT ;  /* 0x8000001505087210 */ /* 0x000fc80000ffe4ff */
[--C-:B------:R-:W-:Y:S02]  /*0410*/  SHF.R.U64 R9, R9, 0x1, R8.reuse ;  /* 0x0000000109097819 */ /* 0x100fe40000001208 */
[----:B------:R-:W-:Y:S02]  /*0420*/  SHF.R.U32.HI R19, RZ, 0x1, R8 ;  /* 0x00000001ff137819 */ /* 0x000fe40000011608 */
[----:B------:R-:W-:-:S05]  /*0430*/  IADD3 R9, P1, PT, R9, R20, RZ ;  /* 0x0000001409097210 */ /* 0x000fca0007f3e0ff */
[----:B------:R-:W-:-:S05]  /*0440*/  IMAD.X R8, R19, 0x1, R21, P1 ;  /* 0x0000000113087824 */ /* 0x000fca00008e0615 */
[--C-:B------:R-:W-:Y:S02]  /*0450*/  SHF.R.U64 R9, R9, 0x1e, R8.reuse ;  /* 0x0000001e09097819 */ /* 0x100fe40000001208 */
[----:B------:R-:W-:-:S03]  /*0460*/  SHF.R.U32.HI R8, RZ, 0x1e, R8 ;  /* 0x0000001eff087819 */ /* 0x000fc60000011608 */
[----:B------:R-:W-:-:S04]  /*0470*/  IMAD.WIDE.U32 R18, R9, -0x7fffffff, R4 ;  /* 0x8000000109127825 */ /* 0x000fc800078e0004 */
[----:B------:R-:W-:-:S05]  /*0480*/  IMAD R8, R8, -0x7fffffff, RZ ;  /* 0x8000000108087824 */ /* 0x000fca00078e02ff */
[----:B------:R-:W-:-:S07]  /*0490*/  IADD3 R19, PT, PT, R19, -R9, R8 ;  /* 0x8000000913137210 */ /* 0x000fce0007ffe008 */
.L_x_296:
[----:B------:R-:W-:Y:S05]  /*04a0*/  BSYNC.RECONVERGENT B2 ;  /* 0x0000000000027941 */ /* 0x000fea0003800200 */
.L_x_295:
[----:B------:R-:W-:Y:S02]  /*04b0*/  ISETP.GT.U32.AND.EX P0, PT, R17, RZ, PT, P0 ;  /* 0x000000ff1100720c */ /* 0x000fe40003f04100 */
[--C-:B------:R-:W-:Y:S02]  /*04c0*/  SHF.R.U64 R14, R14, 0x1, R17.reuse ;  /* 0x000000010e0e7819 */ /* 0x100fe40000001211 */
[----:B------:R-:W-:Y:S02]  /*04d0*/  SHF.R.U32.HI R17, RZ, 0x1, R17 ;  /* 0x00000001ff117819 */ /* 0x000fe40000011611 */
[----:B------:R-:W-:Y:S02]  /*04e0*/  IADD3 R16, PT, PT, R3, -R7, R6 ;  /* 0x8000000703107210 */ /* 0x000fe40007ffe006 */
[----:B------:R-:W-:-:S05]  /*04f0*/  MOV R21, R2 ;  /* 0x0000000200157202 */ /* 0x000fca0000000f00 */
[----:B------:R-:W-:Y:S05]  /*0500*/  @P0 BRA `(.L_x_297) ;  /* 0xfffffffc00380947 */ /* 0x000fea000383ffff */
[----:B------:R-:W-:Y:S05]  /*0510*/  BSYNC.RECONVERGENT B1 ;  /* 0x0000000000017941 */ /* 0x000fea0003800200 */
.L_x_294:
[----:B------:R-:W-:-:S04]  /*0520*/  IMAD.HI.U32 R3, R18, 0x3, RZ ;  /* 0x0000000312037827 */ /* 0x000fc800078e00ff */
[----:B------:R-:W-:-:S05]  /*0530*/  IMAD.IADD R2, R18, 0x1, -R3 ;  /* 0x0000000112027824 */ /* 0x000fca00078e0a03 */
[----:B------:R-:W-:-:S04]  /*0540*/  LEA.HI R2, R2, R3, RZ, 0x1f ;  /* 0x0000000302027211 */ /* 0x000fc800078ff8ff */
[----:B------:R-:W-:-:S05]  /*0550*/  SHF.R.U32.HI R3, RZ, 0x1e, R2 ;  /* 0x0000001eff037819 */ /* 0x000fca0000011602 */
[----:B------:R-:W-:-:S07]  /*0560*/  IMAD R18, R3, -0x7fffffff, R18 ;  /* 0x8000000103127824 */ /* 0x000fce00078e0212 */
.L_x_293:
[----:B------:R-:W-:Y:S05]  /*0570*/  BSYNC.RECONVERGENT B0 ;  /* 0x0000000000007941 */ /* 0x000fea0003800200 */
.L_x_292:
[----:B------:R-:W-:Y:S01]  /*0580*/  IMAD.HI.U32 R2, R18, -0x4370ec6f, RZ ;  /* 0xbc8f139112027827 */ /* 0x000fe200078e00ff */
[----:B------:R-:W0:Y:S03]  /*0590*/  LDCU UR7, c[0x0][0x384] ;  /* 0x00007080ff0777ac */ /* 0x000e260008000800 */
[----:B------:R-:W-:Y:S01]  /*05a0*/  VIADD R13, R13, 0x1 ;  /* 0x000000010d0d7836 */ /* 0x000fe20000000000 */
[----:B------:R-:W-:Y:S01]  /*05b0*/  SHF.R.U32.HI R3, RZ, 0xf, R2 ;  /* 0x0000000fff037819 */ /* 0x000fe20000011602 */
[----:B------:R-:W1:Y:S04]  /*05c0*/  LDCU UR6, c[0x0][0x388] ;  /* 0x00007100ff0677ac */ /* 0x000e680008000800 */
[----:B------:R-:W-:-:S02]  /*05d0*/  IMAD R18, R3, -0xadc8, R18 ;  /* 0xffff523803127824 */ /* 0x000fc400078e0212 */
[----:B------:R-:W-:Y:S02]  /*05e0*/  IMAD R3, R3, 0xd47, RZ ;  /* 0x00000d4703037824 */ /* 0x000fe400078e02ff */
[----:B------:R-:W-:-:S03]  /*05f0*/  IMAD R18, R18, 0xbc8f, RZ ;  /* 0x0000bc8f12127824 */ /* 0x000fc600078e02ff */
[----:B------:R-:W-:Y:S02]  /*0600*/  LOP3.LUT R5, R3, 0x7fffffff, RZ, 0x3c, !PT ;  /* 0x7fffffff03057812 */ /* 0x000fe400078e3cff */
[----:B------:R-:W-:-:S13]  /*0610*/  ISETP.GE.U32.AND P0, PT, R18, R3, PT ;  /* 0x000000031200720c */ /* 0x000fda0003f06070 */
[----:B------:R-:W-:Y:S01]  /*0620*/  @P0 IADD3 R5, PT, PT, -R3, RZ, RZ ;  /* 0x000000ff03050210 */ /* 0x000fe20007ffe1ff */
[----:B------:R-:W-:Y:S01]  /*0630*/  IMAD.WIDE R2, R15, 0x4, R10 ;  /* 0x000000040f027825 */ /* 0x000fe200078e020a */
[----:B0-----:R-:W-:Y:S02]  /*0640*/  ISETP.NE.AND P0, PT, R13, UR7, PT ;  /* 0x000000070d007c0c */ /* 0x001fe4000bf05270 */
[----:B------:R-:W-:-:S04]  /*0650*/  IADD3 R5, PT, PT, R18, -0x1, R5 ;  /* 0xffffffff12057810 */ /* 0x000fc80007ffe005 */
[----:B------:R-:W-:-:S05]  /*0660*/  I2FP.F32.U32 R5, R5 ;  /* 0x0000000500057245 */ /* 0x000fca0000201000 */
[----:B------:R-:W-:-:S04]  /*0670*/  FMUL R5, R5, 4.6566128730773925781e-10 ;  /* 0x3000000005057820 */ /* 0x000fc80000400000 */
[----:B-1----:R-:W-:-:S05]  /*0680*/  FFMA R5, R12, R5, UR6 ;  /* 0x000000060c057e23 */ /* 0x002fca0008000005 */
[----:B------:R0:W-:Y:S01]  /*0690*/  STG.E desc[UR4][R2.64], R5 ;  /* 0x0000000502007986 */ /* 0x0001e2000c101904 */
[----:B------:R-:W-:Y:S05]  /*06a0*/  @!P0 EXIT ;  /* 0x000000000000894d */ /* 0x000fea0003800000 */
[----:B------:R-:W-:Y:S05]  /*06b0*/  BRA `(.L_x_298) ;  /* 0xfffffff800a07947 */ /* 0x000fea000383ffff */
.L_x_291:
[----:B------:R-:W-:-:S13]  /*06c0*/  ISETP.GE.AND P0, PT, R7, 0x1, PT ;  /* 0x000000010700780c */ /* 0x000fda0003f06270 */
[----:B------:R-:W-:Y:S05]  /*06d0*/  @!P0 EXIT ;  /* 0x000000000000894d */ /* 0x000fea0003800000 */
[----:B------:R-:W0:Y:S01]  /*06e0*/  LDC.64 R2, c[0x0][0x388] ;  /* 0x0000e200ff027b82 */ /* 0x000e220000000a00 */
[----:B------:R-:W1:Y:S01]  /*06f0*/  S2R R20, SR_TID.X ;  /* 0x0000000000147919 */ /* 0x000e620000002100 */
[----:B------:R-:W-:Y:S02]  /*0700*/  HFMA2 R9, -RZ, RZ, 0, 0 ;  /* 0x00000000ff097431 */ /* 0x000fe400000001ff */
[----:B01----:R-:W-:-:S07]  /*0710*/  FADD R8, R3, -R2 ;  /* 0x8000000203087221 */ /* 0x003fce0000000000 */
.L_x_307:
        /* <DEDUP_REMOVED lines=9> */
[----:B------:R-:W-:-:S03]  /*07b0*/  MOV R2, 0x1 ;  /* 0x0000000100027802 */ /* 0x000fc60000000f00 */
[----:B------:R-:W-:-:S13]  /*07c0*/  ISETP.NE.AND P0, PT, R6, RZ, PT ;  /* 0x000000ff0600720c */ /* 0x000fda0003f05270 */
[----:B------:R-:W-:Y:S05]  /*07d0*/  @!P0 BRA `(.L_x_302) ;  /* 0x0000000000f88947 */ /* 0x000fea0003800000 */
[----:B------:R-:W-:Y:S01]  /*07e0*/  HFMA2 R4, -RZ, RZ, 0, -1.1396484375 ;  /* 0x0000bc8fff047431 */ /* 0x000fe200000001ff */
[----:B------:R-:W-:Y:S01]  /*07f0*/  BSSY.RECONVERGENT B2, `(.L_x_303) ;  /* 0x0000037000027945 */ /* 0x000fe20003800200 */
[----:B------:R-:W-:Y:S01]  /*0800*/  IMAD.MOV.U32 R5, RZ, RZ, RZ ;  /* 0x000000ffff057224 */ /* 0x000fe200078e00ff */
[----:B------:R-:W-:Y:S01]  /*0810*/  MOV R2, 0x1 ;  /* 0x0000000100027802 */ /* 0x000fe20000000f00 */
[----:B------:R-:W-:Y:S02]  /*0820*/  IMAD.MOV.U32 R3, RZ, RZ, RZ ;  /* 0x000000ffff037224 */ /* 0x000fe400078e00ff */
[----:B------:R-:W-:-:S07]  /*0830*/  IMAD.MOV.U32 R0, RZ, RZ, RZ ;  /* 0x000000ffff007224 */ /* 0x000fce00078e00ff */
.L_x_306:
        /* <DEDUP_REMOVED lines=43> */
.L_x_305:
[----:B------:R-:W-:Y:S05]  /*0af0*/  BSYNC.RECONVERGENT B3 ;  /* 0x0000000000037941 */ /* 0x000fea0003800200 */
.L_x_304:
[----:B------:R-:W-:Y:S02]  /*0b00*/  ISETP.GT.U32.AND.EX P0, PT, R5, RZ, PT, P0 ;  /* 0x000000ff0500720c */ /* 0x000fe40003f04100 */
[--C-:B------:R-:W-:Y:S02]  /*0b10*/  SHF.R.U64 R6, R6, 0x1, R5.reuse ;  /* 0x0000000106067819 */ /* 0x100fe40000001205 */
[----:B------:R-:W-:Y:S02]  /*0b20*/  SHF.R.U32.HI R5, RZ, 0x1, R5 ;  /* 0x00000001ff057819 */ /* 0x000fe40000011605 */
[----:B------:R-:W-:Y:S02]  /*0b30*/  IADD3 R3, PT, PT, R19, -R13, R12 ;  /* 0x8000000d13037210 */ /* 0x000fe40007ffe00c */
[----:B------:R-:W-:-:S05]  /*0b40*/  MOV R4, R18 ;  /* 0x0000001200047202 */ /* 0x000fca0000000f00 */
[----:B------:R-:W-:Y:S05]  /*0b50*/  @P0 BRA `(.L_x_306) ;  /* 0xfffffffc00380947 */ /* 0x000fea000383ffff */
[----:B------:R-:W-:Y:S05]  /*0b60*/  BSYNC.RECONVERGENT B2 ;  /* 0x0000000000027941 */ /* 0x000fea0003800200 */
.L_x_303:
[----:B------:R-:W-:-:S04]  /*0b70*/  IMAD.HI.U32 R3, R2, 0x3, RZ ;  /* 0x0000000302037827 */ /* 0x000fc800078e00ff */
[----:B------:R-:W-:-:S05]  /*0b80*/  IMAD.IADD R0, R2, 0x1, -R3 ;  /* 0x0000000102007824 */ /* 0x000fca00078e0a03 */
[----:B------:R-:W-:-:S04]  /*0b90*/  LEA.HI R0, R0, R3, RZ, 0x1f ;  /* 0x0000000300007211 */ /* 0x000fc800078ff8ff */
[----:B------:R-:W-:-:S05]  /*0ba0*/  SHF.R.U32.HI R3, RZ, 0x1e, R0 ;  /* 0x0000001eff037819 */ /* 0x000fca0000011600 */
[----:B------:R-:W-:-:S07]  /*0bb0*/  IMAD R2, R3, -0x7fffffff, R2 ;  /* 0x8000000103027824 */ /* 0x000fce00078e0202 */
.L_x_302:
[----:B------:R-:W-:Y:S05]  /*0bc0*/  BSYNC.RECONVERGENT B1 ;  /* 0x0000000000017941 */ /* 0x000fea0003800200 */
.L_x_301:
        /* <DEDUP_REMOVED lines=15> */
.L_x_300:
[----:B------:R-:W-:Y:S05]  /*0cc0*/  BSYNC.RECONVERGENT B0 ;  /* 0x0000000000007941 */ /* 0x000fea0003800200 */
.L_x_299:
[----:B------:R-:W-:Y:S05]  /*0cd0*/  @P2 BRA `(.L_x_307) ;  /* 0xfffffff800902947 */ /* 0x000fea000383ffff */
[----:B------:R-:W-:Y:S05]  /*0ce0*/  EXIT ;  /* 0x000000000000794d */ /* 0x000fea0003800000 */
.L_x_308:
        /* <DEDUP_REMOVED lines=9> */
.L_x_321:


//--------------------- .text._ZN3cub18CUB_300001_SM_10006detail8for_each13static_kernelINS2_12policy_hub_t12policy_500_tEmN6thrust24THRUST_300001_SM_1000_NS8cuda_cub20__uninitialized_fill7functorINS7_10device_ptrIfEEfEEEEvT0_T1_ --------------------------
	.section	.text._ZN3cub18CUB_300001_SM_10006detail8for_each13static_kernelINS2_12policy_hub_t12policy_500_tEmN6thrust24THRUST_300001_SM_1000_NS8cuda_cub20__uninitialized_fill7functorINS7_10device_ptrIfEEfEEEEvT0_T1_,"ax",@progbits
	.align	128
        .global         _ZN3cub18CUB_300001_SM_10006detail8for_each13static_kernelINS2_12policy_hub_t12policy_500_tEmN6thrust24THRUST_300001_SM_1000_NS8cuda_cub20__uninitialized_fill7functorINS7_10device_ptrIfEEfEEEEvT0_T1_
        .type           _ZN3cub18CUB_300001_SM_10006detail8for_each13static_kernelINS2_12policy_hub_t12policy_500_tEmN6thrust24THRUST_300001_SM_1000_NS8cuda_cub20__uninitialized_fill7functorINS7_10device_ptrIfEEfEEEEvT0_T1_,@function
        .size           _ZN3cub18CUB_300001_SM_10006detail8for_each13static_kernelINS2_12policy_hub_t12policy_500_tEmN6thrust24THRUST_300001_SM_1000_NS8cuda_cub20__uninitialized_fill7functorINS7_10device_ptrIfEEfEEEEvT0_T1_,(.L_x_322 - _ZN3cub18CUB_300001_SM_10006detail8for_each13static_kernelINS2_12policy_hub_t12policy_500_tEmN6thrust24THRUST_300001_SM_1000_NS8cuda_cub20__uninitialized_fill7functorINS7_10device_ptrIfEEfEEEEvT0_T1_)
        .other          _ZN3cub18CUB_300001_SM_10006detail8for_each13static_kernelINS2_12policy_hub_t12policy_500_tEmN6thrust24THRUST_300001_SM_1000_NS8cuda_cub20__uninitialized_fill7functorINS7_10device_ptrIfEEfEEEEvT0_T1_,@"STO_CUDA_ENTRY STV_DEFAULT"
_ZN3cub18CUB_300001_SM_10006detail8for_each13static_kernelINS2_12policy_hub_t12policy_500_tEmN6thrust24THRUST_300001_SM_1000_NS8cuda_cub20__uninitialized_fill7functorINS7_10device_ptrIfEEfEEEEvT0_T1_:
.text._ZN3cub18CUB_300001_SM_10006detail8for_each13static_kernelINS2_12policy_hub_t12policy_500_tEmN6thrust24THRUST_300001_SM_1000_NS8cuda_cub20__uninitialized_fill7functorINS7_10device_ptrIfEEfEEEEvT0_T1_:
[----:B------:R-:W-:Y:S08]  /*0000*/  LDC R1, c[0x0][0x37c] ;  /* 0x0000df00ff017b82 */ /* 0x000ff00000000800 */
[----:B------:R-:W0:Y:S01]  /*0010*/  S2UR UR4, SR_CTAID.X ;  /* 0x00000000000479c3 */ /* 0x000e220000002500 */
[----:B------:R-:W1:Y:S01]  /*0020*/  LDCU.64 UR6, c[0x0][0x380] ;  /* 0x00007000ff0677ac */ /* 0x000e620008000a00 */
[----:B------:R-:W2:Y:S01]  /*0030*/  LDCU.64 UR8, c[0x0][0x358] ;  /* 0x00006b00ff0877ac */ /* 0x000ea20008000a00 */
[----:B0-----:R-:W-:-:S04]  /*0040*/  UIMAD.WIDE.U32 UR4, UR4, 0x200, URZ ;  /* 0x00000200040478a5 */ /* 0x001fc8000f8e00ff */
[----:B-1----:R-:W-:-:S04]  /*0050*/  UIADD3 UR6, UP0, UPT, -UR4, UR6, URZ ;  /* 0x0000000604067290 */ /* 0x002fc8000ff1e1ff */
[----:B------:R-:W-:Y:S02]  /*0060*/  UIADD3.X UR7, UPT, UPT, ~UR5, UR7, URZ, UP0, !UPT ;  /* 0x0000000705077290 */ /* 0x000fe400087fe5ff */
[----:B------:R-:W-:-:S04]  /*0070*/  UISETP.GE.U32.AND UP0, UPT, UR6, 0x200, UPT ;  /* 0x000002000600788c */ /* 0x000fc8000bf06070 */
[----:B------:R-:W-:-:S09]  /*0080*/  UISETP.GE.U32.AND.EX UP0, UPT, UR7, URZ, UPT, UP0 ;  /* 0x000000ff0700728c */ /* 0x000fd2000bf06100 */
[----:B--2---:R-:W-:Y:S05]  /*0090*/  BRA.U !UP0, `(.L_x_309) ;  /* 0x0000000108287547 */ /* 0x004fea000b800000 */
[----:B------:R-:W0:Y:S01]  /*00a0*/  S2R R0, SR_TID.X ;  /* 0x0000000000007919 */ /* 0x000e220000002100 */
[----:B------:R-:W1:Y:S01]  /*00b0*/  LDCU.64 UR6, c[0x0][0x388] ;  /* 0x00007100ff0677ac */ /* 0x000e620008000a00 */
[----:B------:R-:W2:Y:S01]  /*00c0*/  LDC R5, c[0x0][0x390] ;  /* 0x0000e400ff057b82 */ /* 0x000ea20000000800 */
[----:B0-----:R-:W-:-:S05]  /*00d0*/  IADD3 R0, P0, PT, R0, UR4, RZ ;  /* 0x0000000400007c10 */ /* 0x001fca000ff1e0ff */
[----:B------:R-:W-:Y:S01]  /*00e0*/  IMAD.X R3, RZ, RZ, UR5, P0 ;  /* 0x00000005ff037e24 */ /* 0x000fe200080e06ff */
[----:B-1----:R-:W-:-:S04]  /*00f0*/  LEA R2, P0, R0, UR6, 0x2 ;  /* 0x0000000600027c11 */ /* 0x002fc8000f8010ff */
[----:B------:R-:W-:-:S05]  /*0100*/  LEA.HI.X R3, R0, UR7, R3, 0x2, P0 ;  /* 0x0000000700037c11 */ /* 0x000fca00080f1403 */
[----:B--2---:R-:W-:Y:S04]  /*0110*/  STG.E desc[UR8][R2.64], R5 ;  /* 0x0000000502007986 */ /* 0x004fe8000c101908 */
[----:B------:R-:W-:Y:S01]  /*0120*/  STG.E desc[UR8][R2.64+0x400], R5 ;  /* 0x0004000502007986 */ /* 0x000fe2000c101908 */
[----:B------:R-:W-:Y:S05]  /*0130*/  EXIT ;  /* 0x000000000000794d */ /* 0x000fea0003800000 */
.L_x_309:
[----:B------:R-:W0:Y:S01]  /*0140*/  S2R R0, SR_TID.X ;  /* 0x0000000000007919 */ /* 0x000e220000002100 */
[----:B------:R-:W-:Y:S01]  /*0150*/  IMAD.U32 R2, RZ, RZ, UR7 ;  /* 0x00000007ff027e24 */ /* 0x000fe2000f8e00ff */
[----:B------:R-:W1:Y:S01]  /*0160*/  LDCU.64 UR10, c[0x0][0x388] ;  /* 0x00007100ff0a77ac */ /* 0x000e620008000a00 */
[----:B------:R-:W-:Y:S01]  /*0170*/  IMAD.U32 R4, RZ, RZ, UR7 ;  /* 0x00000007ff047e24 */ /* 0x000fe2000f8e00ff */
[----:B0-----:R-:W-:-:S04]  /*0180*/  ISETP.LT.U32.AND P0, PT, R0, UR6, PT ;  /* 0x0000000600007c0c */ /* 0x001fc8000bf01070 */
[----:B------:R-:W-:Y:S01]  /*0190*/  ISETP.GT.U32.AND.EX P0, PT, R2, RZ, PT, P0 ;  /* 0x000000ff0200720c */ /* 0x000fe20003f04100 */
[C---:B------:R-:W-:Y:S01]  /*01a0*/  VIADD R2, R0.reuse, 0x100 ;  /* 0x0000010000027836 */ /* 0x040fe20000000000 */
[----:B------:R-:W-:-:S04]  /*01b0*/  IADD3 R0, P2, PT, R0, UR4, RZ ;  /* 0x0000000400007c10 */ /* 0x000fc8000ff5e0ff */
[----:B------:R-:W-:Y:S01]  /*01c0*/  ISETP.LT.U32.AND P1, PT, R2, UR6, PT ;  /* 0x0000000602007c0c */ /* 0x000fe2000bf21070 */
[----:B------:R-:W-:Y:S01]  /*01d0*/  IMAD.X R3, RZ, RZ, UR5, P2 ;  /* 0x00000005ff037e24 */ /* 0x000fe200090e06ff */
[----:B-1----:R-:W-:Y:S02]  /*01e0*/  LEA R2, P2, R0, UR10, 0x2 ;  /* 0x0000000a00027c11 */ /* 0x002fe4000f8410ff */
[----:B------:R-:W-:Y:S02]  /*01f0*/  ISETP.GT.U32.AND.EX P1, PT, R4, RZ, PT, P1 ;  /* 0x000000ff0400720c */ /* 0x000fe40003f24110 */
[----:B------:R-:W-:Y:S01]  /*0200*/  LEA.HI.X R3, R0, UR11, R3, 0x2, P2 ;  /* 0x0000000b00037c11 */ /* 0x000fe200090f1403 */
[----:B------:R-:W0:Y:S04]  /*0210*/  @P0 LDC R5, c[0x0][0x390] ;  /* 0x0000e400ff050b82 */ /* 0x000e280000000800 */
[----:B0-----:R0:W-:Y:S06]  /*0220*/  @P0 STG.E desc[UR8][R2.64], R5 ;  /* 0x0000000502000986 */ /* 0x0011ec000c101908 */
[----:B------:R-:W-:Y:S05]  /*0230*/  @!P1 EXIT ;  /* 0x000000000000994d */ /* 0x000fea0003800000 */
[----:B0-----:R-:W0:Y:S02]  /*0240*/  LDC R5, c[0x0][0x390] ;  /* 0x0000e400ff057b82 */ /* 0x001e240000000800 */
[----:B0-----:R-:W-:Y:S01]  /*0250*/  STG.E desc[UR8][R2.64+0x400], R5 ;  /* 0x0004000502007986 */ /* 0x001fe2000c101908 */
[----:B------:R-:W-:Y:S05]  /*0260*/  EXIT ;  /* 0x000000000000794d */ /* 0x000fea0003800000 */
.L_x_310:
        /* <DEDUP_REMOVED lines=9> */
.L_x_322:


//--------------------- .text._ZN3cub18CUB_300001_SM_10006detail11EmptyKernelIvEEvv --------------------------
	.section	.text._ZN3cub18CUB_300001_SM_10006detail11EmptyKernelIvEEvv,"ax",@progbits
	.align	128
        .global         _ZN3cub18CUB_300001_SM_10006detail11EmptyKernelIvEEvv
        .type           _ZN3cub18CUB_300001_SM_10006detail11EmptyKernelIvEEvv,@function
        .size           _ZN3cub18CUB_300001_SM_10006detail11EmptyKernelIvEEvv,(.L_x_323 - _ZN3cub18CUB_300001_SM_10006detail11EmptyKernelIvEEvv)
        .other          _ZN3cub18CUB_300001_SM_10006detail11EmptyKernelIvEEvv,@"STO_CUDA_ENTRY STV_DEFAULT"
_ZN3cub18CUB_300001_SM_10006detail11EmptyKernelIvEEvv:
.text._ZN3cub18CUB_300001_SM_10006detail11EmptyKernelIvEEvv:
[----:B------:R-:W-:Y:S01]  /*0000*/  LDC R1, c[0x0][0x37c] ;  /* 0x0000df00ff017b82 */ /* 0x000fe20000000800 */
[----:B------:R-:W-:Y:S05]  /*0010*/  EXIT ;  /* 0x000000000000794d */ /* 0x000fea0003800000 */
.L_x_311:
        /* <DEDUP_REMOVED lines=14> */
.L_x_323:


//--------------------- .nv.global.init           --------------------------
	.section	.nv.global.init,"aw",@progbits
	.align	4
.nv.global.init:
	.type		__cudart_i2opi_f,@object
	.size		__cudart_i2opi_f,(.L_43 - __cudart_i2opi_f)
__cudart_i2opi_f:
        /*0000*/ 	.byte	0x41, 0x90, 0x43, 0x3c, 0x99, 0x95, 0x62, 0xdb, 0xc0, 0xdd, 0x34, 0xf5, 0xd1, 0x57, 0x27, 0xfc
        /*0010*/ 	.byte	0x29, 0x15, 0x44, 0x4e, 0x6e, 0x83, 0xf9, 0xa2
.L_43:


//--------------------- .nv.shared._ZN3cub18CUB_300001_SM_10006detail6reduce28DeviceReduceSingleTileKernelINS2_10policy_hubIfyN4cuda3std3__44plusIfEEE10Policy1000EPfSC_iS9_ffNS7_10__identityEEEvT0_T1_T2_T3_T4_T6_ --------------------------
	.section	.nv.shared._ZN3cub18CUB_300001_SM_10006detail6reduce28DeviceReduceSingleTileKernelINS2_10policy_hubIfyN4cuda3std3__44plusIfEEE10Policy1000EPfSC_iS9_ffNS7_10__identityEEEvT0_T1_T2_T3_T4_T6_,"aw",@nobits
	.sectionflags	@""
	.align	4
.nv.shared._ZN3cub18CUB_300001_SM_10006detail6reduce28DeviceReduceSingleTileKernelINS2_10policy_hubIfyN4cuda3std3__44plusIfEEE10Policy1000EPfSC_iS9_ffNS7_10__identityEEEvT0_T1_T2_T3_T4_T6_:
	.zero		1068


//--------------------- .nv.shared.reserved.0     --------------------------
	.section	.nv.shared.reserved.0,"aw",@nobits
	.weak		__nv_reservedSMEM_offset_0_alias
	.size		__nv_reservedSMEM_offset_0_alias, 0, 64
	.other		__nv_reservedSMEM_offset_0_alias,@"STO_CUDA_RESERVED_SHARED STV_DEFAULT"
__nv_reservedSMEM_offset_0_alias:
	.zero		0
	.zero		64


//--------------------- .nv.global                --------------------------
	.section	.nv.global,"aw",@nobits
.nv.global:
	.type		_ZN30_INTERNAL_2eac14ea_4_k_cu_main6thrust24THRUST_300001_SM_1000_NS3seqE,@object
	.size		_ZN30_INTERNAL_2eac14ea_4_k_cu_main6thrust24THRUST_300001_SM_1000_NS3seqE,(_ZN30_INTERNAL_2eac14ea_4_k_cu_main4cuda3std3__48in_placeE - _ZN30_INTERNAL_2eac14ea_4_k_cu_main6thrust24THRUST_300001_SM_1000_NS3seqE)
_ZN30_INTERNAL_2eac14ea_4_k_cu_main6thrust24THRUST_300001_SM_1000_NS3seqE:
	.zero		1
	.type		_ZN30_INTERNAL_2eac14ea_4_k_cu_main4cuda3std3__48in_placeE,@object
	.size		_ZN30_INTERNAL_2eac14ea_4_k_cu_main4cuda3std3__48in_placeE,(_ZN30_INTERNAL_2eac14ea_4_k_cu_main4cuda3std6ranges3__45__cpo4sizeE - _ZN30_INTERNAL_2eac14ea_4_k_cu_main4cuda3std3__48in_placeE)
_ZN30_INTERNAL_2eac14ea_4_k_cu_main4cuda3std3__48in_placeE:
	.zero		1
	.type		_ZN30_INTERNAL_2eac14ea_4_k_cu_main4cuda3std6ranges3__45__cpo4sizeE,@object
	.size		_ZN30_INTERNAL_2eac14ea_4_k_cu_main4cuda3std6ranges3__45__cpo4sizeE,(_ZN30_INTERNAL_2eac14ea_4_k_cu_main6thrust24THRUST_300001_SM_1000_NS12placeholders2_3E - _ZN30_INTERNAL_2eac14ea_4_k_cu_main4cuda3std6ranges3__45__cpo4sizeE)
_ZN30_INTERNAL_2eac14ea_4_k_cu_main4cuda3std6ranges3__45__cpo4sizeE:
	.zero		1
	.type		_ZN30_INTERNAL_2eac14ea_4_k_cu_main6thrust24THRUST_300001_SM_1000_NS12placeholders2_3E,@object
	.size		_ZN30_INTERNAL_2eac14ea_4_k_cu_main6thrust24THRUST_300001_SM_1000_NS12placeholders2_3E,(_ZN30_INTERNAL_2eac14ea_4_k_cu_main4cuda3std3__45__cpo6cbeginE - _ZN30_INTERNAL_2eac14ea_4_k_cu_main6thrust24THRUST_300001_SM_1000_NS12placeholders2_3E)
_ZN30_INTERNAL_2eac14ea_4_k_cu_main6thrust24THRUST_300001_SM_1000_NS12placeholders2_3E:
	.zero		1
	.type		_ZN30_INTERNAL_2eac14ea_4_k_cu_main4cuda3std3__45__cpo6cbeginE,@object
	.size		_ZN30_INTERNAL_2eac14ea_4_k_cu_main4cuda3std3__45__cpo6cbeginE,(_ZN30_INTERNAL_2eac14ea_4_k_cu_main4cuda3std6ranges3__45__cpo6cbeginE - _ZN30_INTERNAL_2eac14ea_4_k_cu_main4cuda3std3__45__cpo6cbeginE)
_ZN30_INTERNAL_2eac14ea_4_k_cu_main4cuda3std3__45__cpo6cbeginE:
	.zero		1
	.type		_ZN30_INTERNAL_2eac14ea_4_k_cu_main4cuda3std6ranges3__45__cpo6cbeginE,@object
	.size		_ZN30_INTERNAL_2eac14ea_4_k_cu_main4cuda3std6ranges3__45__cpo6cbeginE,(_ZN30_INTERNAL_2eac14ea_4_k_cu_main6thrust24THRUST_300001_SM_1000_NS12placeholders2_7E - _ZN30_INTERNAL_2eac14ea_4_k_cu_main4cuda3std6ranges3__45__cpo6cbeginE)
_ZN30_INTERNAL_2eac14ea_4_k_cu_main4cuda3std6ranges3__45__cpo6cbeginE:
	.zero		1
	.type		_ZN30_INTERNAL_2eac14ea_4_k_cu_main6thrust24THRUST_300001_SM_1000_NS12placeholders2_7E,@object
	.size		_ZN30_INTERNAL_2eac14ea_4_k_cu_main6thrust24THRUST_300001_SM_1000_NS12placeholders2_7E,(_ZN30_INTERNAL_2eac14ea_4_k_cu_main4cuda3std3__45__cpo7crbeginE - _ZN30_INTERNAL_2eac14ea_4_k_cu_main6thrust24THRUST_300001_SM_1000_NS12placeholders2_7E)
_ZN30_INTERNAL_2eac14ea_4_k_cu_main6thrust24THRUST_300001_SM_1000_NS12placeholders2_7E:
	.zero		1
	.type		_ZN30_INTERNAL_2eac14ea_4_k_cu_main4cuda3std3__45__cpo7crbeginE,@object
	.size		_ZN30_INTERNAL_2eac14ea_4_k_cu_main4cuda3std3__45__cpo7crbeginE,(_ZN30_INTERNAL_2eac14ea_4_k_cu_main4cuda3std6ranges3__45__cpo4nextE - _ZN30_INTERNAL_2eac14ea_4_k_cu_main4cuda3std3__45__cpo7crbeginE)
_ZN30_INTERNAL_2eac14ea_4_k_cu_main4cuda3std3__45__cpo7crbeginE:
	.zero		1
	.type		_ZN30_INTERNAL_2eac14ea_4_k_cu_main4cuda3std6ranges3__45__cpo4nextE,@object
	.size		_ZN30_INTERNAL_2eac14ea_4_k_cu_main4cuda3std6ranges3__45__cpo4nextE,(_ZN30_INTERNAL_2eac14ea_4_k_cu_main4cuda3std6ranges3__45__cpo4swapE - _ZN30_INTERNAL_2eac14ea_4_k_cu_main4cuda3std6ranges3__45__cpo4nextE)
_ZN30_INTERNAL_2eac14ea_4_k_cu_main4cuda3std6ranges3__45__cpo4nextE:
	.zero		1
	.type		_ZN30_INTERNAL_2eac14ea_4_k_cu_main4cuda3std6ranges3__45__cpo4swapE,@object
	.size		_ZN30_INTERNAL_2eac14ea_4_k_cu_main4cuda3std6ranges3__45__cpo4swapE,(_ZN30_INTERNAL_2eac14ea_4_k_cu_main6thrust24THRUST_300001_SM_1000_NS8cuda_cub10par_nosyncE - _ZN30_INTERNAL_2eac14ea_4_k_cu_main4cuda3std6ranges3__45__cpo4swapE)
_ZN30_INTERNAL_2eac14ea_4_k_cu_main4cuda3std6ranges3__45__cpo4swapE:
	.zero		1
	.type		_ZN30_INTERNAL_2eac14ea_4_k_cu_main6thrust24THRUST_300001_SM_1000_NS8cuda_cub10par_nosyncE,@object
	.size		_ZN30_INTERNAL_2eac14ea_4_k_cu_main6thrust24THRUST_300001_SM_1000_NS8cuda_cub10par_nosyncE,(_ZN30_INTERNAL_2eac14ea_4_k_cu_main6thrust24THRUST_300001_SM_1000_NS12placeholders2_9E - _ZN30_INTERNAL_2eac14ea_4_k_cu_main6thrust24THRUST_300001_SM_1000_NS8cuda_cub10par_nosyncE)
_ZN30_INTERNAL_2eac14ea_4_k_cu_main6thrust24THRUST_300001_SM_1000_NS8cuda_cub10par_nosyncE:
	.zero		1
	.type		_ZN30_INTERNAL_2eac14ea_4_k_cu_main6thrust24THRUST_300001_SM_1000_NS12placeholders2_9E,@object
	.size		_ZN30_INTERNAL_2eac14ea_4_k_cu_main6thrust24THRUST_300001_SM_1000_NS12placeholders2_9E,(_ZN30_INTERNAL_2eac14ea_4_k_cu_main4cuda3std3__432_GLOBAL__N__2eac14ea_4_k_cu_main6ignoreE - _ZN30_INTERNAL_2eac14ea_4_k_cu_main6thrust24THRUST_300001_SM_1000_NS12placeholders2_9E)
_ZN30_INTERNAL_2eac14ea_4_k_cu_main6thrust24THRUST_300001_SM_1000_NS12placeholders2_9E:
	.zero		1
	.type		_ZN30_INTERNAL_2eac14ea_4_k_cu_main4cuda3std3__432_GLOBAL__N__2eac14ea_4_k_cu_main6ignoreE,@object
	.size		_ZN30_INTERNAL_2eac14ea_4_k_cu_main4cuda3std3__432_GLOBAL__N__2eac14ea_4_k_cu_main6ignoreE,(_ZN30_INTERNAL_2eac14ea_4_k_cu_main4cuda3std6ranges3__45__cpo4dataE - _ZN30_INTERNAL_2eac14ea_4_k_cu_main4cuda3std3__432_GLOBAL__N__2eac14ea_4_k_cu_main6ignoreE)
_ZN30_INTERNAL_2eac14ea_4_k_cu_main4cuda3std3__432_GLOBAL__N__2eac14ea_4_k_cu_main6ignoreE:
	.zero		1
	.type		_ZN30_INTERNAL_2eac14ea_4_k_cu_main4cuda3std6ranges3__45__cpo4dataE,@object
	.size		_ZN30_INTERNAL_2eac14ea_4_k_cu_main4cuda3std6ranges3__45__cpo4dataE,(_ZN30_INTERNAL_2eac14ea_4_k_cu_main6thrust24THRUST_300001_SM_1000_NS12placeholders2_1E - _ZN30_INTERNAL_2eac14ea_4_k_cu_main4cuda3std6ranges3__45__cpo4dataE)
_ZN30_INTERNAL_2eac14ea_4_k_cu_main4cuda3std6ranges3__45__cpo4dataE:
	.zero		1
	.type		_ZN30_INTERNAL_2eac14ea_4_k_cu_main6thrust24THRUST_300001_SM_1000_NS12placeholders2_1E,@object
	.size		_ZN30_INTERNAL_2eac14ea_4_k_cu_main6thrust24THRUST_300001_SM_1000_NS12placeholders2_1E,(_ZN30_INTERNAL_2eac14ea_4_k_cu_main4cuda3std3__45__cpo5beginE - _ZN30_INTERNAL_2eac14ea_4_k_cu_main6thrust24THRUST_300001_SM_1000_NS12placeholders2_1E)
_ZN30_INTERNAL_2eac14ea_4_k_cu_main6thrust24THRUST_300001_SM_1000_NS12placeholders2_1E:
	.zero		1
	.type		_ZN30_INTERNAL_2eac14ea_4_k_cu_main4cuda3std3__45__cpo5beginE,@object
	.size		_ZN30_INTERNAL_2eac14ea_4_k_cu_main4cuda3std3__45__cpo5beginE,(_ZN30_INTERNAL_2eac14ea_4_k_cu_main4cuda3std6ranges3__45__cpo5beginE - _ZN30_INTERNAL_2eac14ea_4_k_cu_main4cuda3std3__45__cpo5beginE)
_ZN30_INTERNAL_2eac14ea_4_k_cu_main4cuda3std3__45__cpo5beginE:
	.zero		1
	.type		_ZN30_INTERNAL_2eac14ea_4_k_cu_main4cuda3std6ranges3__45__cpo5beginE,@object
	.size		_ZN30_INTERNAL_2eac14ea_4_k_cu_main4cuda3std6ranges3__45__cpo5beginE,(_ZN30_INTERNAL_2eac14ea_4_k_cu_main6thrust24THRUST_300001_SM_1000_NS12placeholders2_5E - _ZN30_INTERNAL_2eac14ea_4_k_cu_main4cuda3std6ranges3__45__cpo5beginE)
_ZN30_INTERNAL_2eac14ea_4_k_cu_main4cuda3std6ranges3__45__cpo5beginE:
	.zero		1
	.type		_ZN30_INTERNAL_2eac14ea_4_k_cu_main6thrust24THRUST_300001_SM_1000_NS12placeholders2_5E,@object
	.size		_ZN30_INTERNAL_2eac14ea_4_k_cu_main6thrust24THRUST_300001_SM_1000_NS12placeholders2_5E,(_ZN30_INTERNAL_2eac14ea_4_k_cu_main4cuda3std3__45__cpo6rbeginE - _ZN30_INTERNAL_2eac14ea_4_k_cu_main6thrust24THRUST_300001_SM_1000_NS12placeholders2_5E)
_ZN30_INTERNAL_2eac14ea_4_k_cu_main6thrust24THRUST_300001_SM_1000_NS12placeholders2_5E:
	.zero		1
	.type		_ZN30_INTERNAL_2eac14ea_4_k_cu_main4cuda3std3__45__cpo6rbeginE,@object
	.size		_ZN30_INTERNAL_2eac14ea_4_k_cu_main4cuda3std3__45__cpo6rbeginE,(_ZN30_INTERNAL_2eac14ea_4_k_cu_main4cuda3std6ranges3__45__cpo7advanceE - _ZN30_INTERNAL_2eac14ea_4_k_cu_main4cuda3std3__45__cpo6rbeginE)
_ZN30_INTERNAL_2eac14ea_4_k_cu_main4cuda3std3__45__cpo6rbeginE:
	.zero		1
	.type		_ZN30_INTERNAL_2eac14ea_4_k_cu_main4cuda3std6ranges3__45__cpo7advanceE,@object
	.size		_ZN30_INTERNAL_2eac14ea_4_k_cu_main4cuda3std6ranges3__45__cpo7advanceE,(_ZN30_INTERNAL_2eac14ea_4_k_cu_main4cuda3std3__47nulloptE - _ZN30_INTERNAL_2eac14ea_4_k_cu_main4cuda3std6ranges3__45__cpo7advanceE)
_ZN30_INTERNAL_2eac14ea_4_k_cu_main4cuda3std6ranges3__45__cpo7advanceE:
	.zero		1
	.type		_ZN30_INTERNAL_2eac14ea_4_k_cu_main4cuda3std3__47nulloptE,@object
	.size		_ZN30_INTERNAL_2eac14ea_4_k_cu_main4cuda3std3__47nulloptE,(_ZN30_INTERNAL_2eac14ea_4_k_cu_main4cuda3std6ranges3__45__cpo8distanceE - _ZN30_INTERNAL_2eac14ea_4_k_cu_main4cuda3std3__47nulloptE)
_ZN30_INTERNAL_2eac14ea_4_k_cu_main4cuda3std3__47nulloptE:
	.zero		1
	.type		_ZN30_INTERNAL_2eac14ea_4_k_cu_main4cuda3std6ranges3__45__cpo8distanceE,@object
	.size		_ZN30_INTERNAL_2eac14ea_4_k_cu_main4cuda3std6ranges3__45__cpo8distanceE,(_ZN30_INTERNAL_2eac14ea_4_k_cu_main6thrust24THRUST_300001_SM_1000_NS12placeholders3_10E - _ZN30_INTERNAL_2eac14ea_4_k_cu_main4cuda3std6ranges3__45__cpo8distanceE)
_ZN30_INTERNAL_2eac14ea_4_k_cu_main4cuda3std6ranges3__45__cpo8distanceE:
	.zero		1
	.type		_ZN30_INTERNAL_2eac14ea_4_k_cu_main6thrust24THRUST_300001_SM_1000_NS12placeholders3_10E,@object
	.size		_ZN30_INTERNAL_2eac14ea_4_k_cu_main6thrust24THRUST_300001_SM_1000_NS12placeholders3_10E,(_ZN30_INTERNAL_2eac14ea_4_k_cu_main4cuda3std3__419piecewise_constructE - _ZN30_INTERNAL_2eac14ea_4_k_cu_main6thrust24THRUST_300001_SM_1000_NS12placeholders3_10E)
_ZN30_INTERNAL_2eac14ea_4_k_cu_main6thrust24THRUST_300001_SM_1000_NS12placeholders3_10E:
	.zero		1
	.type		_ZN30_INTERNAL_2eac14ea_4_k_cu_main4cuda3std3__419piecewise_constructE,@object
	.size		_ZN30_INTERNAL_2eac14ea_4_k_cu_main4cuda3std3__419piecewise_constructE,(_ZN30_INTERNAL_2eac14ea_4_k_cu_main4cuda3std6ranges3__45__cpo5cdataE - _ZN30_INTERNAL_2eac14ea_4_k_cu_main4cuda3std3__419piecewise_constructE)
_ZN30_INTERNAL_2eac14ea_4_k_cu_main4cuda3std3__419piecewise_constructE:
	.zero		1
	.type		_ZN30_INTERNAL_2eac14ea_4_k_cu_main4cuda3std6ranges3__45__cpo5cdataE,@object
	.size		_ZN30_INTERNAL_2eac14ea_4_k_cu_main4cuda3std6ranges3__45__cpo5cdataE,(_ZN30_INTERNAL_2eac14ea_4_k_cu_main6thrust24THRUST_300001_SM_1000_NS12placeholders2_2E - _ZN30_INTERNAL_2eac14ea_4_k_cu_main4cuda3std6ranges3__45__cpo5cdataE)
_ZN30_INTERNAL_2eac14ea_4_k_cu_main4cuda3std6ranges3__45__cpo5cdataE:
	.zero		1
	.type		_ZN30_INTERNAL_2eac14ea_4_k_cu_main6thrust24THRUST_300001_SM_1000_NS12placeholders2_2E,@object
	.size		_ZN30_INTERNAL_2eac14ea_4_k_cu_main6thrust24THRUST_300001_SM_1000_NS12placeholders2_2E,(_ZN30_INTERNAL_2eac14ea_4_k_cu_main4cuda3std3__45__cpo3endE - _ZN30_INTERNAL_2eac14ea_4_k_cu_main6thrust24THRUST_300001_SM_1000_NS12placeholders2_2E)
_ZN30_INTERNAL_2eac14ea_4_k_cu_main6thrust24THRUST_300001_SM_1000_NS12placeholders2_2E:
	.zero		1
	.type		_ZN30_INTERNAL_2eac14ea_4_k_cu_main4cuda3std3__45__cpo3endE,@object
	.size		_ZN30_INTERNAL_2eac14ea_4_k_cu_main4cuda3std3__45__cpo3endE,(_ZN30_INTERNAL_2eac14ea_4_k_cu_main4cuda3std6ranges3__45__cpo3endE - _ZN30_INTERNAL_2eac14ea_4_k_cu_main4cuda3std3__45__cpo3endE)
_ZN30_INTERNAL_2eac14ea_4_k_cu_main4cuda3std3__45__cpo3endE:
	.zero		1
	.type		_ZN30_INTERNAL_2eac14ea_4_k_cu_main4cuda3std6ranges3__45__cpo3endE,@object
	.size		_ZN30_INTERNAL_2eac14ea_4_k_cu_main4cuda3std6ranges3__45__cpo3endE,(_ZN30_INTERNAL_2eac14ea_4_k_cu_main6thrust24THRUST_300001_SM_1000_NS12placeholders2_6E - _ZN30_INTERNAL_2eac14ea_4_k_cu_main4cuda3std6ranges3__45__cpo3endE)
_ZN30_INTERNAL_2eac14ea_4_k_cu_main4cuda3std6ranges3__45__cpo3endE:
	.zero		1
	.type		_ZN30_INTERNAL_2eac14ea_4_k_cu_main6thrust24THRUST_300001_SM_1000_NS12placeholders2_6E,@object
	.size		_ZN30_INTERNAL_2eac14ea_4_k_cu_main6thrust24THRUST_300001_SM_1000_NS12placeholders2_6E,(_ZN30_INTERNAL_2eac14ea_4_k_cu_main4cuda3std3__45__cpo4rendE - _ZN30_INTERNAL_2eac14ea_4_k_cu_main6thrust24THRUST_300001_SM_1000_NS12placeholders2_6E)
_ZN30_INTERNAL_2eac14ea_4_k_cu_main6thrust24THRUST_300001_SM_1000_NS12placeholders2_6E:
	.zero		1
	.type		_ZN30_INTERNAL_2eac14ea_4_k_cu_main4cuda3std3__45__cpo4rendE,@object
	.size		_ZN30_INTERNAL_2eac14ea_4_k_cu_main4cuda3std3__45__cpo4rendE,(_ZN30_INTERNAL_2eac14ea_4_k_cu_main4cuda3std6ranges3__45__cpo9iter_swapE - _ZN30_INTERNAL_2eac14ea_4_k_cu_main4cuda3std3__45__cpo4rendE)
_ZN30_INTERNAL_2eac14ea_4_k_cu_main4cuda3std3__45__cpo4rendE:
	.zero		1
	.type		_ZN30_INTERNAL_2eac14ea_4_k_cu_main4cuda3std6ranges3__45__cpo9iter_swapE,@object
	.size		_ZN30_INTERNAL_2eac14ea_4_k_cu_main4cuda3std6ranges3__45__cpo9iter_swapE,(_ZN30_INTERNAL_2eac14ea_4_k_cu_main4cuda3std3__48unexpectE - _ZN30_INTERNAL_2eac14ea_4_k_cu_main4cuda3std6ranges3__45__cpo9iter_swapE)
_ZN30_INTERNAL_2eac14ea_4_k_cu_main4cuda3std6ranges3__45__cpo9iter_swapE:
	.zero		1
	.type		_ZN30_INTERNAL_2eac14ea_4_k_cu_main4cuda3std3__48unexpectE,@object
	.size		_ZN30_INTERNAL_2eac14ea_4_k_cu_main4cuda3std3__48unexpectE,(_ZN30_INTERNAL_2eac14ea_4_k_cu_main6thrust24THRUST_300001_SM_1000_NS8cuda_cub3parE - _ZN30_INTERNAL_2eac14ea_4_k_cu_main4cuda3std3__48unexpectE)
_ZN30_INTERNAL_2eac14ea_4_k_cu_main4cuda3std3__48unexpectE:
	.zero		1
	.type		_ZN30_INTERNAL_2eac14ea_4_k_cu_main6thrust24THRUST_300001_SM_1000_NS8cuda_cub3parE,@object
	.size		_ZN30_INTERNAL_2eac14ea_4_k_cu_main6thrust24THRUST_300001_SM_1000_NS8cuda_cub3parE,(_ZN30_INTERNAL_2eac14ea_4_k_cu_main6thrust24THRUST_300001_SM_1000_NS12placeholders2_4E - _ZN30_INTERNAL_2eac14ea_4_k_cu_main6thrust24THRUST_300001_SM_1000_NS8cuda_cub3parE)
_ZN30_INTERNAL_2eac14ea_4_k_cu_main6thrust24THRUST_300001_SM_1000_NS8cuda_cub3parE:
	.zero		1
	.type		_ZN30_INTERNAL_2eac14ea_4_k_cu_main6thrust24THRUST_300001_SM_1000_NS12placeholders2_4E,@object
	.size		_ZN30_INTERNAL_2eac14ea_4_k_cu_main6thrust24THRUST_300001_SM_1000_NS12placeholders2_4E,(_ZN30_INTERNAL_2eac14ea_4_k_cu_main4cuda3std3__45__cpo4cendE - _ZN30_INTERNAL_2eac14ea_4_k_cu_main6thrust24THRUST_300001_SM_1000_NS12placeholders2_4E)
_ZN30_INTERNAL_2eac14ea_4_k_cu_main6thrust24THRUST_300001_SM_1000_NS12placeholders2_4E:
	.zero		1
	.type		_ZN30_INTERNAL_2eac14ea_4_k_cu_main4cuda3std3__45__cpo4cendE,@object
	.size		_ZN30_INTERNAL_2eac14ea_4_k_cu_main4cuda3std3__45__cpo4cendE,(_ZN30_INTERNAL_2eac14ea_4_k_cu_main4cuda3std6ranges3__45__cpo4cendE - _ZN30_INTERNAL_2eac14ea_4_k_cu_main4cuda3std3__45__cpo4cendE)
_ZN30_INTERNAL_2eac14ea_4_k_cu_main4cuda3std3__45__cpo4cendE:
	.zero		1
	.type		_ZN30_INTERNAL_2eac14ea_4_k_cu_main4cuda3std6ranges3__45__cpo4cendE,@object
	.size		_ZN30_INTERNAL_2eac14ea_4_k_cu_main4cuda3std6ranges3__45__cpo4cendE,(_ZN30_INTERNAL_2eac14ea_4_k_cu_main4cuda3std3__420unreachable_sentinelE - _ZN30_INTERNAL_2eac14ea_4_k_cu_main4cuda3std6ranges3__45__cpo4cendE)
_ZN30_INTERNAL_2eac14ea_4_k_cu_main4cuda3std6ranges3__45__cpo4cendE:
	.zero		1
	.type		_ZN30_INTERNAL_2eac14ea_4_k_cu_main4cuda3std3__420unreachable_sentinelE,@object
	.size		_ZN30_INTERNAL_2eac14ea_4_k_cu_main4cuda3std3__420unreachable_sentinelE,(_ZN30_INTERNAL_2eac14ea_4_k_cu_main4cuda3std6ranges3__45__cpo5ssizeE - _ZN30_INTERNAL_2eac14ea_4_k_cu_main4cuda3std3__420unreachable_sentinelE)
_ZN30_INTERNAL_2eac14ea_4_k_cu_main4cuda3std3__420unreachable_sentinelE:
	.zero		1
	.type		_ZN30_INTERNAL_2eac14ea_4_k_cu_main4cuda3std6ranges3__45__cpo5ssizeE,@object
	.size		_ZN30_INTERNAL_2eac14ea_4_k_cu_main4cuda3std6ranges3__45__cpo5ssizeE,(_ZN30_INTERNAL_2eac14ea_4_k_cu_main6thrust24THRUST_300001_SM_1000_NS12placeholders2_8E - _ZN30_INTERNAL_2eac14ea_4_k_cu_main4cuda3std6ranges3__45__cpo5ssizeE)
_ZN30_INTERNAL_2eac14ea_4_k_cu_main4cuda3std6ranges3__45__cpo5ssizeE:
	.zero		1
	.type		_ZN30_INTERNAL_2eac14ea_4_k_cu_main6thrust24THRUST_300001_SM_1000_NS12placeholders2_8E,@object
	.size		_ZN30_INTERNAL_2eac14ea_4_k_cu_main6thrust24THRUST_300001_SM_1000_NS12placeholders2_8E,(_ZN30_INTERNAL_2eac14ea_4_k_cu_main4cuda3std3__45__cpo5crendE - _ZN30_INTERNAL_2eac14ea_4_k_cu_main6thrust24THRUST_300001_SM_1000_NS12placeholders2_8E)
_ZN30_INTERNAL_2eac14ea_4_k_cu_main6thrust24THRUST_300001_SM_1000_NS12placeholders2_8E:
	.zero		1
	.type		_ZN30_INTERNAL_2eac14ea_4_k_cu_main4cuda3std3__45__cpo5crendE,@object
	.size		_ZN30_INTERNAL_2eac14ea_4_k_cu_main4cuda3std3__45__cpo5crendE,(_ZN30_INTERNAL_2eac14ea_4_k_cu_main4cuda3std6ranges3__45__cpo4prevE - _ZN30_INTERNAL_2eac14ea_4_k_cu_main4cuda3std3__45__cpo5crendE)
_ZN30_INTERNAL_2eac14ea_4_k_cu_main4cuda3std3__45__cpo5crendE:
	.zero		1
	.type		_ZN30_INTERNAL_2eac14ea_4_k_cu_main4cuda3std6ranges3__45__cpo4prevE,@object
	.size		_ZN30_INTERNAL_2eac14ea_4_k_cu_main4cuda3std6ranges3__45__cpo4prevE,(_ZN30_INTERNAL_2eac14ea_4_k_cu_main4cuda3std6ranges3__45__cpo9iter_moveE - _ZN30_INTERNAL_2eac14ea_4_k_cu_main4cuda3std6ranges3__45__cpo4prevE)
_ZN30_INTERNAL_2eac14ea_4_k_cu_main4cuda3std6ranges3__45__cpo4prevE:
	.zero		1
	.type		_ZN30_INTERNAL_2eac14ea_4_k_cu_main4cuda3std6ranges3__45__cpo9iter_moveE,@object
	.size		_ZN30_INTERNAL_2eac14ea_4_k_cu_main4cuda3std6ranges3__45__cpo9iter_moveE,(_ZN30_INTERNAL_2eac14ea_4_k_cu_main6thrust24THRUST_300001_SM_1000_NS6system6detail10sequential3seqE - _ZN30_INTERNAL_2eac14ea_4_k_cu_main4cuda3std6ranges3__45__cpo9iter_moveE)
_ZN30_INTERNAL_2eac14ea_4_k_cu_main4cuda3std6ranges3__45__cpo9iter_moveE:
	.zero		1
	.type		_ZN30_INTERNAL_2eac14ea_4_k_cu_main6thrust24THRUST_300001_SM_1000_NS6system6detail10sequential3seqE,@object
	.size		_ZN30_INTERNAL_2eac14ea_4_k_cu_main6thrust24THRUST_300001_SM_1000_NS6system6detail10sequential3seqE,(.L_31 - _ZN30_INTERNAL_2eac14ea_4_k_cu_main6thrust24THRUST_300001_SM_1000_NS6system6detail10sequential3seqE)
_ZN30_INTERNAL_2eac14ea_4_k_cu_main6thrust24THRUST_300001_SM_1000_NS6system6detail10sequential3seqE:
	.zero		1
.L_31:


//--------------------- .nv.shared._ZN3cub18CUB_300001_SM_10006detail6reduce18DeviceReduceKernelINS2_10policy_hubIfyN4cuda3std3__44plusIfEEE10Policy1000EN6thrust24THRUST_300001_SM_1000_NS6detail15normal_iteratorINSD_10device_ptrIfEEEEyS9_fNS7_10__identityEEEvT0_PT3_T1_NS0_13GridEvenShareISN_EET2_T4_ --------------------------
	.section	.nv.shared._ZN3cub18CUB_300001_SM_10006detail6reduce18DeviceReduceKernelINS2_10policy_hubIfyN4cuda3std3__44plusIfEEE10Policy1000EN6thrust24THRUST_300001_SM_1000_NS6detail15normal_iteratorINSD_10device_ptrIfEEEEyS9_fNS7_10__identityEEEvT0_PT3_T1_NS0_13GridEvenShareISN_EET2_T4_,"aw",@nobits
	.sectionflags	@""
	.align	4
.nv.shared._ZN3cub18CUB_300001_SM_10006detail6reduce18DeviceReduceKernelINS2_10policy_hubIfyN4cuda3std3__44plusIfEEE10Policy1000EN6thrust24THRUST_300001_SM_1000_NS6detail15normal_iteratorINSD_10device_ptrIfEEEEyS9_fNS7_10__identityEEEvT0_PT3_T1_NS0_13GridEvenShareISN_EET2_T4_:
	.zero		1068


//--------------------- .nv.shared._ZN3cub18CUB_300001_SM_10006detail6reduce28DeviceReduceSingleTileKernelINS2_10policy_hubIfyN4cuda3std3__44plusIfEEE10Policy1000EN6thrust24THRUST_300001_SM_1000_NS6detail15normal_iteratorINSD_10device_ptrIfEEEEPfyS9_ffNS7_10__identityEEEvT0_T1_T2_T3_T4_T6_ --------------------------
	.section	.nv.shared._ZN3cub18CUB_300001_SM_10006detail6reduce28DeviceReduceSingleTileKernelINS2_10policy_hubIfyN4cuda3std3__44plusIfEEE10Policy1000EN6thrust24THRUST_300001_SM_1000_NS6detail15normal_iteratorINSD_10device_ptrIfEEEEPfyS9_ffNS7_10__identityEEEvT0_T1_T2_T3_T4_T6_,"aw",@nobits
	.sectionflags	@""
	.align	4
.nv.shared._ZN3cub18CUB_300001_SM_10006detail6reduce28DeviceReduceSingleTileKernelINS2_10policy_hubIfyN4cuda3std3__44plusIfEEE10Policy1000EN6thrust24THRUST_300001_SM_1000_NS6detail15normal_iteratorINSD_10device_ptrIfEEEEPfyS9_ffNS7_10__identityEEEvT0_T1_T2_T3_T4_T6_:
	.zero		1068


//--------------------- .nv.shared._ZN3cub18CUB_300001_SM_10006detail6reduce28DeviceReduceSingleTileKernelINS2_10policy_hubIfjN4cuda3std3__44plusIfEEE10Policy1000EPfSC_iS9_ffNS7_10__identityEEEvT0_T1_T2_T3_T4_T6_ --------------------------
	.section	.nv.shared._ZN3cub18CUB_300001_SM_10006detail6reduce28DeviceReduceSingleTileKernelINS2_10policy_hubIfjN4cuda3std3__44plusIfEEE10Policy1000EPfSC_iS9_ffNS7_10__identityEEEvT0_T1_T2_T3_T4_T6_,"aw",@nobits
	.sectionflags	@""
	.align	4
.nv.shared._ZN3cub18CUB_300001_SM_10006detail6reduce28DeviceReduceSingleTileKernelINS2_10policy_hubIfjN4cuda3std3__44plusIfEEE10Policy1000EPfSC_iS9_ffNS7_10__identityEEEvT0_T1_T2_T3_T4_T6_:
	.zero		1108


//--------------------- .nv.shared._ZN3cub18CUB_300001_SM_10006detail6reduce18DeviceReduceKernelINS2_10policy_hubIfjN4cuda3std3__44plusIfEEE10Policy1000EN6thrust24THRUST_300001_SM_1000_NS6detail15normal_iteratorINSD_10device_ptrIfEEEEjS9_fNS7_10__identityEEEvT0_PT3_T1_NS0_13GridEvenShareISN_EET2_T4_ --------------------------
	.section	.nv.shared._ZN3cub18CUB_300001_SM_10006detail6reduce18DeviceReduceKernelINS2_10policy_hubIfjN4cuda3std3__44plusIfEEE10Policy1000EN6thrust24THRUST_300001_SM_1000_NS6detail15normal_iteratorINSD_10device_ptrIfEEEEjS9_fNS7_10__identityEEEvT0_PT3_T1_NS0_13GridEvenShareISN_EET2_T4_,"aw",@nobits
	.sectionflags	@""
	.align	4
.nv.shared._ZN3cub18CUB_300001_SM_10006detail6reduce18DeviceReduceKernelINS2_10policy_hubIfjN4cuda3std3__44plusIfEEE10Policy1000EN6thrust24THRUST_300001_SM_1000_NS6detail15normal_iteratorINSD_10device_ptrIfEEEEjS9_fNS7_10__identityEEEvT0_PT3_T1_NS0_13GridEvenShareISN_EET2_T4_:
	.zero		1108


//--------------------- .nv.shared._ZN3cub18CUB_300001_SM_10006detail6reduce28DeviceReduceSingleTileKernelINS2_10policy_hubIfjN4cuda3std3__44plusIfEEE10Policy1000EN6thrust24THRUST_300001_SM_1000_NS6detail15normal_iteratorINSD_10device_ptrIfEEEEPfjS9_ffNS7_10__identityEEEvT0_T1_T2_T3_T4_T6_ --------------------------
	.section	.nv.shared._ZN3cub18CUB_300001_SM_10006detail6reduce28DeviceReduceSingleTileKernelINS2_10policy_hubIfjN4cuda3std3__44plusIfEEE10Policy1000EN6thrust24THRUST_300001_SM_1000_NS6detail15normal_iteratorINSD_10device_ptrIfEEEEPfjS9_ffNS7_10__identityEEEvT0_T1_T2_T3_T4_T6_,"aw",@nobits
	.sectionflags	@""
	.align	4
.nv.shared._ZN3cub18CUB_300001_SM_10006detail6reduce28DeviceReduceSingleTileKernelINS2_10policy_hubIfjN4cuda3std3__44plusIfEEE10Policy1000EN6thrust24THRUST_300001_SM_1000_NS6detail15normal_iteratorINSD_10device_ptrIfEEEEPfjS9_ffNS7_10__identityEEEvT0_T1_T2_T3_T4_T6_:
	.zero		1108


//--------------------- .nv.constant0._ZN3cub18CUB_300001_SM_10006detail6reduce28DeviceReduceSingleTileKernelINS2_10policy_hubIfyN4cuda3std3__44plusIfEEE10Policy1000EPfSC_iS9_ffNS7_10__identityEEEvT0_T1_T2_T3_T4_T6_ --------------------------
	.section	.nv.constant0._ZN3cub18CUB_300001_SM_10006detail6reduce28DeviceReduceSingleTileKernelINS2_10policy_hubIfyN4cuda3std3__44plusIfEEE10Policy1000EPfSC_iS9_ffNS7_10__identityEEEvT0_T1_T2_T3_T4_T6_,"a",@progbits
	.sectionflags	@""
	.align	4
.nv.constant0._ZN3cub18CUB_300001_SM_10006detail6reduce28DeviceReduceSingleTileKernelINS2_10policy_hubIfyN4cuda3std3__44plusIfEEE10Policy1000EPfSC_iS9_ffNS7_10__identityEEEvT0_T1_T2_T3_T4_T6_:
	.zero		925


//--------------------- .nv.constant0._ZN3cub18CUB_300001_SM_10006detail6reduce18DeviceReduceKernelINS2_10policy_hubIfyN4cuda3std3__44plusIfEEE10Policy1000EN6thrust24THRUST_300001_SM_1000_NS6detail15normal_iteratorINSD_10device_ptrIfEEEEyS9_fNS7_10__identityEEEvT0_PT3_T1_NS0_13GridEvenShareISN_EET2_T4_ --------------------------
	.section	.nv.constant0._ZN3cub18CUB_300001_SM_10006detail6reduce18DeviceReduceKernelINS2_10policy_hubIfyN4cuda3std3__44plusIfEEE10Policy1000EN6thrust24THRUST_300001_SM_1000_NS6detail15normal_iteratorINSD_10device_ptrIfEEEEyS9_fNS7_10__identityEEEvT0_PT3_T1_NS0_13GridEvenShareISN_EET2_T4_,"a",@progbits
	.sectionflags	@""
	.align	4
.nv.constant0._ZN3cub18CUB_300001_SM_10006detail6reduce18DeviceReduceKernelINS2_10policy_hubIfyN4cuda3std3__44plusIfEEE10Policy1000EN6thrust24THRUST_300001_SM_1000_NS6detail15normal_iteratorINSD_10device_ptrIfEEEEyS9_fNS7_10__identityEEEvT0_PT3_T1_NS0_13GridEvenShareISN_EET2_T4_:
	.zero		994


//--------------------- .nv.constant0._ZN3cub18CUB_300001_SM_10006detail6reduce28DeviceReduceSingleTileKernelINS2_10policy_hubIfyN4cuda3std3__44plusIfEEE10Policy1000EN6thrust24THRUST_300001_SM_1000_NS6detail15normal_iteratorINSD_10device_ptrIfEEEEPfyS9_ffNS7_10__identityEEEvT0_T1_T2_T3_T4_T6_ --------------------------
	.section	.nv.constant0._ZN3cub18CUB_300001_SM_10006detail6reduce28DeviceReduceSingleTileKernelINS2_10policy_hubIfyN4cuda3std3__44plusIfEEE10Policy1000EN6thrust24THRUST_300001_SM_1000_NS6detail15normal_iteratorINSD_10device_ptrIfEEEEPfyS9_ffNS7_10__identityEEEvT0_T1_T2_T3_T4_T6_,"a",@progbits
	.sectionflags	@""
	.align	4
.nv.constant0._ZN3cub18CUB_300001_SM_10006detail6reduce28DeviceReduceSingleTileKernelINS2_10policy_hubIfyN4cuda3std3__44plusIfEEE10Policy1000EN6thrust24THRUST_300001_SM_1000_NS6detail15normal_iteratorINSD_10device_ptrIfEEEEPfyS9_ffNS7_10__identityEEEvT0_T1_T2_T3_T4_T6_:
	.zero		929


//--------------------- .nv.constant0._ZN3cub18CUB_300001_SM_10006detail6reduce28DeviceReduceSingleTileKernelINS2_10policy_hubIfjN4cuda3std3__44plusIfEEE10Policy1000EPfSC_iS9_ffNS7_10__identityEEEvT0_T1_T2_T3_T4_T6_ --------------------------
	.section	.nv.constant0._ZN3cub18CUB_300001_SM_10006detail6reduce28DeviceReduceSingleTileKernelINS2_10policy_hubIfjN4cuda3std3__44plusIfEEE10Policy1000EPfSC_iS9_ffNS7_10__identityEEEvT0_T1_T2_T3_T4_T6_,"a",@progbits
	.sectionflags	@""
	.align	4
.nv.constant0._ZN3cub18CUB_300001_SM_10006detail6reduce28DeviceReduceSingleTileKernelINS2_10policy_hubIfjN4cuda3std3__44plusIfEEE10Policy1000EPfSC_iS9_ffNS7_10__identityEEEvT0_T1_T2_T3_T4_T6_:
	.zero		925


//--------------------- .nv.constant0._ZN3cub18CUB_300001_SM_10006detail6reduce18DeviceReduceKernelINS2_10policy_hubIfjN4cuda3std3__44plusIfEEE10Policy1000EN6thrust24THRUST_300001_SM_1000_NS6detail15normal_iteratorINSD_10device_ptrIfEEEEjS9_fNS7_10__identityEEEvT0_PT3_T1_NS0_13GridEvenShareISN_EET2_T4_ --------------------------
	.section	.nv.constant0._ZN3cub18CUB_300001_SM_10006detail6reduce18DeviceReduceKernelINS2_10policy_hubIfjN4cuda3std3__44plusIfEEE10Policy1000EN6thrust24THRUST_300001_SM_1000_NS6detail15normal_iteratorINSD_10device_ptrIfEEEEjS9_fNS7_10__identityEEEvT0_PT3_T1_NS0_13GridEvenShareISN_EET2_T4_,"a",@progbits
	.sectionflags	@""
	.align	4
.nv.constant0._ZN3cub18CUB_300001_SM_10006detail6reduce18DeviceReduceKernelINS2_10policy_hubIfjN4cuda3std3__44plusIfEEE10Policy1000EN6thrust24THRUST_300001_SM_1000_NS6detail15normal_iteratorINSD_10device_ptrIfEEEEjS9_fNS7_10__identityEEEvT0_PT3_T1_NS0_13GridEvenShareISN_EET2_T4_:
	.zero		958


//--------------------- .nv.constant0._ZN3cub18CUB_300001_SM_10006detail6reduce28DeviceReduceSingleTileKernelINS2_10policy_hubIfjN4cuda3std3__44plusIfEEE10Policy1000EN6thrust24THRUST_300001_SM_1000_NS6detail15normal_iteratorINSD_10device_ptrIfEEEEPfjS9_ffNS7_10__identityEEEvT0_T1_T2_T3_T4_T6_ --------------------------
	.section	.nv.constant0._ZN3cub18CUB_300001_SM_10006detail6reduce28DeviceReduceSingleTileKernelINS2_10policy_hubIfjN4cuda3std3__44plusIfEEE10Policy1000EN6thrust24THRUST_300001_SM_1000_NS6detail15normal_iteratorINSD_10device_ptrIfEEEEPfjS9_ffNS7_10__identityEEEvT0_T1_T2_T3_T4_T6_,"a",@progbits
	.sectionflags	@""
	.align	4
.nv.constant0._ZN3cub18CUB_300001_SM_10006detail6reduce28DeviceReduceSingleTileKernelINS2_10policy_hubIfjN4cuda3std3__44plusIfEEE10Policy1000EN6thrust24THRUST_300001_SM_1000_NS6detail15normal_iteratorINSD_10device_ptrIfEEEEPfjS9_ffNS7_10__identityEEEvT0_T1_T2_T3_T4_T6_:
	.zero		925


//--------------------- .nv.constant0._ZN3cub18CUB_300001_SM_10006detail9transform16transform_kernelINS2_10policy_hubILb1EN4cuda3std3__45tupleIJN6thrust24THRUST_300001_SM_1000_NS6detail15normal_iteratorINSA_10device_ptrIfEEEEEEEE10policy1000El17integrand_functorSF_JPfEEEvT0_iT1_T2_DpNS2_10kernel_argIT3_EE --------------------------
	.section	.nv.constant0._ZN3cub18CUB_300001_SM_10006detail9transform16transform_kernelINS2_10policy_hubILb1EN4cuda3std3__45tupleIJN6thrust24THRUST_300001_SM_1000_NS6detail15normal_iteratorINSA_10device_ptrIfEEEEEEEE10policy1000El17integrand_functorSF_JPfEEEvT0_iT1_T2_DpNS2_10kernel_argIT3_EE,"a",@progbits
	.sectionflags	@""
	.align	4
.nv.constant0._ZN3cub18CUB_300001_SM_10006detail9transform16transform_kernelINS2_10policy_hubILb1EN4cuda3std3__45tupleIJN6thrust24THRUST_300001_SM_1000_NS6detail15normal_iteratorINSA_10device_ptrIfEEEEEEEE10policy1000El17integrand_functorSF_JPfEEEvT0_iT1_T2_DpNS2_10kernel_argIT3_EE:
	.zero		936


//--------------------- .nv.constant0._ZN3cub18CUB_300001_SM_10006detail9transform16transform_kernelINS2_10policy_hubILb1EN4cuda3std3__45tupleIJN6thrust24THRUST_300001_SM_1000_NS6detail15normal_iteratorINSA_10device_ptrIfEEEEEEEE10policy1000Ei17integrand_functorSF_JPfEEEvT0_iT1_T2_DpNS2_10kernel_argIT3_EE --------------------------
	.section	.nv.constant0._ZN3cub18CUB_300001_SM_10006detail9transform16transform_kernelINS2_10policy_hubILb1EN4cuda3std3__45tupleIJN6thrust24THRUST_300001_SM_1000_NS6detail15normal_iteratorINSA_10device_ptrIfEEEEEEEE10policy1000Ei17integrand_functorSF_JPfEEEvT0_iT1_T2_DpNS2_10kernel_argIT3_EE,"a",@progbits
	.sectionflags	@""
	.align	4
.nv.constant0._ZN3cub18CUB_300001_SM_10006detail9transform16transform_kernelINS2_10policy_hubILb1EN4cuda3std3__45tupleIJN6thrust24THRUST_300001_SM_1000_NS6detail15normal_iteratorINSA_10device_ptrIfEEEEEEEE10policy1000Ei17integrand_functorSF_JPfEEEvT0_iT1_T2_DpNS2_10kernel_argIT3_EE:
	.zero		936


//--------------------- .nv.constant0._ZN3cub18CUB_300001_SM_10006detail9transform16transform_kernelINS2_10policy_hubILb1EN4cuda3std3__45tupleIJN6thrust24THRUST_300001_SM_1000_NS17counting_iteratorIjNSA_11use_defaultESC_SC_EEEEEE10policy1000El3prgNSA_6detail15normal_iteratorINSA_10device_ptrIfEEEEJSD_EEEvT0_iT1_T2_DpNS2_10kernel_argIT3_EE --------------------------
	.section	.nv.constant0._ZN3cub18CUB_300001_SM_10006detail9transform16transform_kernelINS2_10policy_hubILb1EN4cuda3std3__45tupleIJN6thrust24THRUST_300001_SM_1000_NS17counting_iteratorIjNSA_11use_defaultESC_SC_EEEEEE10policy1000El3prgNSA_6detail15normal_iteratorINSA_10device_ptrIfEEEEJSD_EEEvT0_iT1_T2_DpNS2_10kernel_argIT3_EE,"a",@progbits
	.sectionflags	@""
	.align	4
.nv.constant0._ZN3cub18CUB_300001_SM_10006detail9transform16transform_kernelINS2_10policy_hubILb1EN4cuda3std3__45tupleIJN6thrust24THRUST_300001_SM_1000_NS17counting_iteratorIjNSA_11use_defaultESC_SC_EEEEEE10policy1000El3prgNSA_6detail15normal_iteratorINSA_10device_ptrIfEEEEJSD_EEEvT0_iT1_T2_DpNS2_10kernel_argIT3_EE:
	.zero		944


//--------------------- .nv.constant0._ZN3cub18CUB_300001_SM_10006detail9transform16transform_kernelINS2_10policy_hubILb1EN4cuda3std3__45tupleIJN6thrust24THRUST_300001_SM_1000_NS17counting_iteratorIjNSA_11use_defaultESC_SC_EEEEEE10policy1000Ei3prgNSA_6detail15normal_iteratorINSA_10device_ptrIfEEEEJSD_EEEvT0_iT1_T2_DpNS2_10kernel_argIT3_EE --------------------------
	.section	.nv.constant0._ZN3cub18CUB_300001_SM_10006detail9transform16transform_kernelINS2_10policy_hubILb1EN4cuda3std3__45tupleIJN6thrust24THRUST_300001_SM_1000_NS17counting_iteratorIjNSA_11use_defaultESC_SC_EEEEEE10policy1000Ei3prgNSA_6detail15normal_iteratorINSA_10device_ptrIfEEEEJSD_EEEvT0_iT1_T2_DpNS2_10kernel_argIT3_EE,"a",@progbits
	.sectionflags	@""
	.align	4
.nv.constant0._ZN3cub18CUB_300001_SM_10006detail9transform16transform_kernelINS2_10policy_hubILb1EN4cuda3std3__45tupleIJN6thrust24THRUST_300001_SM_1000_NS17counting_iteratorIjNSA_11use_defaultESC_SC_EEEEEE10policy1000Ei3prgNSA_6detail15normal_iteratorINSA_10device_ptrIfEEEEJSD_EEEvT0_iT1_T2_DpNS2_10kernel_argIT3_EE:
	.zero		936


//--------------------- .nv.constant0._ZN3cub18CUB_300001_SM_10006detail8for_each13static_kernelINS2_12policy_hub_t12policy_500_tEmN6thrust24THRUST_300001_SM_1000_NS8cuda_cub20__uninitialized_fill7functorINS7_10device_ptrIfEEfEEEEvT0_T1_ --------------------------
	.section	.nv.constant0._ZN3cub18CUB_300001_SM_10006detail8for_each13static_kernelINS2_12policy_hub_t12policy_500_tEmN6thrust24THRUST_300001_SM_1000_NS8cuda_cub20__uninitialized_fill7functorINS7_10device_ptrIfEEfEEEEvT0_T1_,"a",@progbits
	.sectionflags	@""
	.align	4
.nv.constant0._ZN3cub18CUB_300001_SM_10006detail8for_each13static_kernelINS2_12policy_hub_t12policy_500_tEmN6thrust24THRUST_300001_SM_1000_NS8cuda_cub20__uninitialized_fill7functorINS7_10device_ptrIfEEfEEEEvT0_T1_:
	.zero		920


//--------------------- .nv.constant0._ZN3cub18CUB_300001_SM_10006detail11EmptyKernelIvEEvv --------------------------
	.section	.nv.constant0._ZN3cub18CUB_300001_SM_10006detail11EmptyKernelIvEEvv,"a",@progbits
	.sectionflags	@""
	.align	4
.nv.constant0._ZN3cub18CUB_300001_SM_10006detail11EmptyKernelIvEEvv:
	.zero		896


//--------------------- SYMBOLS --------------------------

	.type		.nv.reservedSmem.offset0,@object
	.size		.nv.reservedSmem.offset0,0x4
	.type		.nv.reservedSmem.cap,@object
	.size		.nv.reservedSmem.cap,0x4
